	.target	sm_100a

	.elftype	@"ET_EXEC"


//--------------------- .note.nv.tkinfo           --------------------------
	.section	.note.nv.tkinfo,"",@"SHT_NOTE"
	.sectionflags	@"SHF_NOTE_NV_TKINFO"
	.tkinfo
        /*0018*/ 	.word	0x00000002
        /*0030*/ 	.string	""
        /*0030*/ 	.string	"ptxas"
        /*0030*/ 	.string	"Cuda compilation tools, release 13.0, V13.0.88"
        /*0030*/ 	.string	"Build cuda_13.0.r13.0/compiler.36424714_0"
        /*0030*/ 	.string	"-arch sm_100a -m 64 "



//--------------------- .note.nv.cuinfo           --------------------------
	.section	.note.nv.cuinfo,"",@"SHT_NOTE"
	.sectionflags	@"SHF_NOTE_NV_CUINFO"
        /*0018*/ 	.short	0x0002
        /*001a*/ 	.short	0x0064
        /*001c*/ 	.short	0x0082
	.zero		2


//--------------------- .nv.info                  --------------------------
	.section	.nv.info,"",@"SHT_CUDA_INFO"
	.align	4


	//----- nvinfo : EIATTR_REGCOUNT
	.align		4
        /*0000*/ 	.byte	0x04, 0x2f
        /*0002*/ 	.short	(.L_19 - .L_18)
	.align		4
.L_18:
        /*0004*/ 	.word	index@(_ZN7cutlass13device_kernelINS_4gemm6kernel13GemmUniversalIN4cute5tupleIJiiiiEEENS1_10collective13CollectiveMmaINS1_46MainloopSm100TmaUmmaWarpSpecializedBlockScaledILi5ELi2ELi2ENS5_IJNS4_1CILi2EEENSA_ILi4EEENSA_ILi1EEEEEEEENS5_IJNSA_ILi128EEESG_NSA_ILi256EEEEEENS5_IJNS_12float_e2m1_tENS_13float_ue4m3_tEEEENS5_IJNS5_IJlSD_lEEENS4_6LayoutINS5_IJNS5_IJNS5_IJNSA_ILi32EEESC_EEEiEEENS5_IJNS5_IJNSA_ILi16EEESC_EEEiEEENS5_IJSD_iEEEEEENS5_IJST_NS5_IJNS5_IJNSA_ILi0EEESD_EEENSA_ILi512EEEEEENS5_IJSW_iEEEEEEEEEEESL_S13_NS4_8TiledMMAINS4_8MMA_AtomIJNS4_17SM100_MMA_MXF4_SSISJ_SJ_fSK_Li128ELi128ELi16ELNS4_4UMMA5MajorE0ELS18_0ELNS17_7ScaleInE0ELS19_0EEEEEENSN_INS5_IJSD_SD_SD_EEENS5_IJSW_SW_SW_EEEEENS5_IJNS4_10UnderscoreES1F_S1F_EEEEENS5_IJNS4_23SM90_TMA_LOAD_MULTICASTES1I_EEENS5_IJNS4_14ComposedLayoutINS4_7SwizzleILi3ELi4ELi3EEENS4_18smem_ptr_flag_bitsILi4EEENSN_INS5_IJNSA_ILi8EEESH_EEENS5_IJSH_SD_EEEEEEENSN_INS5_IJNS5_IJNS5_IJSP_SD_EEESS_EEESD_NS5_IJSD_SC_EEEEEENS5_IJNS5_IJNS5_IJSS_SY_EEESX_EEESW_NS5_IJSC_SY_EEEEEEEEEEEvNS4_8identityES1J_S23_vS24_EENS_8epilogue10collective18CollectiveEpilogueINS26_23Sm100TmaWarpSpecializedILi4ELi2ELi16ELb1ELb0EEEJNS5_IJNSA_ILi64EEESG_SH_EEENS5_IJNSN_IS2B_SD_EENSN_INS5_IJSR_SB_EEENS5_IJSD_S2B_EEEEEEEENS_10bfloat16_tESM_S2I_SM_NS26_6fusion15FusionCallbacksIS2A_NS2J_17LinearCombinationIS2I_fS2I_fLNS_15FloatRoundStyleE2EEES2C_S2H_JEEENS4_5SM1004TMEM4LOAD26SM100_TMEM_LOAD_32dp32b16xENS4_13SM90_TMA_LOADENS1K_INS1L_ILi1ELi4ELi3EEENS1N_ILi16EEENSN_INS5_IJS1P_SR_EEENS5_IJSR_SD_EEEEEEENS4_39AutoVectorizingCopyWithAssumedAlignmentILi128EEENS4_14SM90_TMA_STOREES2Z_S31_S31_EEEvvEEEEvNT_6ParamsE)
        /*0008*/ 	.word	0x0000007e


	//----- nvinfo : EIATTR_FRAME_SIZE
	.align		4
.L_19:
        /*000c*/ 	.byte	0x04, 0x11
        /*000e*/ 	.short	(.L_21 - .L_20)
	.align		4
.L_20:
        /*0010*/ 	.word	index@($__internal_2_$__cuda_sm10x_tcgen05_guardrail_trap_unallocated_columns_being_dealloced)
        /*0014*/ 	.word	0x00000000


	//----- nvinfo : EIATTR_FRAME_SIZE
	.align		4
.L_21:
        /*0018*/ 	.byte	0x04, 0x11
        /*001a*/ 	.short	(.L_23 - .L_22)
	.align		4
.L_22:
        /*001c*/ 	.word	index@($__internal_1_$__cuda_sm10x_tcgen05_guardrail_trap_phase_invalid_during_alloc)
        /*0020*/ 	.word	0x00000000


	//----- nvinfo : EIATTR_FRAME_SIZE
	.align		4
.L_23:
        /*0024*/ 	.byte	0x04, 0x11
        /*0026*/ 	.short	(.L_25 - .L_24)
	.align		4
.L_24:
        /*0028*/ 	.word	index@($__internal_0_$__cuda_sm10x_tcgen05_guardrail_trap_col_being_dealloced_not_returned_by_alloc)
        /*002c*/ 	.word	0x00000000


	//----- nvinfo : EIATTR_FRAME_SIZE
	.align		4
.L_25:
        /*0030*/ 	.byte	0x04, 0x11
        /*0032*/ 	.short	(.L_27 - .L_26)
	.align		4
.L_26:
        /*0034*/ 	.word	index@(_ZN7cutlass13device_kernelINS_4gemm6kernel13GemmUniversalIN4cute5tupleIJiiiiEEENS1_10collective13CollectiveMmaINS1_46MainloopSm100TmaUmmaWarpSpecializedBlockScaledILi5ELi2ELi2ENS5_IJNS4_1CILi2EEENSA_ILi4EEENSA_ILi1EEEEEEEENS5_IJNSA_ILi128EEESG_NSA_ILi256EEEEEENS5_IJNS_12float_e2m1_tENS_13float_ue4m3_tEEEENS5_IJNS5_IJlSD_lEEENS4_6LayoutINS5_IJNS5_IJNS5_IJNSA_ILi32EEESC_EEEiEEENS5_IJNS5_IJNSA_ILi16EEESC_EEEiEEENS5_IJSD_iEEEEEENS5_IJST_NS5_IJNS5_IJNSA_ILi0EEESD_EEENSA_ILi512EEEEEENS5_IJSW_iEEEEEEEEEEESL_S13_NS4_8TiledMMAINS4_8MMA_AtomIJNS4_17SM100_MMA_MXF4_SSISJ_SJ_fSK_Li128ELi128ELi16ELNS4_4UMMA5MajorE0ELS18_0ELNS17_7ScaleInE0ELS19_0EEEEEENSN_INS5_IJSD_SD_SD_EEENS5_IJSW_SW_SW_EEEEENS5_IJNS4_10UnderscoreES1F_S1F_EEEEENS5_IJNS4_23SM90_TMA_LOAD_MULTICASTES1I_EEENS5_IJNS4_14ComposedLayoutINS4_7SwizzleILi3ELi4ELi3EEENS4_18smem_ptr_flag_bitsILi4EEENSN_INS5_IJNSA_ILi8EEESH_EEENS5_IJSH_SD_EEEEEEENSN_INS5_IJNS5_IJNS5_IJSP_SD_EEESS_EEESD_NS5_IJSD_SC_EEEEEENS5_IJNS5_IJNS5_IJSS_SY_EEESX_EEESW_NS5_IJSC_SY_EEEEEEEEEEEvNS4_8identityES1J_S23_vS24_EENS_8epilogue10collective18CollectiveEpilogueINS26_23Sm100TmaWarpSpecializedILi4ELi2ELi16ELb1ELb0EEEJNS5_IJNSA_ILi64EEESG_SH_EEENS5_IJNSN_IS2B_SD_EENSN_INS5_IJSR_SB_EEENS5_IJSD_S2B_EEEEEEEENS_10bfloat16_tESM_S2I_SM_NS26_6fusion15FusionCallbacksIS2A_NS2J_17LinearCombinationIS2I_fS2I_fLNS_15FloatRoundStyleE2EEES2C_S2H_JEEENS4_5SM1004TMEM4LOAD26SM100_TMEM_LOAD_32dp32b16xENS4_13SM90_TMA_LOADENS1K_INS1L_ILi1ELi4ELi3EEENS1N_ILi16EEENSN_INS5_IJS1P_SR_EEENS5_IJSR_SD_EEEEEEENS4_39AutoVectorizingCopyWithAssumedAlignmentILi128EEENS4_14SM90_TMA_STOREES2Z_S31_S31_EEEvvEEEEvNT_6ParamsE)
        /*0038*/ 	.word	0x00000000


	//----- nvinfo : EIATTR_MIN_STACK_SIZE
	.align		4
.L_27:
        /*003c*/ 	.byte	0x04, 0x12
        /*003e*/ 	.short	(.L_29 - .L_28)
	.align		4
.L_28:
        /*0040*/ 	.word	index@(_ZN7cutlass13device_kernelINS_4gemm6kernel13GemmUniversalIN4cute5tupleIJiiiiEEENS1_10collective13CollectiveMmaINS1_46MainloopSm100TmaUmmaWarpSpecializedBlockScaledILi5ELi2ELi2ENS5_IJNS4_1CILi2EEENSA_ILi4EEENSA_ILi1EEEEEEEENS5_IJNSA_ILi128EEESG_NSA_ILi256EEEEEENS5_IJNS_12float_e2m1_tENS_13float_ue4m3_tEEEENS5_IJNS5_IJlSD_lEEENS4_6LayoutINS5_IJNS5_IJNS5_IJNSA_ILi32EEESC_EEEiEEENS5_IJNS5_IJNSA_ILi16EEESC_EEEiEEENS5_IJSD_iEEEEEENS5_IJST_NS5_IJNS5_IJNSA_ILi0EEESD_EEENSA_ILi512EEEEEENS5_IJSW_iEEEEEEEEEEESL_S13_NS4_8TiledMMAINS4_8MMA_AtomIJNS4_17SM100_MMA_MXF4_SSISJ_SJ_fSK_Li128ELi128ELi16ELNS4_4UMMA5MajorE0ELS18_0ELNS17_7ScaleInE0ELS19_0EEEEEENSN_INS5_IJSD_SD_SD_EEENS5_IJSW_SW_SW_EEEEENS5_IJNS4_10UnderscoreES1F_S1F_EEEEENS5_IJNS4_23SM90_TMA_LOAD_MULTICASTES1I_EEENS5_IJNS4_14ComposedLayoutINS4_7SwizzleILi3ELi4ELi3EEENS4_18smem_ptr_flag_bitsILi4EEENSN_INS5_IJNSA_ILi8EEESH_EEENS5_IJSH_SD_EEEEEEENSN_INS5_IJNS5_IJNS5_IJSP_SD_EEESS_EEESD_NS5_IJSD_SC_EEEEEENS5_IJNS5_IJNS5_IJSS_SY_EEESX_EEESW_NS5_IJSC_SY_EEEEEEEEEEEvNS4_8identityES1J_S23_vS24_EENS_8epilogue10collective18CollectiveEpilogueINS26_23Sm100TmaWarpSpecializedILi4ELi2ELi16ELb1ELb0EEEJNS5_IJNSA_ILi64EEESG_SH_EEENS5_IJNSN_IS2B_SD_EENSN_INS5_IJSR_SB_EEENS5_IJSD_S2B_EEEEEEEENS_10bfloat16_tESM_S2I_SM_NS26_6fusion15FusionCallbacksIS2A_NS2J_17LinearCombinationIS2I_fS2I_fLNS_15FloatRoundStyleE2EEES2C_S2H_JEEENS4_5SM1004TMEM4LOAD26SM100_TMEM_LOAD_32dp32b16xENS4_13SM90_TMA_LOADENS1K_INS1L_ILi1ELi4ELi3EEENS1N_ILi16EEENSN_INS5_IJS1P_SR_EEENS5_IJSR_SD_EEEEEEENS4_39AutoVectorizingCopyWithAssumedAlignmentILi128EEENS4_14SM90_TMA_STOREES2Z_S31_S31_EEEvvEEEEvNT_6ParamsE)
        /*0044*/ 	.word	0x00000000
.L_29:


//--------------------- .nv.compat                --------------------------
	.section	.nv.compat,"",@"SHT_CUDA_COMPAT_INFO"
	.align	4
        /*0000*/ 	.byte	0x02, 0x09, 0x01, 0x00, 0x02, 0x02, 0x02, 0x00, 0x02, 0x05, 0x05, 0x00, 0x03, 0x07, 0x01, 0x01
        /*0010*/ 	.byte	0x02, 0x03, 0x01, 0x00, 0x02, 0x06, 0x01, 0x00, 0x04, 0x0b, 0x08, 0x00, 0x09, 0x00, 0x00, 0x00
        /*0020*/ 	.byte	0x00, 0x00, 0x00, 0x00


//--------------------- .nv.info._ZN7cutlass13device_kernelINS_4gemm6kernel13GemmUniversalIN4cute5tupleIJiiiiEEENS1_10collective13CollectiveMmaINS1_46MainloopSm100TmaUmmaWarpSpecializedBlockScaledILi5ELi2ELi2ENS5_IJNS4_1CILi2EEENSA_ILi4EEENSA_ILi1EEEEEEEENS5_IJNSA_ILi128EEESG_NSA_ILi256EEEEEENS5_IJNS_12float_e2m1_tENS_13float_ue4m3_tEEEENS5_IJNS5_IJlSD_lEEENS4_6LayoutINS5_IJNS5_IJNS5_IJNSA_ILi32EEESC_EEEiEEENS5_IJNS5_IJNSA_ILi16EEESC_EEEiEEENS5_IJSD_iEEEEEENS5_IJST_NS5_IJNS5_IJNSA_ILi0EEESD_EEENSA_ILi512EEEEEENS5_IJSW_iEEEEEEEEEEESL_S13_NS4_8TiledMMAINS4_8MMA_AtomIJNS4_17SM100_MMA_MXF4_SSISJ_SJ_fSK_Li128ELi128ELi16ELNS4_4UMMA5MajorE0ELS18_0ELNS17_7ScaleInE0ELS19_0EEEEEENSN_INS5_IJSD_SD_SD_EEENS5_IJSW_SW_SW_EEEEENS5_IJNS4_10UnderscoreES1F_S1F_EEEEENS5_IJNS4_23SM90_TMA_LOAD_MULTICASTES1I_EEENS5_IJNS4_14ComposedLayoutINS4_7SwizzleILi3ELi4ELi3EEENS4_18smem_ptr_flag_bitsILi4EEENSN_INS5_IJNSA_ILi8EEESH_EEENS5_IJSH_SD_EEEEEEENSN_INS5_IJNS5_IJNS5_IJSP_SD_EEESS_EEESD_NS5_IJSD_SC_EEEEEENS5_IJNS5_IJNS5_IJSS_SY_EEESX_EEESW_NS5_IJSC_SY_EEEEEEEEEEEvNS4_8identityES1J_S23_vS24_EENS_8epilogue10collective18CollectiveEpilogueINS26_23Sm100TmaWarpSpecializedILi4ELi2ELi16ELb1ELb0EEEJNS5_IJNSA_ILi64EEESG_SH_EEENS5_IJNSN_IS2B_SD_EENSN_INS5_IJSR_SB_EEENS5_IJSD_S2B_EEEEEEEENS_10bfloat16_tESM_S2I_SM_NS26_6fusion15FusionCallbacksIS2A_NS2J_17LinearCombinationIS2I_fS2I_fLNS_15FloatRoundStyleE2EEES2C_S2H_JEEENS4_5SM1004TMEM4LOAD26SM100_TMEM_LOAD_32dp32b16xENS4_13SM90_TMA_LOADENS1K_INS1L_ILi1ELi4ELi3EEENS1N_ILi16EEENSN_INS5_IJS1P_SR_EEENS5_IJSR_SD_EEEEEEENS4_39AutoVectorizingCopyWithAssumedAlignmentILi128EEENS4_14SM90_TMA_STOREES2Z_S31_S31_EEEvvEEEEvNT_6ParamsE --------------------------
	.section	.nv.info._ZN7cutlass13device_kernelINS_4gemm6kernel13GemmUniversalIN4cute5tupleIJiiiiEEENS1_10collective13CollectiveMmaINS1_46MainloopSm100TmaUmmaWarpSpecializedBlockScaledILi5ELi2ELi2ENS5_IJNS4_1CILi2EEENSA_ILi4EEENSA_ILi1EEEEEEEENS5_IJNSA_ILi128EEESG_NSA_ILi256EEEEEENS5_IJNS_12float_e2m1_tENS_13float_ue4m3_tEEEENS5_IJNS5_IJlSD_lEEENS4_6LayoutINS5_IJNS5_IJNS5_IJNSA_ILi32EEESC_EEEiEEENS5_IJNS5_IJNSA_ILi16EEESC_EEEiEEENS5_IJSD_iEEEEEENS5_IJST_NS5_IJNS5_IJNSA_ILi0EEESD_EEENSA_ILi512EEEEEENS5_IJSW_iEEEEEEEEEEESL_S13_NS4_8TiledMMAINS4_8MMA_AtomIJNS4_17SM100_MMA_MXF4_SSISJ_SJ_fSK_Li128ELi128ELi16ELNS4_4UMMA5MajorE0ELS18_0ELNS17_7ScaleInE0ELS19_0EEEEEENSN_INS5_IJSD_SD_SD_EEENS5_IJSW_SW_SW_EEEEENS5_IJNS4_10UnderscoreES1F_S1F_EEEEENS5_IJNS4_23SM90_TMA_LOAD_MULTICASTES1I_EEENS5_IJNS4_14ComposedLayoutINS4_7SwizzleILi3ELi4ELi3EEENS4_18smem_ptr_flag_bitsILi4EEENSN_INS5_IJNSA_ILi8EEESH_EEENS5_IJSH_SD_EEEEEEENSN_INS5_IJNS5_IJNS5_IJSP_SD_EEESS_EEESD_NS5_IJSD_SC_EEEEEENS5_IJNS5_IJNS5_IJSS_SY_EEESX_EEESW_NS5_IJSC_SY_EEEEEEEEEEEvNS4_8identityES1J_S23_vS24_EENS_8epilogue10collective18CollectiveEpilogueINS26_23Sm100TmaWarpSpecializedILi4ELi2ELi16ELb1ELb0EEEJNS5_IJNSA_ILi64EEESG_SH_EEENS5_IJNSN_IS2B_SD_EENSN_INS5_IJSR_SB_EEENS5_IJSD_S2B_EEEEEEEENS_10bfloat16_tESM_S2I_SM_NS26_6fusion15FusionCallbacksIS2A_NS2J_17LinearCombinationIS2I_fS2I_fLNS_15FloatRoundStyleE2EEES2C_S2H_JEEENS4_5SM1004TMEM4LOAD26SM100_TMEM_LOAD_32dp32b16xENS4_13SM90_TMA_LOADENS1K_INS1L_ILi1ELi4ELi3EEENS1N_ILi16EEENSN_INS5_IJS1P_SR_EEENS5_IJSR_SD_EEEEEEENS4_39AutoVectorizingCopyWithAssumedAlignmentILi128EEENS4_14SM90_TMA_STOREES2Z_S31_S31_EEEvvEEEEvNT_6ParamsE,"",@"SHT_CUDA_INFO"
	.sectionflags	@""
	.align	4


	//----- nvinfo : EIATTR_CUDA_API_VERSION
	.align		4
        /*0000*/ 	.byte	0x04, 0x37
        /*0002*/ 	.short	(.L_31 - .L_30)
.L_30:
        /*0004*/ 	.word	0x00000082


	//----- nvinfo : EIATTR_KPARAM_INFO
	.align		4
.L_31:
        /*0008*/ 	.byte	0x04, 0x17
        /*000a*/ 	.short	(.L_33 - .L_32)
.L_32:
        /*000c*/ 	.word	0x00000000
        /*0010*/ 	.short	0x0000
        /*0012*/ 	.short	0x0000
        /*0014*/ 	.byte	0x00, 0xf0, 0x01, 0x30


	//----- nvinfo : EIATTR_AT_ENTRY_FRAGMENTS
	.align		4
.L_33:
        /*0018*/ 	.byte	0x04, 0x4f
        /*001a*/ 	.short	(.L_35 - .L_34)


	//   ....[0]....
.L_34:
        /*001c*/ 	.word	0x00000006


	//----- nvinfo : EIATTR_RESERVED_SMEM_USED
	.align		4
.L_35:
        /*0020*/ 	.byte	0x01, 0x41
	.zero		2


	//----- nvinfo : EIATTR_SPARSE_MMA_MASK
	.align		4
        /*0024*/ 	.byte	0x03, 0x50
        /*0026*/ 	.short	0x0000


	//----- nvinfo : EIATTR_TCGEN05_1CTA_USED
	.align		4
        /*0028*/ 	.byte	0x01, 0x51
	.zero		2


	//----- nvinfo : EIATTR_MAXREG_COUNT
	.align		4
        /*002c*/ 	.byte	0x03, 0x1b
        /*002e*/ 	.short	0x00ff


	//----- nvinfo : EIATTR_NUM_BARRIERS
	.align		4
        /*0030*/ 	.byte	0x02, 0x4c
        /*0032*/ 	.byte	0x07
	.zero		1


	//----- nvinfo : EIATTR_EXTERNS
	.align		4
        /*0034*/ 	.byte	0x04, 0x0f
        /*0036*/ 	.short	(.L_37 - .L_36)


	//   ....[0]....
	.align		4
.L_36:
        /*0038*/ 	.word	index@(__assertfail)


	//----- nvinfo : EIATTR_MERCURY_ISA_VERSION
	.align		4
.L_37:
        /*003c*/ 	.byte	0x03, 0x5f
        /*003e*/ 	.short	0x0101


	//----- nvinfo : EIATTR_INT_WARP_WIDE_INSTR_OFFSETS
	.align		4
        /*0040*/ 	.byte	0x04, 0x31
        /*0042*/ 	.short	(.L_39 - .L_38)


	//   ....[0]....
.L_38:
        /*0044*/ 	.word	0x00002640


	//   ....[1]....
        /*0048*/ 	.word	0x00004430


	//   ....[2]....
        /*004c*/ 	.word	0x00004460


	//   ....[3]....
        /*0050*/ 	.word	0x000044b0


	//   ....[4]....
        /*0054*/ 	.word	0x00004d60


	//   ....[5]....
        /*0058*/ 	.word	0x00004d80


	//   ....[6]....
        /*005c*/ 	.word	0x00004de0


	//   ....[7]....
        /*0060*/ 	.word	0x00004f20


	//   ....[8]....
        /*0064*/ 	.word	0x00004f40


	//   ....[9]....
        /*0068*/ 	.word	0x00005000


	//   ....[10]....
        /*006c*/ 	.word	0x00005100


	//   ....[11]....
        /*0070*/ 	.word	0x00005140


	//   ....[12]....
        /*0074*/ 	.word	0x000051e0


	//   ....[13]....
        /*0078*/ 	.word	0x000052e0


	//   ....[14]....
        /*007c*/ 	.word	0x00005300


	//   ....[15]....
        /*0080*/ 	.word	0x000053d0


	//   ....[16]....
        /*0084*/ 	.word	0x000054d0


	//   ....[17]....
        /*0088*/ 	.word	0x00005510


	//   ....[18]....
        /*008c*/ 	.word	0x000055d0


	//   ....[19]....
        /*0090*/ 	.word	0x000056b0


	//   ....[20]....
        /*0094*/ 	.word	0x000056d0


	//   ....[21]....
        /*0098*/ 	.word	0x000057b0


	//   ....[22]....
        /*009c*/ 	.word	0x00005890


	//   ....[23]....
        /*00a0*/ 	.word	0x00005900


	//   ....[24]....
        /*00a4*/ 	.word	0x000059b0


	//   ....[25]....
        /*00a8*/ 	.word	0x00005b50


	//   ....[26]....
        /*00ac*/ 	.word	0x00005b60


	//   ....[27]....
        /*00b0*/ 	.word	0x00005c40


	//----- nvinfo : EIATTR_COOP_GROUP_MASK_REGIDS
	.align		4
.L_39:
        /*00b4*/ 	.byte	0x04, 0x29
        /*00b6*/ 	.short	(.L_41 - .L_40)


	//   ....[0]....
.L_40:
        /*00b8*/ 	.word	0xffffffff


	//   ....[1]....
        /*00bc*/ 	.word	0xffffffff


	//   ....[2]....
        /*00c0*/ 	.word	0xffffffff


	//   ....[3]....
        /*00c4*/ 	.word	0xffffffff


	//   ....[4]....
        /*00c8*/ 	.word	0xffffffff


	//   ....[5]....
        /*00cc*/ 	.word	0xffffffff


	//   ....[6]....
        /*00d0*/ 	.word	0xffffffff


	//   ....[7]....
        /*00d4*/ 	.word	0xffffffff


	//   ....[8]....
        /*00d8*/ 	.word	0xffffffff


	//   ....[9]....
        /*00dc*/ 	.word	0xffffffff


	//   ....[10]....
        /*00e0*/ 	.word	0xffffffff


	//   ....[11]....
        /*00e4*/ 	.word	0xffffffff


	//   ....[12]....
        /*00e8*/ 	.word	0xffffffff


	//   ....[13]....
        /*00ec*/ 	.word	0xffffffff


	//----- nvinfo : EIATTR_COOP_GROUP_INSTR_OFFSETS
	.align		4
.L_41:
        /*00f0*/ 	.byte	0x04, 0x28
        /*00f2*/ 	.short	(.L_43 - .L_42)


	//   ....[0]....
.L_42:
        /*00f4*/ 	.word	0x00000090


	//   ....[1]....
        /*00f8*/ 	.word	0x00000530


	//   ....[2]....
        /*00fc*/ 	.word	0x00000700


	//   ....[3]....
        /*0100*/ 	.word	0x000008a0


	//   ....[4]....
        /*0104*/ 	.word	0x000009a0


	//   ....[5]....
        /*0108*/ 	.word	0x00000b10


	//   ....[6]....
        /*010c*/ 	.word	0x00000c70


	//   ....[7]....
        /*0110*/ 	.word	0x00000e20


	//   ....[8]....
        /*0114*/ 	.word	0x00002520


	//   ....[9]....
        /*0118*/ 	.word	0x000033a0


	//   ....[10]....
        /*011c*/ 	.word	0x000035b0


	//   ....[11]....
        /*0120*/ 	.word	0x000035e0


	//   ....[12]....
        /*0124*/ 	.word	0x00004320


	//   ....[13]....
        /*0128*/ 	.word	0x00004550


	//----- nvinfo : EIATTR_VRC_CTA_INIT_COUNT
	.align		4
.L_43:
        /*012c*/ 	.byte	0x02, 0x4a
        /*012e*/ 	.byte	0x80
	.zero		1


	//----- nvinfo : EIATTR_SYSCALL_OFFSETS
	.align		4
        /*0130*/ 	.byte	0x04, 0x46
        /*0132*/ 	.short	(.L_45 - .L_44)


	//   ....[0]....
.L_44:
        /*0134*/ 	.word	0x00006750


	//   ....[1]....
        /*0138*/ 	.word	0x00006840


	//   ....[2]....
        /*013c*/ 	.word	0x000070f0


	//   ....[3]....
        /*0140*/ 	.word	0x00007260


	//   ....[4]....
        /*0144*/ 	.word	0x00007f80


	//   ....[5]....
        /*0148*/ 	.word	0x000080f0


	//   ....[6]....
        /*014c*/ 	.word	0x00008e00


	//   ....[7]....
        /*0150*/ 	.word	0x00008f70


	//   ....[8]....
        /*0154*/ 	.word	0x00009cb0


	//   ....[9]....
        /*0158*/ 	.word	0x00009e20


	//   ....[10]....
        /*015c*/ 	.word	0x0000ab70


	//   ....[11]....
        /*0160*/ 	.word	0x0000ace0


	//   ....[12]....
        /*0164*/ 	.word	0x0000ba40


	//   ....[13]....
        /*0168*/ 	.word	0x0000bbb0


	//   ....[14]....
        /*016c*/ 	.word	0x0000c900


	//   ....[15]....
        /*0170*/ 	.word	0x0000ca70


	//   ....[16]....
        /*0174*/ 	.word	0x0000d760


	//   ....[17]....
        /*0178*/ 	.word	0x0000d8d0


	//----- nvinfo : EIATTR_MBARRIER_INSTR_OFFSETS
	.align		4
.L_45:
        /*017c*/ 	.byte	0x04, 0x39
        /*017e*/ 	.short	(.L_47 - .L_46)


	//   ....[0]....
.L_46:
        /*0180*/ 	.word	0x00000650
        /*0184*/ 	.word	0x000000ff
        /*0188*/ 	.word	0x00000000
        /*018c*/ 	.short	0x0100
        /*018e*/ 	.byte	0x07
	.zero		1


	//   ....[1]....
        /*0190*/ 	.word	0x00000660
        /*0194*/ 	.word	0x000000ff
        /*0198*/ 	.word	0x00000028
        /*019c*/ 	.short	0x0100
        /*019e*/ 	.byte	0x07
	.zero		1


	//   ....[2]....
        /*01a0*/ 	.word	0x00000670
        /*01a4*/ 	.word	0x000000ff
        /*01a8*/ 	.word	0x00000008
        /*01ac*/ 	.short	0x0100
        /*01ae*/ 	.byte	0x07
	.zero		1


	//   ....[3]....
        /*01b0*/ 	.word	0x00000680
        /*01b4*/ 	.word	0x000000ff
        /*01b8*/ 	.word	0x00000030
        /*01bc*/ 	.short	0x0100
        /*01be*/ 	.byte	0x07
	.zero		1


	//   ....[4]....
        /*01c0*/ 	.word	0x00000690
        /*01c4*/ 	.word	0x000000ff
        /*01c8*/ 	.word	0x00000010
        /*01cc*/ 	.short	0x0100
        /*01ce*/ 	.byte	0x07
	.zero		1


	//   ....[5]....
        /*01d0*/ 	.word	0x000006a0
        /*01d4*/ 	.word	0x000000ff
        /*01d8*/ 	.word	0x00000038
        /*01dc*/ 	.short	0x0100
        /*01de*/ 	.byte	0x07
	.zero		1


	//   ....[6]....
        /*01e0*/ 	.word	0x000006b0
        /*01e4*/ 	.word	0x000000ff
        /*01e8*/ 	.word	0x00000018
        /*01ec*/ 	.short	0x0100
        /*01ee*/ 	.byte	0x07
	.zero		1


	//   ....[7]....
        /*01f0*/ 	.word	0x000006c0
        /*01f4*/ 	.word	0x000000ff
        /*01f8*/ 	.word	0x00000040
        /*01fc*/ 	.short	0x0100
        /*01fe*/ 	.byte	0x07
	.zero		1


	//   ....[8]....
        /*0200*/ 	.word	0x000006d0
        /*0204*/ 	.word	0x000000ff
        /*0208*/ 	.word	0x00000020
        /*020c*/ 	.short	0x0100
        /*020e*/ 	.byte	0x07
	.zero		1


	//   ....[9]....
        /*0210*/ 	.word	0x000006e0
        /*0214*/ 	.word	0x000000ff
        /*0218*/ 	.word	0x00000048
        /*021c*/ 	.short	0x0100
        /*021e*/ 	.byte	0x07
	.zero		1


	//   ....[10]....
        /*0220*/ 	.word	0x00000810
        /*0224*/ 	.word	0x000000ff
        /*0228*/ 	.word	0x00000050
        /*022c*/ 	.short	0x0100
        /*022e*/ 	.byte	0x07
	.zero		1


	//   ....[11]....
        /*0230*/ 	.word	0x00000820
        /*0234*/ 	.word	0x000000ff
        /*0238*/ 	.word	0x00000070
        /*023c*/ 	.short	0x0100
        /*023e*/ 	.byte	0x07
	.zero		1


	//   ....[12]....
        /*0240*/ 	.word	0x00000830
        /*0244*/ 	.word	0x000000ff
        /*0248*/ 	.word	0x00000058
        /*024c*/ 	.short	0x0100
        /*024e*/ 	.byte	0x07
	.zero		1


	//   ....[13]....
        /*0250*/ 	.word	0x00000840
        /*0254*/ 	.word	0x000000ff
        /*0258*/ 	.word	0x00000078
        /*025c*/ 	.short	0x0100
        /*025e*/ 	.byte	0x07
	.zero		1


	//   ....[14]....
        /*0260*/ 	.word	0x00000850
        /*0264*/ 	.word	0x000000ff
        /*0268*/ 	.word	0x00000060
        /*026c*/ 	.short	0x0100
        /*026e*/ 	.byte	0x07
	.zero		1


	//   ....[15]....
        /*0270*/ 	.word	0x00000860
        /*0274*/ 	.word	0x000000ff
        /*0278*/ 	.word	0x00000080
        /*027c*/ 	.short	0x0100
        /*027e*/ 	.byte	0x07
	.zero		1


	//   ....[16]....
        /*0280*/ 	.word	0x00000870
        /*0284*/ 	.word	0x000000ff
        /*0288*/ 	.word	0x00000068
        /*028c*/ 	.short	0x0100
        /*028e*/ 	.byte	0x07
	.zero		1


	//   ....[17]....
        /*0290*/ 	.word	0x00000880
        /*0294*/ 	.word	0x000000ff
        /*0298*/ 	.word	0x00000088
        /*029c*/ 	.short	0x0100
        /*029e*/ 	.byte	0x07
	.zero		1


	//   ....[18]....
        /*02a0*/ 	.word	0x00000970
        /*02a4*/ 	.word	0x000000ff
        /*02a8*/ 	.word	0x00000090
        /*02ac*/ 	.short	0x0100
        /*02ae*/ 	.byte	0x06
	.zero		1


	//   ....[19]....
        /*02b0*/ 	.word	0x00000980
        /*02b4*/ 	.word	0x000000ff
        /*02b8*/ 	.word	0x00000098
        /*02bc*/ 	.short	0x0100
        /*02be*/ 	.byte	0x06
	.zero		1


	//   ....[20]....
        /*02c0*/ 	.word	0x00000ac0
        /*02c4*/ 	.word	0x000000ff
        /*02c8*/ 	.word	0x000000a0
        /*02cc*/ 	.short	0x0100
        /*02ce*/ 	.byte	0x06
	.zero		1


	//   ....[21]....
        /*02d0*/ 	.word	0x00000ad0
        /*02d4*/ 	.word	0x000000ff
        /*02d8*/ 	.word	0x000000b0
        /*02dc*/ 	.short	0x0100
        /*02de*/ 	.byte	0x06
	.zero		1


	//   ....[22]....
        /*02e0*/ 	.word	0x00000ae0
        /*02e4*/ 	.word	0x000000ff
        /*02e8*/ 	.word	0x000000a8
        /*02ec*/ 	.short	0x0100
        /*02ee*/ 	.byte	0x06
	.zero		1


	//   ....[23]....
        /*02f0*/ 	.word	0x00000af0
        /*02f4*/ 	.word	0x000000ff
        /*02f8*/ 	.word	0x000000b8
        /*02fc*/ 	.short	0x0100
        /*02fe*/ 	.byte	0x06
	.zero		1


	//   ....[24]....
        /*0300*/ 	.word	0x00000c20
        /*0304*/ 	.word	0x000000ff
        /*0308*/ 	.word	0x000000c0
        /*030c*/ 	.short	0x0100
        /*030e*/ 	.byte	0x07
	.zero		1


	//   ....[25]....
        /*0310*/ 	.word	0x00000c30
        /*0314*/ 	.word	0x000000ff
        /*0318*/ 	.word	0x000000d0
        /*031c*/ 	.short	0x0100
        /*031e*/ 	.byte	0x07
	.zero		1


	//   ....[26]....
        /*0320*/ 	.word	0x00000c40
        /*0324*/ 	.word	0x000000ff
        /*0328*/ 	.word	0x000000c8
        /*032c*/ 	.short	0x0100
        /*032e*/ 	.byte	0x07
	.zero		1


	//   ....[27]....
        /*0330*/ 	.word	0x00000c50
        /*0334*/ 	.word	0x000000ff
        /*0338*/ 	.word	0x000000d8
        /*033c*/ 	.short	0x0100
        /*033e*/ 	.byte	0x07
	.zero		1


	//   ....[28]....
        /*0340*/ 	.word	0x00000d40
        /*0344*/ 	.word	0x000000ff
        /*0348*/ 	.word	0x000000e0
        /*034c*/ 	.short	0x0100
        /*034e*/ 	.byte	0x06
	.zero		1


	//   ....[29]....
        /*0350*/ 	.word	0x00000d50
        /*0354*/ 	.word	0x000000ff
        /*0358*/ 	.word	0x000000f0
        /*035c*/ 	.short	0x0100
        /*035e*/ 	.byte	0x06
	.zero		1


	//   ....[30]....
        /*0360*/ 	.word	0x00000d60
        /*0364*/ 	.word	0x000000ff
        /*0368*/ 	.word	0x000000e8
        /*036c*/ 	.short	0x0100
        /*036e*/ 	.byte	0x06
	.zero		1


	//   ....[31]....
        /*0370*/ 	.word	0x00000d70
        /*0374*/ 	.word	0x000000ff
        /*0378*/ 	.word	0x000000f8
        /*037c*/ 	.short	0x0100
        /*037e*/ 	.byte	0x06
	.zero		1


	//   ....[32]....
        /*0380*/ 	.word	0x00001a40
        /*0384*/ 	.word	0x00000002
        /*0388*/ 	.word	0x000000f0
        /*038c*/ 	.short	0x010a
        /*038e*/ 	.byte	0xff
	.zero		1


	//   ....[33]....
        /*0390*/ 	.word	0x00001a70
        /*0394*/ 	.word	0x00000002
        /*0398*/ 	.word	0x000000e0
        /*039c*/ 	.short	0x0101
        /*039e*/ 	.byte	0xff
	.zero		1


	//   ....[34]....
        /*03a0*/ 	.word	0x00001b50
        /*03a4*/ 	.word	0x000000ff
        /*03a8*/ 	.word	0x00000028
        /*03ac*/ 	.short	0x010a
        /*03ae*/ 	.byte	0x08
	.zero		1


	//   ....[35]....
        /*03b0*/ 	.word	0x00001be0
        /*03b4*/ 	.word	0x000000ff
        /*03b8*/ 	.word	0x00000028
        /*03bc*/ 	.short	0x010a
        /*03be*/ 	.byte	0x21
	.zero		1


	//   ....[36]....
        /*03c0*/ 	.word	0x00001d20
        /*03c4*/ 	.word	0x000000ff
        /*03c8*/ 	.word	0x00000028
        /*03cc*/ 	.short	0x010a
        /*03ce*/ 	.byte	0x08
	.zero		1


	//   ....[37]....
        /*03d0*/ 	.word	0x00002040
        /*03d4*/ 	.word	0x000000ff
        /*03d8*/ 	.word	0x00000098
        /*03dc*/ 	.short	0x0101
        /*03de*/ 	.byte	0x05
	.zero		1


	//   ....[38]....
        /*03e0*/ 	.word	0x00002060
        /*03e4*/ 	.word	0x000000ff
        /*03e8*/ 	.word	0x00000028
        /*03ec*/ 	.short	0x010a
        /*03ee*/ 	.byte	0x08
	.zero		1


	//   ....[39]....
        /*03f0*/ 	.word	0x000020e0
        /*03f4*/ 	.word	0x000000ff
        /*03f8*/ 	.word	0x00000028
        /*03fc*/ 	.short	0x010a
        /*03fe*/ 	.byte	0x21
	.zero		1


	//   ....[40]....
        /*0400*/ 	.word	0x00002220
        /*0404*/ 	.word	0x000000ff
        /*0408*/ 	.word	0x00000028
        /*040c*/ 	.short	0x010a
        /*040e*/ 	.byte	0x08
	.zero		1


	//   ....[41]....
        /*0410*/ 	.word	0x00002550
        /*0414*/ 	.word	0x00000002
        /*0418*/ 	.word	0x000000a0
        /*041c*/ 	.short	0x010a
        /*041e*/ 	.byte	0xff
	.zero		1


	//   ....[42]....
        /*0420*/ 	.word	0x00002610
        /*0424*/ 	.word	0x00000002
        /*0428*/ 	.word	0x00000000
        /*042c*/ 	.short	0x0101
        /*042e*/ 	.byte	0xff
	.zero		1


	//   ....[43]....
        /*0430*/ 	.word	0x00002b90
        /*0434*/ 	.word	0x000000ff
        /*0438*/ 	.word	0x00000000
        /*043c*/ 	.short	0x010a
        /*043e*/ 	.byte	0x04
	.zero		1


	//   ....[44]....
        /*0440*/ 	.word	0x00002c20
        /*0444*/ 	.word	0x000000ff
        /*0448*/ 	.word	0x00000000
        /*044c*/ 	.short	0x010a
        /*044e*/ 	.byte	0x04
	.zero		1


	//   ....[45]....
        /*0450*/ 	.word	0x00002cb0
        /*0454*/ 	.word	0x000000ff
        /*0458*/ 	.word	0x00000000
        /*045c*/ 	.short	0x010a
        /*045e*/ 	.byte	0x04
	.zero		1


	//   ....[46]....
        /*0460*/ 	.word	0x00002d40
        /*0464*/ 	.word	0x000000ff
        /*0468*/ 	.word	0x00000000
        /*046c*/ 	.short	0x010a
        /*046e*/ 	.byte	0x04
	.zero		1


	//   ....[47]....
        /*0470*/ 	.word	0x00002de0
        /*0474*/ 	.word	0x00000000
        /*0478*/ 	.word	0x00000000
        /*047c*/ 	.short	0x010a
        /*047e*/ 	.byte	0xff
	.zero		1


	//   ....[48]....
        /*0480*/ 	.word	0x00002f00
        /*0484*/ 	.word	0x00000000
        /*0488*/ 	.word	0x000000e0
        /*048c*/ 	.short	0x010a
        /*048e*/ 	.byte	0xff
	.zero		1


	//   ....[49]....
        /*0490*/ 	.word	0x00002f70
        /*0494*/ 	.word	0x00000000
        /*0498*/ 	.word	0x00000000
        /*049c*/ 	.short	0x0101
        /*049e*/ 	.byte	0xff
	.zero		1


	//   ....[50]....
        /*04a0*/ 	.word	0x00002f90
        /*04a4*/ 	.word	0x000000ff
        /*04a8*/ 	.word	0x000000b0
        /*04ac*/ 	.short	0x010a
        /*04ae*/ 	.byte	0x05
	.zero		1


	//   ....[51]....
        /*04b0*/ 	.word	0x000030b0
        /*04b4*/ 	.word	0x00000000
        /*04b8*/ 	.word	0x000000a0
        /*04bc*/ 	.short	0x010a
        /*04be*/ 	.byte	0xff
	.zero		1


	//   ....[52]....
        /*04c0*/ 	.word	0x000031b0
        /*04c4*/ 	.word	0x00000000
        /*04c8*/ 	.word	0x00000000
        /*04cc*/ 	.short	0x0101
        /*04ce*/ 	.byte	0xff
	.zero		1


	//   ....[53]....
        /*04d0*/ 	.word	0x00003240
        /*04d4*/ 	.word	0x000000ff
        /*04d8*/ 	.word	0x000000b0
        /*04dc*/ 	.short	0x0106
        /*04de*/ 	.byte	0x05
	.zero		1


	//   ....[54]....
        /*04e0*/ 	.word	0x00003260
        /*04e4*/ 	.word	0x000000ff
        /*04e8*/ 	.word	0x000000b0
        /*04ec*/ 	.short	0x010a
        /*04ee*/ 	.byte	0x05
	.zero		1


	//   ....[55]....
        /*04f0*/ 	.word	0x000032f0
        /*04f4*/ 	.word	0x000000ff
        /*04f8*/ 	.word	0x000000b0
        /*04fc*/ 	.short	0x0106
        /*04fe*/ 	.byte	0x04
	.zero		1


	//   ....[56]....
        /*0500*/ 	.word	0x00003330
        /*0504*/ 	.word	0x00000000
        /*0508*/ 	.word	0x000000b0
        /*050c*/ 	.short	0x010a
        /*050e*/ 	.byte	0xff
	.zero		1


	//   ....[57]....
        /*0510*/ 	.word	0x00003b00
        /*0514*/ 	.word	0x00000000
        /*0518*/ 	.word	0x000000a0
        /*051c*/ 	.short	0x010a
        /*051e*/ 	.byte	0xff
	.zero		1


	//   ....[58]....
        /*0520*/ 	.word	0x00003c00
        /*0524*/ 	.word	0x00000003
        /*0528*/ 	.word	0x00000000
        /*052c*/ 	.short	0x0101
        /*052e*/ 	.byte	0xff
	.zero		1


	//   ....[59]....
        /*0530*/ 	.word	0x00003c10
        /*0534*/ 	.word	0x000000ff
        /*0538*/ 	.word	0x00000000
        /*053c*/ 	.short	0x010a
        /*053e*/ 	.byte	0x0f
	.zero		1


	//   ....[60]....
        /*0540*/ 	.word	0x00003c40
        /*0544*/ 	.word	0x000000ff
        /*0548*/ 	.word	0x000000d0
        /*054c*/ 	.short	0x010a
        /*054e*/ 	.byte	0x0e
	.zero		1


	//   ....[61]....
        /*0550*/ 	.word	0x00003d10
        /*0554*/ 	.word	0x000000ff
        /*0558*/ 	.word	0x00000000
        /*055c*/ 	.short	0x010a
        /*055e*/ 	.byte	0x16
	.zero		1


	//   ....[62]....
        /*0560*/ 	.word	0x00003e40
        /*0564*/ 	.word	0x000000ff
        /*0568*/ 	.word	0x00000000
        /*056c*/ 	.short	0x010a
        /*056e*/ 	.byte	0x1e
	.zero		1


	//   ....[63]....
        /*0570*/ 	.word	0x00004270
        /*0574*/ 	.word	0x000000ff
        /*0578*/ 	.word	0x00000000
        /*057c*/ 	.short	0x010a
        /*057e*/ 	.byte	0x05
	.zero		1


	//   ....[64]....
        /*0580*/ 	.word	0x00004300
        /*0584*/ 	.word	0x000000ff
        /*0588*/ 	.word	0x00000000
        /*058c*/ 	.short	0x010a
        /*058e*/ 	.byte	0x06
	.zero		1


	//   ....[65]....
        /*0590*/ 	.word	0x00004710
        /*0594*/ 	.word	0x00000000
        /*0598*/ 	.word	0x000000a0
        /*059c*/ 	.short	0x010a
        /*059e*/ 	.byte	0xff
	.zero		1


	//   ....[66]....
        /*05a0*/ 	.word	0x00004850
        /*05a4*/ 	.word	0x00000000
        /*05a8*/ 	.word	0x00000000
        /*05ac*/ 	.short	0x0101
        /*05ae*/ 	.byte	0xff
	.zero		1


	//   ....[67]....
        /*05b0*/ 	.word	0x00004b70
        /*05b4*/ 	.word	0x000000ff
        /*05b8*/ 	.word	0x00000098
        /*05bc*/ 	.short	0x010a
        /*05be*/ 	.byte	0x04
	.zero		1


	//   ....[68]....
        /*05c0*/ 	.word	0x00004ce0
        /*05c4*/ 	.word	0x000000ff
        /*05c8*/ 	.word	0x00000070
        /*05cc*/ 	.short	0x010a
        /*05ce*/ 	.byte	0x04
	.zero		1


	//   ....[69]....
        /*05d0*/ 	.word	0x00004ed0
        /*05d4*/ 	.word	0x000000ff
        /*05d8*/ 	.word	0x00000050
        /*05dc*/ 	.short	0x010b
        /*05de*/ 	.byte	0x04
	.zero		1


	//   ....[70]....
        /*05e0*/ 	.word	0x00004ee0
        /*05e4*/ 	.word	0x000000ff
        /*05e8*/ 	.word	0x00000000
        /*05ec*/ 	.short	0x0101
        /*05ee*/ 	.byte	0x0e
	.zero		1


	//   ....[71]....
        /*05f0*/ 	.word	0x00004ef0
        /*05f4*/ 	.word	0x000000ff
        /*05f8*/ 	.word	0x00000078
        /*05fc*/ 	.short	0x010a
        /*05fe*/ 	.byte	0x04
	.zero		1


	//   ....[72]....
        /*0600*/ 	.word	0x000050b0
        /*0604*/ 	.word	0x000000ff
        /*0608*/ 	.word	0x00000058
        /*060c*/ 	.short	0x010b
        /*060e*/ 	.byte	0x04
	.zero		1


	//   ....[73]....
        /*0610*/ 	.word	0x000050c0
        /*0614*/ 	.word	0x000000ff
        /*0618*/ 	.word	0x00000000
        /*061c*/ 	.short	0x0101
        /*061e*/ 	.byte	0x0d
	.zero		1


	//   ....[74]....
        /*0620*/ 	.word	0x000050d0
        /*0624*/ 	.word	0x000000ff
        /*0628*/ 	.word	0x00000080
        /*062c*/ 	.short	0x010a
        /*062e*/ 	.byte	0x04
	.zero		1


	//   ....[75]....
        /*0630*/ 	.word	0x00005290
        /*0634*/ 	.word	0x000000ff
        /*0638*/ 	.word	0x00000060
        /*063c*/ 	.short	0x010b
        /*063e*/ 	.byte	0x04
	.zero		1


	//   ....[76]....
        /*0640*/ 	.word	0x000052a0
        /*0644*/ 	.word	0x000000ff
        /*0648*/ 	.word	0x00000000
        /*064c*/ 	.short	0x0101
        /*064e*/ 	.byte	0x07
	.zero		1


	//   ....[77]....
        /*0650*/ 	.word	0x000052b0
        /*0654*/ 	.word	0x000000ff
        /*0658*/ 	.word	0x00000088
        /*065c*/ 	.short	0x010a
        /*065e*/ 	.byte	0x04
	.zero		1


	//   ....[78]....
        /*0660*/ 	.word	0x00005480
        /*0664*/ 	.word	0x000000ff
        /*0668*/ 	.word	0x00000068
        /*066c*/ 	.short	0x010b
        /*066e*/ 	.byte	0x04
	.zero		1


	//   ....[79]....
        /*0670*/ 	.word	0x00005490
        /*0674*/ 	.word	0x000000ff
        /*0678*/ 	.word	0x00000000
        /*067c*/ 	.short	0x0101
        /*067e*/ 	.byte	0x06
	.zero		1


	//   ....[80]....
        /*0680*/ 	.word	0x000054a0
        /*0684*/ 	.word	0x000000ff
        /*0688*/ 	.word	0x00000070
        /*068c*/ 	.short	0x010a
        /*068e*/ 	.byte	0x04
	.zero		1


	//   ....[81]....
        /*0690*/ 	.word	0x00005660
        /*0694*/ 	.word	0x000000ff
        /*0698*/ 	.word	0x00000050
        /*069c*/ 	.short	0x010b
        /*069e*/ 	.byte	0x04
	.zero		1


	//   ....[82]....
        /*06a0*/ 	.word	0x00005670
        /*06a4*/ 	.word	0x000000ff
        /*06a8*/ 	.word	0x00000000
        /*06ac*/ 	.short	0x0101
        /*06ae*/ 	.byte	0x0e
	.zero		1


	//   ....[83]....
        /*06b0*/ 	.word	0x00005680
        /*06b4*/ 	.word	0x000000ff
        /*06b8*/ 	.word	0x00000078
        /*06bc*/ 	.short	0x010a
        /*06be*/ 	.byte	0x04
	.zero		1


	//   ....[84]....
        /*06c0*/ 	.word	0x00005830
        /*06c4*/ 	.word	0x000000ff
        /*06c8*/ 	.word	0x00000058
        /*06cc*/ 	.short	0x010b
        /*06ce*/ 	.byte	0x04
	.zero		1


	//   ....[85]....
        /*06d0*/ 	.word	0x00005840
        /*06d4*/ 	.word	0x000000ff
        /*06d8*/ 	.word	0x00000000
        /*06dc*/ 	.short	0x0101
        /*06de*/ 	.byte	0x0d
	.zero		1


	//   ....[86]....
        /*06e0*/ 	.word	0x00005850
        /*06e4*/ 	.word	0x000000ff
        /*06e8*/ 	.word	0x00000080
        /*06ec*/ 	.short	0x010a
        /*06ee*/ 	.byte	0x04
	.zero		1


	//   ....[87]....
        /*06f0*/ 	.word	0x00005a30
        /*06f4*/ 	.word	0x000000ff
        /*06f8*/ 	.word	0x00000060
        /*06fc*/ 	.short	0x010b
        /*06fe*/ 	.byte	0x04
	.zero		1


	//   ....[88]....
        /*0700*/ 	.word	0x00005aa0
        /*0704*/ 	.word	0x000000ff
        /*0708*/ 	.word	0x00000000
        /*070c*/ 	.short	0x0101
        /*070e*/ 	.byte	0x07
	.zero		1


	//   ....[89]....
        /*0710*/ 	.word	0x00005ab0
        /*0714*/ 	.word	0x000000ff
        /*0718*/ 	.word	0x00000088
        /*071c*/ 	.short	0x010a
        /*071e*/ 	.byte	0x04
	.zero		1


	//   ....[90]....
        /*0720*/ 	.word	0x00005d20
        /*0724*/ 	.word	0x000000ff
        /*0728*/ 	.word	0x00000068
        /*072c*/ 	.short	0x010b
        /*072e*/ 	.byte	0x04
	.zero		1


	//   ....[91]....
        /*0730*/ 	.word	0x00005d40
        /*0734*/ 	.word	0x000000ff
        /*0738*/ 	.word	0x00000000
        /*073c*/ 	.short	0x0101
        /*073e*/ 	.byte	0x06
	.zero		1


	//   ....[92]....
        /*0740*/ 	.word	0x00005d80
        /*0744*/ 	.word	0x000000ff
        /*0748*/ 	.word	0x00000070
        /*074c*/ 	.short	0x010a
        /*074e*/ 	.byte	0x04
	.zero		1


	//   ....[93]....
        /*0750*/ 	.word	0x00005da0
        /*0754*/ 	.word	0x000000ff
        /*0758*/ 	.word	0x00000078
        /*075c*/ 	.short	0x010a
        /*075e*/ 	.byte	0x04
	.zero		1


	//   ....[94]....
        /*0760*/ 	.word	0x00005dc0
        /*0764*/ 	.word	0x000000ff
        /*0768*/ 	.word	0x00000080
        /*076c*/ 	.short	0x010a
        /*076e*/ 	.byte	0x04
	.zero		1


	//   ....[95]....
        /*0770*/ 	.word	0x00005e10
        /*0774*/ 	.word	0x00000002
        /*0778*/ 	.word	0x00000088
        /*077c*/ 	.short	0x010a
        /*077e*/ 	.byte	0xff
	.zero		1


	//   ....[96]....
        /*0780*/ 	.word	0x00006130
        /*0784*/ 	.word	0x00000000
        /*0788*/ 	.word	0x000000a0
        /*078c*/ 	.short	0x010a
        /*078e*/ 	.byte	0xff
	.zero		1


	//   ....[97]....
        /*0790*/ 	.word	0x00006240
        /*0794*/ 	.word	0x00000000
        /*0798*/ 	.word	0x00000000
        /*079c*/ 	.short	0x0101
        /*079e*/ 	.byte	0xff
	.zero		1


	//   ....[98]....
        /*07a0*/ 	.word	0x00006c40
        /*07a4*/ 	.word	0x000000ff
        /*07a8*/ 	.word	0x00000050
        /*07ac*/ 	.short	0x010a
        /*07ae*/ 	.byte	0x34
	.zero		1


	//   ....[99]....
        /*07b0*/ 	.word	0x00006c50
        /*07b4*/ 	.word	0x0000003a
        /*07b8*/ 	.word	0x000000c0
        /*07bc*/ 	.short	0x010a
        /*07be*/ 	.byte	0xff
	.zero		1


	//   ....[100]....
        /*07c0*/ 	.word	0x00006dc0
        /*07c4*/ 	.word	0x000000ff
        /*07c8*/ 	.word	0x00000050
        /*07cc*/ 	.short	0x010a
        /*07ce*/ 	.byte	0x34
	.zero		1


	//   ....[101]....
        /*07d0*/ 	.word	0x00006ea0
        /*07d4*/ 	.word	0x0000003a
        /*07d8*/ 	.word	0x000000c0
        /*07dc*/ 	.short	0x010a
        /*07de*/ 	.byte	0xff
	.zero		1


	//   ....[102]....
        /*07e0*/ 	.word	0x00007c90
        /*07e4*/ 	.word	0x00000000
        /*07e8*/ 	.word	0x00000000
        /*07ec*/ 	.short	0x0101
        /*07ee*/ 	.byte	0xff
	.zero		1


	//   ....[103]....
        /*07f0*/ 	.word	0x00007ca0
        /*07f4*/ 	.word	0x00000002
        /*07f8*/ 	.word	0x00000050
        /*07fc*/ 	.short	0x010a
        /*07fe*/ 	.byte	0xff
	.zero		1


	//   ....[104]....
        /*0800*/ 	.word	0x00007d60
        /*0804*/ 	.word	0x00000002
        /*0808*/ 	.word	0x00000050
        /*080c*/ 	.short	0x010a
        /*080e*/ 	.byte	0xff
	.zero		1


	//   ....[105]....
        /*0810*/ 	.word	0x00008b40
        /*0814*/ 	.word	0x0000006e
        /*0818*/ 	.word	0x00000000
        /*081c*/ 	.short	0x0101
        /*081e*/ 	.byte	0xff
	.zero		1


	//   ....[106]....
        /*0820*/ 	.word	0x00008b60
        /*0824*/ 	.word	0x00000000
        /*0828*/ 	.word	0x00000050
        /*082c*/ 	.short	0x010a
        /*082e*/ 	.byte	0xff
	.zero		1


	//   ....[107]....
        /*0830*/ 	.word	0x00008c10
        /*0834*/ 	.word	0x00000000
        /*0838*/ 	.word	0x00000050
        /*083c*/ 	.short	0x010a
        /*083e*/ 	.byte	0xff
	.zero		1


	//   ....[108]....
        /*0840*/ 	.word	0x00009970
        /*0844*/ 	.word	0x0000006e
        /*0848*/ 	.word	0x00000000
        /*084c*/ 	.short	0x0101
        /*084e*/ 	.byte	0xff
	.zero		1


	//   ....[109]....
        /*0850*/ 	.word	0x00009990
        /*0854*/ 	.word	0x00000000
        /*0858*/ 	.word	0x00000050
        /*085c*/ 	.short	0x010a
        /*085e*/ 	.byte	0xff
	.zero		1


	//   ....[110]....
        /*0860*/ 	.word	0x00009a50
        /*0864*/ 	.word	0x00000000
        /*0868*/ 	.word	0x00000050
        /*086c*/ 	.short	0x010a
        /*086e*/ 	.byte	0xff
	.zero		1


	//   ....[111]....
        /*0870*/ 	.word	0x0000a860
        /*0874*/ 	.word	0x0000006f
        /*0878*/ 	.word	0x00000000
        /*087c*/ 	.short	0x0101
        /*087e*/ 	.byte	0xff
	.zero		1


	//   ....[112]....
        /*0880*/ 	.word	0x0000a880
        /*0884*/ 	.word	0x00000000
        /*0888*/ 	.word	0x00000050
        /*088c*/ 	.short	0x010a
        /*088e*/ 	.byte	0xff
	.zero		1


	//   ....[113]....
        /*0890*/ 	.word	0x0000a930
        /*0894*/ 	.word	0x00000000
        /*0898*/ 	.word	0x00000050
        /*089c*/ 	.short	0x010a
        /*089e*/ 	.byte	0xff
	.zero		1


	//   ....[114]....
        /*08a0*/ 	.word	0x0000b700
        /*08a4*/ 	.word	0x0000006f
        /*08a8*/ 	.word	0x00000000
        /*08ac*/ 	.short	0x0101
        /*08ae*/ 	.byte	0xff
	.zero		1


	//   ....[115]....
        /*08b0*/ 	.word	0x0000b720
        /*08b4*/ 	.word	0x00000000
        /*08b8*/ 	.word	0x00000050
        /*08bc*/ 	.short	0x010a
        /*08be*/ 	.byte	0xff
	.zero		1


	//   ....[116]....
        /*08c0*/ 	.word	0x0000b7d0
        /*08c4*/ 	.word	0x00000000
        /*08c8*/ 	.word	0x00000050
        /*08cc*/ 	.short	0x010a
        /*08ce*/ 	.byte	0xff
	.zero		1


	//   ....[117]....
        /*08d0*/ 	.word	0x0000c5f0
        /*08d4*/ 	.word	0x0000006f
        /*08d8*/ 	.word	0x00000000
        /*08dc*/ 	.short	0x0101
        /*08de*/ 	.byte	0xff
	.zero		1


	//   ....[118]....
        /*08e0*/ 	.word	0x0000c610
        /*08e4*/ 	.word	0x00000000
        /*08e8*/ 	.word	0x00000050
        /*08ec*/ 	.short	0x010a
        /*08ee*/ 	.byte	0xff
	.zero		1


	//   ....[119]....
        /*08f0*/ 	.word	0x0000c6c0
        /*08f4*/ 	.word	0x00000000
        /*08f8*/ 	.word	0x00000050
        /*08fc*/ 	.short	0x010a
        /*08fe*/ 	.byte	0xff
	.zero		1


	//   ....[120]....
        /*0900*/ 	.word	0x0000d470
        /*0904*/ 	.word	0x0000006f
        /*0908*/ 	.word	0x00000000
        /*090c*/ 	.short	0x0101
        /*090e*/ 	.byte	0xff
	.zero		1


	//   ....[121]....
        /*0910*/ 	.word	0x0000d490
        /*0914*/ 	.word	0x00000000
        /*0918*/ 	.word	0x00000050
        /*091c*/ 	.short	0x010a
        /*091e*/ 	.byte	0xff
	.zero		1


	//   ....[122]....
        /*0920*/ 	.word	0x0000d540
        /*0924*/ 	.word	0x00000000
        /*0928*/ 	.word	0x00000050
        /*092c*/ 	.short	0x010a
        /*092e*/ 	.byte	0xff
	.zero		1


	//   ....[123]....
        /*0930*/ 	.word	0x0000ddb0
        /*0934*/ 	.word	0x000000ff
        /*0938*/ 	.word	0x00000000
        /*093c*/ 	.short	0x0101
        /*093e*/ 	.byte	0x04
	.zero		1


	//   ....[124]....
        /*0940*/ 	.word	0x0000e330
        /*0944*/ 	.word	0x00000000
        /*0948*/ 	.word	0x00000000
        /*094c*/ 	.short	0x0101
        /*094e*/ 	.byte	0xff
	.zero		1


	//   ....[125]....
        /*0950*/ 	.word	0x0000e5e0
        /*0954*/ 	.word	0x000000ff
        /*0958*/ 	.word	0x00000000
        /*095c*/ 	.short	0x0101
        /*095e*/ 	.byte	0x04
	.zero		1


	//   ....[126]....
        /*0960*/ 	.word	0x0000e600
        /*0964*/ 	.word	0x00000002
        /*0968*/ 	.word	0x000000f0
        /*096c*/ 	.short	0x010a
        /*096e*/ 	.byte	0xff
	.zero		1


	//   ....[127]....
        /*0970*/ 	.word	0x0000e660
        /*0974*/ 	.word	0x00000002
        /*0978*/ 	.word	0x00000028
        /*097c*/ 	.short	0x010a
        /*097e*/ 	.byte	0xff
	.zero		1


	//   ....[128]....
        /*0980*/ 	.word	0x0000e6c0
        /*0984*/ 	.word	0x00000002
        /*0988*/ 	.word	0x00000028
        /*098c*/ 	.short	0x010a
        /*098e*/ 	.byte	0xff
	.zero		1


	//   ....[129]....
        /*0990*/ 	.word	0x0000e710
        /*0994*/ 	.word	0x00000002
        /*0998*/ 	.word	0x000000a0
        /*099c*/ 	.short	0x010a
        /*099e*/ 	.byte	0xff
	.zero		1


	//   ....[130]....
        /*09a0*/ 	.word	0x0000e770
        /*09a4*/ 	.word	0x00000000
        /*09a8*/ 	.word	0x00000000
        /*09ac*/ 	.short	0x010a
        /*09ae*/ 	.byte	0xff
	.zero		1


	//   ....[131]....
        /*09b0*/ 	.word	0x0000e7d0
        /*09b4*/ 	.word	0x00000000
        /*09b8*/ 	.word	0x00000000
        /*09bc*/ 	.short	0x010a
        /*09be*/ 	.byte	0xff
	.zero		1


	//   ....[132]....
        /*09c0*/ 	.word	0x0000e830
        /*09c4*/ 	.word	0x00000000
        /*09c8*/ 	.word	0x00000000
        /*09cc*/ 	.short	0x010a
        /*09ce*/ 	.byte	0xff
	.zero		1


	//   ....[133]....
        /*09d0*/ 	.word	0x0000e890
        /*09d4*/ 	.word	0x00000000
        /*09d8*/ 	.word	0x00000000
        /*09dc*/ 	.short	0x010a
        /*09de*/ 	.byte	0xff
	.zero		1


	//   ....[134]....
        /*09e0*/ 	.word	0x0000e8e0
        /*09e4*/ 	.word	0x00000000
        /*09e8*/ 	.word	0x000000e0
        /*09ec*/ 	.short	0x010a
        /*09ee*/ 	.byte	0xff
	.zero		1


	//   ....[135]....
        /*09f0*/ 	.word	0x0000e940
        /*09f4*/ 	.word	0x00000000
        /*09f8*/ 	.word	0x000000b0
        /*09fc*/ 	.short	0x010a
        /*09fe*/ 	.byte	0xff
	.zero		1


	//   ....[136]....
        /*0a00*/ 	.word	0x0000e990
        /*0a04*/ 	.word	0x00000000
        /*0a08*/ 	.word	0x000000a0
        /*0a0c*/ 	.short	0x010a
        /*0a0e*/ 	.byte	0xff
	.zero		1


	//   ....[137]....
        /*0a10*/ 	.word	0x0000e9f0
        /*0a14*/ 	.word	0x00000000
        /*0a18*/ 	.word	0x000000b0
        /*0a1c*/ 	.short	0x010a
        /*0a1e*/ 	.byte	0xff
	.zero		1


	//   ....[138]....
        /*0a20*/ 	.word	0x0000ea40
        /*0a24*/ 	.word	0x00000000
        /*0a28*/ 	.word	0x000000a0
        /*0a2c*/ 	.short	0x010a
        /*0a2e*/ 	.byte	0xff
	.zero		1


	//   ....[139]....
        /*0a30*/ 	.word	0x0000eaa0
        /*0a34*/ 	.word	0x00000002
        /*0a38*/ 	.word	0x000000d0
        /*0a3c*/ 	.short	0x010a
        /*0a3e*/ 	.byte	0xff
	.zero		1


	//   ....[140]....
        /*0a40*/ 	.word	0x0000eb00
        /*0a44*/ 	.word	0x00000000
        /*0a48*/ 	.word	0x00000000
        /*0a4c*/ 	.short	0x010a
        /*0a4e*/ 	.byte	0xff
	.zero		1


	//   ....[141]....
        /*0a50*/ 	.word	0x0000eb60
        /*0a54*/ 	.word	0x00000000
        /*0a58*/ 	.word	0x00000000
        /*0a5c*/ 	.short	0x010a
        /*0a5e*/ 	.byte	0xff
	.zero		1


	//   ....[142]....
        /*0a60*/ 	.word	0x0000ebc0
        /*0a64*/ 	.word	0x00000000
        /*0a68*/ 	.word	0x00000000
        /*0a6c*/ 	.short	0x010a
        /*0a6e*/ 	.byte	0xff
	.zero		1


	//   ....[143]....
        /*0a70*/ 	.word	0x0000ec10
        /*0a74*/ 	.word	0x00000000
        /*0a78*/ 	.word	0x000000a0
        /*0a7c*/ 	.short	0x010a
        /*0a7e*/ 	.byte	0xff
	.zero		1


	//   ....[144]....
        /*0a80*/ 	.word	0x0000ec70
        /*0a84*/ 	.word	0x00000000
        /*0a88*/ 	.word	0x00000098
        /*0a8c*/ 	.short	0x010a
        /*0a8e*/ 	.byte	0xff
	.zero		1


	//   ....[145]....
        /*0a90*/ 	.word	0x0000ecd0
        /*0a94*/ 	.word	0x00000000
        /*0a98*/ 	.word	0x00000070
        /*0a9c*/ 	.short	0x010a
        /*0a9e*/ 	.byte	0xff
	.zero		1


	//   ....[146]....
        /*0aa0*/ 	.word	0x0000ed30
        /*0aa4*/ 	.word	0x00000000
        /*0aa8*/ 	.word	0x00000078
        /*0aac*/ 	.short	0x010a
        /*0aae*/ 	.byte	0xff
	.zero		1


	//   ....[147]....
        /*0ab0*/ 	.word	0x0000ed90
        /*0ab4*/ 	.word	0x00000000
        /*0ab8*/ 	.word	0x00000080
        /*0abc*/ 	.short	0x010a
        /*0abe*/ 	.byte	0xff
	.zero		1


	//   ....[148]....
        /*0ac0*/ 	.word	0x0000edf0
        /*0ac4*/ 	.word	0x00000000
        /*0ac8*/ 	.word	0x00000088
        /*0acc*/ 	.short	0x010a
        /*0ace*/ 	.byte	0xff
	.zero		1


	//   ....[149]....
        /*0ad0*/ 	.word	0x0000ee50
        /*0ad4*/ 	.word	0x00000000
        /*0ad8*/ 	.word	0x00000070
        /*0adc*/ 	.short	0x010a
        /*0ade*/ 	.byte	0xff
	.zero		1


	//   ....[150]....
        /*0ae0*/ 	.word	0x0000eeb0
        /*0ae4*/ 	.word	0x00000000
        /*0ae8*/ 	.word	0x00000078
        /*0aec*/ 	.short	0x010a
        /*0aee*/ 	.byte	0xff
	.zero		1


	//   ....[151]....
        /*0af0*/ 	.word	0x0000ef10
        /*0af4*/ 	.word	0x00000000
        /*0af8*/ 	.word	0x00000080
        /*0afc*/ 	.short	0x010a
        /*0afe*/ 	.byte	0xff
	.zero		1


	//   ....[152]....
        /*0b00*/ 	.word	0x0000ef70
        /*0b04*/ 	.word	0x00000000
        /*0b08*/ 	.word	0x00000088
        /*0b0c*/ 	.short	0x010a
        /*0b0e*/ 	.byte	0xff
	.zero		1


	//   ....[153]....
        /*0b10*/ 	.word	0x0000efd0
        /*0b14*/ 	.word	0x00000000
        /*0b18*/ 	.word	0x00000070
        /*0b1c*/ 	.short	0x010a
        /*0b1e*/ 	.byte	0xff
	.zero		1


	//   ....[154]....
        /*0b20*/ 	.word	0x0000f030
        /*0b24*/ 	.word	0x00000000
        /*0b28*/ 	.word	0x00000078
        /*0b2c*/ 	.short	0x010a
        /*0b2e*/ 	.byte	0xff
	.zero		1


	//   ....[155]....
        /*0b30*/ 	.word	0x0000f090
        /*0b34*/ 	.word	0x00000002
        /*0b38*/ 	.word	0x00000080
        /*0b3c*/ 	.short	0x010a
        /*0b3e*/ 	.byte	0xff
	.zero		1


	//   ....[156]....
        /*0b40*/ 	.word	0x0000f0e0
        /*0b44*/ 	.word	0x00000000
        /*0b48*/ 	.word	0x000000a0
        /*0b4c*/ 	.short	0x010a
        /*0b4e*/ 	.byte	0xff
	.zero		1


	//   ....[157]....
        /*0b50*/ 	.word	0x0000f140
        /*0b54*/ 	.word	0x00000004
        /*0b58*/ 	.word	0x00000050
        /*0b5c*/ 	.short	0x010a
        /*0b5e*/ 	.byte	0xff
	.zero		1


	//   ....[158]....
        /*0b60*/ 	.word	0x0000f190
        /*0b64*/ 	.word	0x0000003a
        /*0b68*/ 	.word	0x000000c0
        /*0b6c*/ 	.short	0x010a
        /*0b6e*/ 	.byte	0xff
	.zero		1


	//   ....[159]....
        /*0b70*/ 	.word	0x0000f1e0
        /*0b74*/ 	.word	0x00000002
        /*0b78*/ 	.word	0x00000050
        /*0b7c*/ 	.short	0x010a
        /*0b7e*/ 	.byte	0xff
	.zero		1


	//   ....[160]....
        /*0b80*/ 	.word	0x0000f230
        /*0b84*/ 	.word	0x00000000
        /*0b88*/ 	.word	0x00000050
        /*0b8c*/ 	.short	0x010a
        /*0b8e*/ 	.byte	0xff
	.zero		1


	//   ....[161]....
        /*0b90*/ 	.word	0x0000f280
        /*0b94*/ 	.word	0x00000000
        /*0b98*/ 	.word	0x00000050
        /*0b9c*/ 	.short	0x010a
        /*0b9e*/ 	.byte	0xff
	.zero		1


	//   ....[162]....
        /*0ba0*/ 	.word	0x0000f2d0
        /*0ba4*/ 	.word	0x00000000
        /*0ba8*/ 	.word	0x00000050
        /*0bac*/ 	.short	0x010a
        /*0bae*/ 	.byte	0xff
	.zero		1


	//   ....[163]....
        /*0bb0*/ 	.word	0x0000f320
        /*0bb4*/ 	.word	0x00000000
        /*0bb8*/ 	.word	0x00000050
        /*0bbc*/ 	.short	0x010a
        /*0bbe*/ 	.byte	0xff
	.zero		1


	//   ....[164]....
        /*0bc0*/ 	.word	0x0000f370
        /*0bc4*/ 	.word	0x00000000
        /*0bc8*/ 	.word	0x00000050
        /*0bcc*/ 	.short	0x010a
        /*0bce*/ 	.byte	0xff
	.zero		1


	//   ....[165]....
        /*0bd0*/ 	.word	0x0000f3c0
        /*0bd4*/ 	.word	0x00000000
        /*0bd8*/ 	.word	0x00000050
        /*0bdc*/ 	.short	0x010a
        /*0bde*/ 	.byte	0xff
	.zero		1


	//----- nvinfo : EIATTR_NUM_MBARRIERS
	.align		4
.L_47:
        /*0be0*/ 	.byte	0x03, 0x38
        /*0be2*/ 	.short	0x0020


	//----- nvinfo : EIATTR_EXIT_INSTR_OFFSETS
	.align		4
        /*0be4*/ 	.byte	0x04, 0x1c
        /*0be6*/ 	.short	(.L_49 - .L_48)


	//   ....[0]....
.L_48:
        /*0be8*/ 	.word	0x00002e10


	//   ....[1]....
        /*0bec*/ 	.word	0x00003300


	//   ....[2]....
        /*0bf0*/ 	.word	0x00003360


	//   ....[3]....
        /*0bf4*/ 	.word	0x00004560


	//   ....[4]....
        /*0bf8*/ 	.word	0x00005e40


	//   ....[5]....
        /*0bfc*/ 	.word	0x00005e80


	//   ....[6]....
        /*0c00*/ 	.word	0x0000e4e0


	//   ....[7]....
        /*0c04*/ 	.word	0x0000e550


	//   ....[8]....
        /*0c08*/ 	.word	0x0000e580


	//   ....[9]....
        /*0c0c*/ 	.word	0x0000e5f0


	//----- nvinfo : EIATTR_MAX_THREADS
	.align		4
.L_49:
        /*0c10*/ 	.byte	0x04, 0x05
        /*0c12*/ 	.short	(.L_51 - .L_50)
.L_50:
        /*0c14*/ 	.word	0x00000100
        /*0c18*/ 	.word	0x00000001
        /*0c1c*/ 	.word	0x00000001


	//----- nvinfo : EIATTR_CRS_STACK_SIZE
	.align		4
.L_51:
        /*0c20*/ 	.byte	0x04, 0x1e
        /*0c22*/ 	.short	(.L_53 - .L_52)
.L_52:
        /*0c24*/ 	.word	0x00000000


	//----- nvinfo : EIATTR_CBANK_PARAM_SIZE
	.align		4
.L_53:
        /*0c28*/ 	.byte	0x03, 0x19
        /*0c2a*/ 	.short	0x0c00


	//----- nvinfo : EIATTR_PARAM_CBANK
	.align		4
        /*0c2c*/ 	.byte	0x04, 0x0a
        /*0c2e*/ 	.short	(.L_55 - .L_54)
	.align		4
.L_54:
        /*0c30*/ 	.word	index@(.nv.constant0._ZN7cutlass13device_kernelINS_4gemm6kernel13GemmUniversalIN4cute5tupleIJiiiiEEENS1_10collective13CollectiveMmaINS1_46MainloopSm100TmaUmmaWarpSpecializedBlockScaledILi5ELi2ELi2ENS5_IJNS4_1CILi2EEENSA_ILi4EEENSA_ILi1EEEEEEEENS5_IJNSA_ILi128EEESG_NSA_ILi256EEEEEENS5_IJNS_12float_e2m1_tENS_13float_ue4m3_tEEEENS5_IJNS5_IJlSD_lEEENS4_6LayoutINS5_IJNS5_IJNS5_IJNSA_ILi32EEESC_EEEiEEENS5_IJNS5_IJNSA_ILi16EEESC_EEEiEEENS5_IJSD_iEEEEEENS5_IJST_NS5_IJNS5_IJNSA_ILi0EEESD_EEENSA_ILi512EEEEEENS5_IJSW_iEEEEEEEEEEESL_S13_NS4_8TiledMMAINS4_8MMA_AtomIJNS4_17SM100_MMA_MXF4_SSISJ_SJ_fSK_Li128ELi128ELi16ELNS4_4UMMA5MajorE0ELS18_0ELNS17_7ScaleInE0ELS19_0EEEEEENSN_INS5_IJSD_SD_SD_EEENS5_IJSW_SW_SW_EEEEENS5_IJNS4_10UnderscoreES1F_S1F_EEEEENS5_IJNS4_23SM90_TMA_LOAD_MULTICASTES1I_EEENS5_IJNS4_14ComposedLayoutINS4_7SwizzleILi3ELi4ELi3EEENS4_18smem_ptr_flag_bitsILi4EEENSN_INS5_IJNSA_ILi8EEESH_EEENS5_IJSH_SD_EEEEEEENSN_INS5_IJNS5_IJNS5_IJSP_SD_EEESS_EEESD_NS5_IJSD_SC_EEEEEENS5_IJNS5_IJNS5_IJSS_SY_EEESX_EEESW_NS5_IJSC_SY_EEEEEEEEEEEvNS4_8identityES1J_S23_vS24_EENS_8epilogue10collective18CollectiveEpilogueINS26_23Sm100TmaWarpSpecializedILi4ELi2ELi16ELb1ELb0EEEJNS5_IJNSA_ILi64EEESG_SH_EEENS5_IJNSN_IS2B_SD_EENSN_INS5_IJSR_SB_EEENS5_IJSD_S2B_EEEEEEEENS_10bfloat16_tESM_S2I_SM_NS26_6fusion15FusionCallbacksIS2A_NS2J_17LinearCombinationIS2I_fS2I_fLNS_15FloatRoundStyleE2EEES2C_S2H_JEEENS4_5SM1004TMEM4LOAD26SM100_TMEM_LOAD_32dp32b16xENS4_13SM90_TMA_LOADENS1K_INS1L_ILi1ELi4ELi3EEENS1N_ILi16EEENSN_INS5_IJS1P_SR_EEENS5_IJSR_SD_EEEEEEENS4_39AutoVectorizingCopyWithAssumedAlignmentILi128EEENS4_14SM90_TMA_STOREES2Z_S31_S31_EEEvvEEEEvNT_6ParamsE)
        /*0c34*/ 	.short	0x0380
        /*0c36*/ 	.short	0x0c00


	//----- nvinfo : EIATTR_SW_WAR
	.align		4
.L_55:
        /*0c38*/ 	.byte	0x04, 0x36
        /*0c3a*/ 	.short	(.L_57 - .L_56)
.L_56:
        /*0c3c*/ 	.word	0x00000008
.L_57:


//--------------------- .nv.callgraph             --------------------------
	.section	.nv.callgraph,"",@"SHT_CUDA_CALLGRAPH"
	.align	4
	.sectionentsize	8
	.align		4
        /*0000*/ 	.word	0x00000000
	.align		4
        /*0004*/ 	.word	0xffffffff
	.align		4
        /*0008*/ 	.word	index@(_ZN7cutlass13device_kernelINS_4gemm6kernel13GemmUniversalIN4cute5tupleIJiiiiEEENS1_10collective13CollectiveMmaINS1_46MainloopSm100TmaUmmaWarpSpecializedBlockScaledILi5ELi2ELi2ENS5_IJNS4_1CILi2EEENSA_ILi4EEENSA_ILi1EEEEEEEENS5_IJNSA_ILi128EEESG_NSA_ILi256EEEEEENS5_IJNS_12float_e2m1_tENS_13float_ue4m3_tEEEENS5_IJNS5_IJlSD_lEEENS4_6LayoutINS5_IJNS5_IJNS5_IJNSA_ILi32EEESC_EEEiEEENS5_IJNS5_IJNSA_ILi16EEESC_EEEiEEENS5_IJSD_iEEEEEENS5_IJST_NS5_IJNS5_IJNSA_ILi0EEESD_EEENSA_ILi512EEEEEENS5_IJSW_iEEEEEEEEEEESL_S13_NS4_8TiledMMAINS4_8MMA_AtomIJNS4_17SM100_MMA_MXF4_SSISJ_SJ_fSK_Li128ELi128ELi16ELNS4_4UMMA5MajorE0ELS18_0ELNS17_7ScaleInE0ELS19_0EEEEEENSN_INS5_IJSD_SD_SD_EEENS5_IJSW_SW_SW_EEEEENS5_IJNS4_10UnderscoreES1F_S1F_EEEEENS5_IJNS4_23SM90_TMA_LOAD_MULTICASTES1I_EEENS5_IJNS4_14ComposedLayoutINS4_7SwizzleILi3ELi4ELi3EEENS4_18smem_ptr_flag_bitsILi4EEENSN_INS5_IJNSA_ILi8EEESH_EEENS5_IJSH_SD_EEEEEEENSN_INS5_IJNS5_IJNS5_IJSP_SD_EEESS_EEESD_NS5_IJSD_SC_EEEEEENS5_IJNS5_IJNS5_IJSS_SY_EEESX_EEESW_NS5_IJSC_SY_EEEEEEEEEEEvNS4_8identityES1J_S23_vS24_EENS_8epilogue10collective18CollectiveEpilogueINS26_23Sm100TmaWarpSpecializedILi4ELi2ELi16ELb1ELb0EEEJNS5_IJNSA_ILi64EEESG_SH_EEENS5_IJNSN_IS2B_SD_EENSN_INS5_IJSR_SB_EEENS5_IJSD_S2B_EEEEEEEENS_10bfloat16_tESM_S2I_SM_NS26_6fusion15FusionCallbacksIS2A_NS2J_17LinearCombinationIS2I_fS2I_fLNS_15FloatRoundStyleE2EEES2C_S2H_JEEENS4_5SM1004TMEM4LOAD26SM100_TMEM_LOAD_32dp32b16xENS4_13SM90_TMA_LOADENS1K_INS1L_ILi1ELi4ELi3EEENS1N_ILi16EEENSN_INS5_IJS1P_SR_EEENS5_IJSR_SD_EEEEEEENS4_39AutoVectorizingCopyWithAssumedAlignmentILi128EEENS4_14SM90_TMA_STOREES2Z_S31_S31_EEEvvEEEEvNT_6ParamsE)
	.align		4
        /*000c*/ 	.word	index@(__assertfail)
	.align		4
        /*0010*/ 	.word	0x00000000
	.align		4
        /*0014*/ 	.word	0xfffffffe
	.align		4
        /*0018*/ 	.word	0x00000000
	.align		4
        /*001c*/ 	.word	0xfffffffd
	.align		4
        /*0020*/ 	.word	0x00000000
	.align		4
        /*0024*/ 	.word	0xfffffffc


//--------------------- .nv.constant4             --------------------------
	.section	.nv.constant4,"a",@progbits
	.align	8
	.align		8
.nv.constant4:
        /*0000*/ 	.dword	__assertfail
	.align		8
        /*0008*/ 	.dword	__unnamed_1
	.align		8
        /*0010*/ 	.dword	__unnamed_2
	.align		8
        /*0018*/ 	.dword	_ZN40_INTERNAL_5f38ca74_4_k_cu_da8f9956_196354cuda3std3__45__cpo5beginE
	.align		8
        /*0020*/ 	.dword	_ZN40_INTERNAL_5f38ca74_4_k_cu_da8f9956_196354cuda3std3__45__cpo3endE
	.align		8
        /*0028*/ 	.dword	_ZN40_INTERNAL_5f38ca74_4_k_cu_da8f9956_196354cuda3std3__45__cpo6cbeginE
	.align		8
        /*0030*/ 	.dword	_ZN40_INTERNAL_5f38ca74_4_k_cu_da8f9956_196354cuda3std3__45__cpo4cendE
	.align		8
        /*0038*/ 	.dword	_ZN40_INTERNAL_5f38ca74_4_k_cu_da8f9956_196354cuda3std3__442_GLOBAL__N__5f38ca74_4_k_cu_da8f9956_196356ignoreE
	.align		8
        /*0040*/ 	.dword	_ZN40_INTERNAL_5f38ca74_4_k_cu_da8f9956_196354cuda3std3__419piecewise_constructE
	.align		8
        /*0048*/ 	.dword	_ZN40_INTERNAL_5f38ca74_4_k_cu_da8f9956_196354cuda3std3__48in_placeE
	.align		8
        /*0050*/ 	.dword	_ZN40_INTERNAL_5f38ca74_4_k_cu_da8f9956_196354cuda3std6ranges3__45__cpo4swapE
	.align		8
        /*0058*/ 	.dword	_ZN40_INTERNAL_5f38ca74_4_k_cu_da8f9956_196354cuda3std6ranges3__45__cpo9iter_moveE
	.align		8
        /*0060*/ 	.dword	_ZN40_INTERNAL_5f38ca74_4_k_cu_da8f9956_196354cute7productE
	.align		8
        /*0068*/ 	.dword	_ZN40_INTERNAL_5f38ca74_4_k_cu_da8f9956_196354cute1_E
	.align		8
        /*0070*/ 	.dword	$str$25
	.align		8
        /*0078*/ 	.dword	$str$26
	.align		8
        /*0080*/ 	.dword	$str$29
	.align		8
        /*0088*/ 	.dword	$str$30


//--------------------- .text._ZN7cutlass13device_kernelINS_4gemm6kernel13GemmUniversalIN4cute5tupleIJiiiiEEENS1_10collective13CollectiveMmaINS1_46MainloopSm100TmaUmmaWarpSpecializedBlockScaledILi5ELi2ELi2ENS5_IJNS4_1CILi2EEENSA_ILi4EEENSA_ILi1EEEEEEEENS5_IJNSA_ILi128EEESG_NSA_ILi256EEEEEENS5_IJNS_12float_e2m1_tENS_13float_ue4m3_tEEEENS5_IJNS5_IJlSD_lEEENS4_6LayoutINS5_IJNS5_IJNS5_IJNSA_ILi32EEESC_EEEiEEENS5_IJNS5_IJNSA_ILi16EEESC_EEEiEEENS5_IJSD_iEEEEEENS5_IJST_NS5_IJNS5_IJNSA_ILi0EEESD_EEENSA_ILi512EEEEEENS5_IJSW_iEEEEEEEEEEESL_S13_NS4_8TiledMMAINS4_8MMA_AtomIJNS4_17SM100_MMA_MXF4_SSISJ_SJ_fSK_Li128ELi128ELi16ELNS4_4UMMA5MajorE0ELS18_0ELNS17_7ScaleInE0ELS19_0EEEEEENSN_INS5_IJSD_SD_SD_EEENS5_IJSW_SW_SW_EEEEENS5_IJNS4_10UnderscoreES1F_S1F_EEEEENS5_IJNS4_23SM90_TMA_LOAD_MULTICASTES1I_EEENS5_IJNS4_14ComposedLayoutINS4_7SwizzleILi3ELi4ELi3EEENS4_18smem_ptr_flag_bitsILi4EEENSN_INS5_IJNSA_ILi8EEESH_EEENS5_IJSH_SD_EEEEEEENSN_INS5_IJNS5_IJNS5_IJSP_SD_EEESS_EEESD_NS5_IJSD_SC_EEEEEENS5_IJNS5_IJNS5_IJSS_SY_EEESX_EEESW_NS5_IJSC_SY_EEEEEEEEEEEvNS4_8identityES1J_S23_vS24_EENS_8epilogue10collective18CollectiveEpilogueINS26_23Sm100TmaWarpSpecializedILi4ELi2ELi16ELb1ELb0EEEJNS5_IJNSA_ILi64EEESG_SH_EEENS5_IJNSN_IS2B_SD_EENSN_INS5_IJSR_SB_EEENS5_IJSD_S2B_EEEEEEEENS_10bfloat16_tESM_S2I_SM_NS26_6fusion15FusionCallbacksIS2A_NS2J_17LinearCombinationIS2I_fS2I_fLNS_15FloatRoundStyleE2EEES2C_S2H_JEEENS4_5SM1004TMEM4LOAD26SM100_TMEM_LOAD_32dp32b16xENS4_13SM90_TMA_LOADENS1K_INS1L_ILi1ELi4ELi3EEENS1N_ILi16EEENSN_INS5_IJS1P_SR_EEENS5_IJSR_SD_EEEEEEENS4_39AutoVectorizingCopyWithAssumedAlignmentILi128EEENS4_14SM90_TMA_STOREES2Z_S31_S31_EEEvvEEEEvNT_6ParamsE --------------------------
	.section	.text._ZN7cutlass13device_kernelINS_4gemm6kernel13GemmUniversalIN4cute5tupleIJiiiiEEENS1_10collective13CollectiveMmaINS1_46MainloopSm100TmaUmmaWarpSpecializedBlockScaledILi5ELi2ELi2ENS5_IJNS4_1CILi2EEENSA_ILi4EEENSA_ILi1EEEEEEEENS5_IJNSA_ILi128EEESG_NSA_ILi256EEEEEENS5_IJNS_12float_e2m1_tENS_13float_ue4m3_tEEEENS5_IJNS5_IJlSD_lEEENS4_6LayoutINS5_IJNS5_IJNS5_IJNSA_ILi32EEESC_EEEiEEENS5_IJNS5_IJNSA_ILi16EEESC_EEEiEEENS5_IJSD_iEEEEEENS5_IJST_NS5_IJNS5_IJNSA_ILi0EEESD_EEENSA_ILi512EEEEEENS5_IJSW_iEEEEEEEEEEESL_S13_NS4_8TiledMMAINS4_8MMA_AtomIJNS4_17SM100_MMA_MXF4_SSISJ_SJ_fSK_Li128ELi128ELi16ELNS4_4UMMA5MajorE0ELS18_0ELNS17_7ScaleInE0ELS19_0EEEEEENSN_INS5_IJSD_SD_SD_EEENS5_IJSW_SW_SW_EEEEENS5_IJNS4_10UnderscoreES1F_S1F_EEEEENS5_IJNS4_23SM90_TMA_LOAD_MULTICASTES1I_EEENS5_IJNS4_14ComposedLayoutINS4_7SwizzleILi3ELi4ELi3EEENS4_18smem_ptr_flag_bitsILi4EEENSN_INS5_IJNSA_ILi8EEESH_EEENS5_IJSH_SD_EEEEEEENSN_INS5_IJNS5_IJNS5_IJSP_SD_EEESS_EEESD_NS5_IJSD_SC_EEEEEENS5_IJNS5_IJNS5_IJSS_SY_EEESX_EEESW_NS5_IJSC_SY_EEEEEEEEEEEvNS4_8identityES1J_S23_vS24_EENS_8epilogue10collective18CollectiveEpilogueINS26_23Sm100TmaWarpSpecializedILi4ELi2ELi16ELb1ELb0EEEJNS5_IJNSA_ILi64EEESG_SH_EEENS5_IJNSN_IS2B_SD_EENSN_INS5_IJSR_SB_EEENS5_IJSD_S2B_EEEEEEEENS_10bfloat16_tESM_S2I_SM_NS26_6fusion15FusionCallbacksIS2A_NS2J_17LinearCombinationIS2I_fS2I_fLNS_15FloatRoundStyleE2EEES2C_S2H_JEEENS4_5SM1004TMEM4LOAD26SM100_TMEM_LOAD_32dp32b16xENS4_13SM90_TMA_LOADENS1K_INS1L_ILi1ELi4ELi3EEENS1N_ILi16EEENSN_INS5_IJS1P_SR_EEENS5_IJSR_SD_EEEEEEENS4_39AutoVectorizingCopyWithAssumedAlignmentILi128EEENS4_14SM90_TMA_STOREES2Z_S31_S31_EEEvvEEEEvNT_6ParamsE,"ax",@progbits
	.align	128
.text._ZN7cutlass13device_kernelINS_4gemm6kernel13GemmUniversalIN4cute5tupleIJiiiiEEENS1_10collective13CollectiveMmaINS1_46MainloopSm100TmaUmmaWarpSpecializedBlockScaledILi5ELi2ELi2ENS5_IJNS4_1CILi2EEENSA_ILi4EEENSA_ILi1EEEEEEEENS5_IJNSA_ILi128EEESG_NSA_ILi256EEEEEENS5_IJNS_12float_e2m1_tENS_13float_ue4m3_tEEEENS5_IJNS5_IJlSD_lEEENS4_6LayoutINS5_IJNS5_IJNS5_IJNSA_ILi32EEESC_EEEiEEENS5_IJNS5_IJNSA_ILi16EEESC_EEEiEEENS5_IJSD_iEEEEEENS5_IJST_NS5_IJNS5_IJNSA_ILi0EEESD_EEENSA_ILi512EEEEEENS5_IJSW_iEEEEEEEEEEESL_S13_NS4_8TiledMMAINS4_8MMA_AtomIJNS4_17SM100_MMA_MXF4_SSISJ_SJ_fSK_Li128ELi128ELi16ELNS4_4UMMA5MajorE0ELS18_0ELNS17_7ScaleInE0ELS19_0EEEEEENSN_INS5_IJSD_SD_SD_EEENS5_IJSW_SW_SW_EEEEENS5_IJNS4_10UnderscoreES1F_S1F_EEEEENS5_IJNS4_23SM90_TMA_LOAD_MULTICASTES1I_EEENS5_IJNS4_14ComposedLayoutINS4_7SwizzleILi3ELi4ELi3EEENS4_18smem_ptr_flag_bitsILi4EEENSN_INS5_IJNSA_ILi8EEESH_EEENS5_IJSH_SD_EEEEEEENSN_INS5_IJNS5_IJNS5_IJSP_SD_EEESS_EEESD_NS5_IJSD_SC_EEEEEENS5_IJNS5_IJNS5_IJSS_SY_EEESX_EEESW_NS5_IJSC_SY_EEEEEEEEEEEvNS4_8identityES1J_S23_vS24_EENS_8epilogue10collective18CollectiveEpilogueINS26_23Sm100TmaWarpSpecializedILi4ELi2ELi16ELb1ELb0EEEJNS5_IJNSA_ILi64EEESG_SH_EEENS5_IJNSN_IS2B_SD_EENSN_INS5_IJSR_SB_EEENS5_IJSD_S2B_EEEEEEEENS_10bfloat16_tESM_S2I_SM_NS26_6fusion15FusionCallbacksIS2A_NS2J_17LinearCombinationIS2I_fS2I_fLNS_15FloatRoundStyleE2EEES2C_S2H_JEEENS4_5SM1004TMEM4LOAD26SM100_TMEM_LOAD_32dp32b16xENS4_13SM90_TMA_LOADENS1K_INS1L_ILi1ELi4ELi3EEENS1N_ILi16EEENSN_INS5_IJS1P_SR_EEENS5_IJSR_SD_EEEEEEENS4_39AutoVectorizingCopyWithAssumedAlignmentILi128EEENS4_14SM90_TMA_STOREES2Z_S31_S31_EEEvvEEEEvNT_6ParamsE:
        .type           _ZN7cutlass13device_kernelINS_4gemm6kernel13GemmUniversalIN4cute5tupleIJiiiiEEENS1_10collective13CollectiveMmaINS1_46MainloopSm100TmaUmmaWarpSpecializedBlockScaledILi5ELi2ELi2ENS5_IJNS4_1CILi2EEENSA_ILi4EEENSA_ILi1EEEEEEEENS5_IJNSA_ILi128EEESG_NSA_ILi256EEEEEENS5_IJNS_12float_e2m1_tENS_13float_ue4m3_tEEEENS5_IJNS5_IJlSD_lEEENS4_6LayoutINS5_IJNS5_IJNS5_IJNSA_ILi32EEESC_EEEiEEENS5_IJNS5_IJNSA_ILi16EEESC_EEEiEEENS5_IJSD_iEEEEEENS5_IJST_NS5_IJNS5_IJNSA_ILi0EEESD_EEENSA_ILi512EEEEEENS5_IJSW_iEEEEEEEEEEESL_S13_NS4_8TiledMMAINS4_8MMA_AtomIJNS4_17SM100_MMA_MXF4_SSISJ_SJ_fSK_Li128ELi128ELi16ELNS4_4UMMA5MajorE0ELS18_0ELNS17_7ScaleInE0ELS19_0EEEEEENSN_INS5_IJSD_SD_SD_EEENS5_IJSW_SW_SW_EEEEENS5_IJNS4_10UnderscoreES1F_S1F_EEEEENS5_IJNS4_23SM90_TMA_LOAD_MULTICASTES1I_EEENS5_IJNS4_14ComposedLayoutINS4_7SwizzleILi3ELi4ELi3EEENS4_18smem_ptr_flag_bitsILi4EEENSN_INS5_IJNSA_ILi8EEESH_EEENS5_IJSH_SD_EEEEEEENSN_INS5_IJNS5_IJNS5_IJSP_SD_EEESS_EEESD_NS5_IJSD_SC_EEEEEENS5_IJNS5_IJNS5_IJSS_SY_EEESX_EEESW_NS5_IJSC_SY_EEEEEEEEEEEvNS4_8identityES1J_S23_vS24_EENS_8epilogue10collective18CollectiveEpilogueINS26_23Sm100TmaWarpSpecializedILi4ELi2ELi16ELb1ELb0EEEJNS5_IJNSA_ILi64EEESG_SH_EEENS5_IJNSN_IS2B_SD_EENSN_INS5_IJSR_SB_EEENS5_IJSD_S2B_EEEEEEEENS_10bfloat16_tESM_S2I_SM_NS26_6fusion15FusionCallbacksIS2A_NS2J_17LinearCombinationIS2I_fS2I_fLNS_15FloatRoundStyleE2EEES2C_S2H_JEEENS4_5SM1004TMEM4LOAD26SM100_TMEM_LOAD_32dp32b16xENS4_13SM90_TMA_LOADENS1K_INS1L_ILi1ELi4ELi3EEENS1N_ILi16EEENSN_INS5_IJS1P_SR_EEENS5_IJSR_SD_EEEEEEENS4_39AutoVectorizingCopyWithAssumedAlignmentILi128EEENS4_14SM90_TMA_STOREES2Z_S31_S31_EEEvvEEEEvNT_6ParamsE,@function
        .size           _ZN7cutlass13device_kernelINS_4gemm6kernel13GemmUniversalIN4cute5tupleIJiiiiEEENS1_10collective13CollectiveMmaINS1_46MainloopSm100TmaUmmaWarpSpecializedBlockScaledILi5ELi2ELi2ENS5_IJNS4_1CILi2EEENSA_ILi4EEENSA_ILi1EEEEEEEENS5_IJNSA_ILi128EEESG_NSA_ILi256EEEEEENS5_IJNS_12float_e2m1_tENS_13float_ue4m3_tEEEENS5_IJNS5_IJlSD_lEEENS4_6LayoutINS5_IJNS5_IJNS5_IJNSA_ILi32EEESC_EEEiEEENS5_IJNS5_IJNSA_ILi16EEESC_EEEiEEENS5_IJSD_iEEEEEENS5_IJST_NS5_IJNS5_IJNSA_ILi0EEESD_EEENSA_ILi512EEEEEENS5_IJSW_iEEEEEEEEEEESL_S13_NS4_8TiledMMAINS4_8MMA_AtomIJNS4_17SM100_MMA_MXF4_SSISJ_SJ_fSK_Li128ELi128ELi16ELNS4_4UMMA5MajorE0ELS18_0ELNS17_7ScaleInE0ELS19_0EEEEEENSN_INS5_IJSD_SD_SD_EEENS5_IJSW_SW_SW_EEEEENS5_IJNS4_10UnderscoreES1F_S1F_EEEEENS5_IJNS4_23SM90_TMA_LOAD_MULTICASTES1I_EEENS5_IJNS4_14ComposedLayoutINS4_7SwizzleILi3ELi4ELi3EEENS4_18smem_ptr_flag_bitsILi4EEENSN_INS5_IJNSA_ILi8EEESH_EEENS5_IJSH_SD_EEEEEEENSN_INS5_IJNS5_IJNS5_IJSP_SD_EEESS_EEESD_NS5_IJSD_SC_EEEEEENS5_IJNS5_IJNS5_IJSS_SY_EEESX_EEESW_NS5_IJSC_SY_EEEEEEEEEEEvNS4_8identityES1J_S23_vS24_EENS_8epilogue10collective18CollectiveEpilogueINS26_23Sm100TmaWarpSpecializedILi4ELi2ELi16ELb1ELb0EEEJNS5_IJNSA_ILi64EEESG_SH_EEENS5_IJNSN_IS2B_SD_EENSN_INS5_IJSR_SB_EEENS5_IJSD_S2B_EEEEEEEENS_10bfloat16_tESM_S2I_SM_NS26_6fusion15FusionCallbacksIS2A_NS2J_17LinearCombinationIS2I_fS2I_fLNS_15FloatRoundStyleE2EEES2C_S2H_JEEENS4_5SM1004TMEM4LOAD26SM100_TMEM_LOAD_32dp32b16xENS4_13SM90_TMA_LOADENS1K_INS1L_ILi1ELi4ELi3EEENS1N_ILi16EEENSN_INS5_IJS1P_SR_EEENS5_IJSR_SD_EEEEEEENS4_39AutoVectorizingCopyWithAssumedAlignmentILi128EEENS4_14SM90_TMA_STOREES2Z_S31_S31_EEEvvEEEEvNT_6ParamsE,(.L_x_244 - _ZN7cutlass13device_kernelINS_4gemm6kernel13GemmUniversalIN4cute5tupleIJiiiiEEENS1_10collective13CollectiveMmaINS1_46MainloopSm100TmaUmmaWarpSpecializedBlockScaledILi5ELi2ELi2ENS5_IJNS4_1CILi2EEENSA_ILi4EEENSA_ILi1EEEEEEEENS5_IJNSA_ILi128EEESG_NSA_ILi256EEEEEENS5_IJNS_12float_e2m1_tENS_13float_ue4m3_tEEEENS5_IJNS5_IJlSD_lEEENS4_6LayoutINS5_IJNS5_IJNS5_IJNSA_ILi32EEESC_EEEiEEENS5_IJNS5_IJNSA_ILi16EEESC_EEEiEEENS5_IJSD_iEEEEEENS5_IJST_NS5_IJNS5_IJNSA_ILi0EEESD_EEENSA_ILi512EEEEEENS5_IJSW_iEEEEEEEEEEESL_S13_NS4_8TiledMMAINS4_8MMA_AtomIJNS4_17SM100_MMA_MXF4_SSISJ_SJ_fSK_Li128ELi128ELi16ELNS4_4UMMA5MajorE0ELS18_0ELNS17_7ScaleInE0ELS19_0EEEEEENSN_INS5_IJSD_SD_SD_EEENS5_IJSW_SW_SW_EEEEENS5_IJNS4_10UnderscoreES1F_S1F_EEEEENS5_IJNS4_23SM90_TMA_LOAD_MULTICASTES1I_EEENS5_IJNS4_14ComposedLayoutINS4_7SwizzleILi3ELi4ELi3EEENS4_18smem_ptr_flag_bitsILi4EEENSN_INS5_IJNSA_ILi8EEESH_EEENS5_IJSH_SD_EEEEEEENSN_INS5_IJNS5_IJNS5_IJSP_SD_EEESS_EEESD_NS5_IJSD_SC_EEEEEENS5_IJNS5_IJNS5_IJSS_SY_EEESX_EEESW_NS5_IJSC_SY_EEEEEEEEEEEvNS4_8identityES1J_S23_vS24_EENS_8epilogue10collective18CollectiveEpilogueINS26_23Sm100TmaWarpSpecializedILi4ELi2ELi16ELb1ELb0EEEJNS5_IJNSA_ILi64EEESG_SH_EEENS5_IJNSN_IS2B_SD_EENSN_INS5_IJSR_SB_EEENS5_IJSD_S2B_EEEEEEEENS_10bfloat16_tESM_S2I_SM_NS26_6fusion15FusionCallbacksIS2A_NS2J_17LinearCombinationIS2I_fS2I_fLNS_15FloatRoundStyleE2EEES2C_S2H_JEEENS4_5SM1004TMEM4LOAD26SM100_TMEM_LOAD_32dp32b16xENS4_13SM90_TMA_LOADENS1K_INS1L_ILi1ELi4ELi3EEENS1N_ILi16EEENSN_INS5_IJS1P_SR_EEENS5_IJSR_SD_EEEEEEENS4_39AutoVectorizingCopyWithAssumedAlignmentILi128EEENS4_14SM90_TMA_STOREES2Z_S31_S31_EEEvvEEEEvNT_6ParamsE)
        .other          _ZN7cutlass13device_kernelINS_4gemm6kernel13GemmUniversalIN4cute5tupleIJiiiiEEENS1_10collective13CollectiveMmaINS1_46MainloopSm100TmaUmmaWarpSpecializedBlockScaledILi5ELi2ELi2ENS5_IJNS4_1CILi2EEENSA_ILi4EEENSA_ILi1EEEEEEEENS5_IJNSA_ILi128EEESG_NSA_ILi256EEEEEENS5_IJNS_12float_e2m1_tENS_13float_ue4m3_tEEEENS5_IJNS5_IJlSD_lEEENS4_6LayoutINS5_IJNS5_IJNS5_IJNSA_ILi32EEESC_EEEiEEENS5_IJNS5_IJNSA_ILi16EEESC_EEEiEEENS5_IJSD_iEEEEEENS5_IJST_NS5_IJNS5_IJNSA_ILi0EEESD_EEENSA_ILi512EEEEEENS5_IJSW_iEEEEEEEEEEESL_S13_NS4_8TiledMMAINS4_8MMA_AtomIJNS4_17SM100_MMA_MXF4_SSISJ_SJ_fSK_Li128ELi128ELi16ELNS4_4UMMA5MajorE0ELS18_0ELNS17_7ScaleInE0ELS19_0EEEEEENSN_INS5_IJSD_SD_SD_EEENS5_IJSW_SW_SW_EEEEENS5_IJNS4_10UnderscoreES1F_S1F_EEEEENS5_IJNS4_23SM90_TMA_LOAD_MULTICASTES1I_EEENS5_IJNS4_14ComposedLayoutINS4_7SwizzleILi3ELi4ELi3EEENS4_18smem_ptr_flag_bitsILi4EEENSN_INS5_IJNSA_ILi8EEESH_EEENS5_IJSH_SD_EEEEEEENSN_INS5_IJNS5_IJNS5_IJSP_SD_EEESS_EEESD_NS5_IJSD_SC_EEEEEENS5_IJNS5_IJNS5_IJSS_SY_EEESX_EEESW_NS5_IJSC_SY_EEEEEEEEEEEvNS4_8identityES1J_S23_vS24_EENS_8epilogue10collective18CollectiveEpilogueINS26_23Sm100TmaWarpSpecializedILi4ELi2ELi16ELb1ELb0EEEJNS5_IJNSA_ILi64EEESG_SH_EEENS5_IJNSN_IS2B_SD_EENSN_INS5_IJSR_SB_EEENS5_IJSD_S2B_EEEEEEEENS_10bfloat16_tESM_S2I_SM_NS26_6fusion15FusionCallbacksIS2A_NS2J_17LinearCombinationIS2I_fS2I_fLNS_15FloatRoundStyleE2EEES2C_S2H_JEEENS4_5SM1004TMEM4LOAD26SM100_TMEM_LOAD_32dp32b16xENS4_13SM90_TMA_LOADENS1K_INS1L_ILi1ELi4ELi3EEENS1N_ILi16EEENSN_INS5_IJS1P_SR_EEENS5_IJSR_SD_EEEEEEENS4_39AutoVectorizingCopyWithAssumedAlignmentILi128EEENS4_14SM90_TMA_STOREES2Z_S31_S31_EEEvvEEEEvNT_6ParamsE,@"STO_CUDA_ENTRY STV_DEFAULT"
_ZN7cutlass13device_kernelINS_4gemm6kernel13GemmUniversalIN4cute5tupleIJiiiiEEENS1_10collective13CollectiveMmaINS1_46MainloopSm100TmaUmmaWarpSpecializedBlockScaledILi5ELi2ELi2ENS5_IJNS4_1CILi2EEENSA_ILi4EEENSA_ILi1EEEEEEEENS5_IJNSA_ILi128EEESG_NSA_ILi256EEEEEENS5_IJNS_12float_e2m1_tENS_13float_ue4m3_tEEEENS5_IJNS5_IJlSD_lEEENS4_6LayoutINS5_IJNS5_IJNS5_IJNSA_ILi32EEESC_EEEiEEENS5_IJNS5_IJNSA_ILi16EEESC_EEEiEEENS5_IJSD_iEEEEEENS5_IJST_NS5_IJNS5_IJNSA_ILi0EEESD_EEENSA_ILi512EEEEEENS5_IJSW_iEEEEEEEEEEESL_S13_NS4_8TiledMMAINS4_8MMA_AtomIJNS4_17SM100_MMA_MXF4_SSISJ_SJ_fSK_Li128ELi128ELi16ELNS4_4UMMA5MajorE0ELS18_0ELNS17_7ScaleInE0ELS19_0EEEEEENSN_INS5_IJSD_SD_SD_EEENS5_IJSW_SW_SW_EEEEENS5_IJNS4_10UnderscoreES1F_S1F_EEEEENS5_IJNS4_23SM90_TMA_LOAD_MULTICASTES1I_EEENS5_IJNS4_14ComposedLayoutINS4_7SwizzleILi3ELi4ELi3EEENS4_18smem_ptr_flag_bitsILi4EEENSN_INS5_IJNSA_ILi8EEESH_EEENS5_IJSH_SD_EEEEEEENSN_INS5_IJNS5_IJNS5_IJSP_SD_EEESS_EEESD_NS5_IJSD_SC_EEEEEENS5_IJNS5_IJNS5_IJSS_SY_EEESX_EEESW_NS5_IJSC_SY_EEEEEEEEEEEvNS4_8identityES1J_S23_vS24_EENS_8epilogue10collective18CollectiveEpilogueINS26_23Sm100TmaWarpSpecializedILi4ELi2ELi16ELb1ELb0EEEJNS5_IJNSA_ILi64EEESG_SH_EEENS5_IJNSN_IS2B_SD_EENSN_INS5_IJSR_SB_EEENS5_IJSD_S2B_EEEEEEEENS_10bfloat16_tESM_S2I_SM_NS26_6fusion15FusionCallbacksIS2A_NS2J_17LinearCombinationIS2I_fS2I_fLNS_15FloatRoundStyleE2EEES2C_S2H_JEEENS4_5SM1004TMEM4LOAD26SM100_TMEM_LOAD_32dp32b16xENS4_13SM90_TMA_LOADENS1K_INS1L_ILi1ELi4ELi3EEENS1N_ILi16EEENSN_INS5_IJS1P_SR_EEENS5_IJSR_SD_EEEEEEENS4_39AutoVectorizingCopyWithAssumedAlignmentILi128EEENS4_14SM90_TMA_STOREES2Z_S31_S31_EEEvvEEEEvNT_6ParamsE:
[----:B------:R-:W1:Y:S01]  /*0000*/  LDC R1, c[0x0][0x37c] ;  /* 0x0000df00ff017b82 */ /* 0x000e620000000800 */
[----:B------:R-:W2:Y:S01]  /*0010*/  S2R R0, SR_TID.X ;  /* 0x0000000000007919 */ /* 0x000ea20000002100 */
[----:B------:R-:W3:Y:S01]  /*0020*/  LDCU.64 UR6, c[0x0][0xc90] ;  /* 0x00019200ff0677ac */ /* 0x000ee20008000a00 */
[----:B------:R-:W-:Y:S01]  /*0030*/  PRMT R90, RZ, 0x7610, R90 ;  /* 0x00007610ff5a7816 */ /* 0x000fe2000000005a */
[----:B------:R-:W4:Y:S01]  /*0040*/  LDCU.64 UR46, c[0x0][0x358] ;  /* 0x00006b00ff2e77ac */ /* 0x000f220008000a00 */
[----:B------:R-:W-:Y:S02]  /*0050*/  ELECT P5, URZ, PT ;  /* 0x0000000000ff782f */ /* 0x000fe400038a0000 */
[----:B---3--:R-:W-:-:S04]  /*0060*/  ISETP.NE.U32.AND P0, PT, RZ, UR6, PT ;  /* 0x00000006ff007c0c */ /* 0x008fc8000bf05070 */
[----:B------:R-:W-:Y:S02]  /*0070*/  ISETP.NE.AND.EX P1, PT, RZ, UR7, PT, P0 ;  /* 0x00000007ff007c0c */ /* 0x000fe4000bf25300 */
[----:B--2---:R-:W-:-:S05]  /*0080*/  SHF.R.U32.HI R103, RZ, 0x5, R0 ;  /* 0x00000005ff677819 */ /* 0x004fca0000011600 */
[----:B------:R-:W2:Y:S02]  /*0090*/  SHFL.IDX PT, R2, R103, RZ, 0x1f ;  /* 0x00001fff67027589 */ /* 0x000ea400000e0000 */
[----:B--2---:R-:W-:-:S04]  /*00a0*/  R2UR UR13, R2 ;  /* 0x00000000020d72ca */ /* 0x004fc800000e0000 */
[----:B-1--4-:R-:W-:Y:S05]  /*00b0*/  @P1 BRA `(.L_x_0) ;  /* 0x00000000002c1947 */ /* 0x012fea0003800000 */
[----:B------:R-:W1:Y:S02]  /*00c0*/  LDCU.64 UR4, c[0x0][0xc88] ;  /* 0x00019100ff0477ac */ /* 0x000e640008000a00 */
[----:B-1----:R-:W-:-:S04]  /*00d0*/  UISETP.NE.U32.AND UP0, UPT, UR4, URZ, UPT ;  /* 0x000000ff0400728c */ /* 0x002fc8000bf05070 */
[----:B------:R-:W-:-:S09]  /*00e0*/  UISETP.NE.AND.EX UP0, UPT, UR5, URZ, UPT, UP0 ;  /* 0x000000ff0500728c */ /* 0x000fd2000bf05300 */
[----:B------:R-:W-:Y:S05]  /*00f0*/  BRA.U !UP0, `(.L_x_1) ;  /* 0x0000000108107547 */ /* 0x000fea000b800000 */
[----:B------:R-:W1:Y:S02]  /*0100*/  LDC.64 R2, c[0x0][0xc88] ;  /* 0x00032200ff027b82 */ /* 0x000e640000000a00 */
[----:B-1----:R1:W5:Y:S01]  /*0110*/  LDG.E R53, desc[UR46][R2.64] ;  /* 0x0000002e02357981 */ /* 0x002362000c1e1900 */
[----:B------:R-:W-:Y:S01]  /*0120*/  HFMA2 R90, -RZ, RZ, 0, 5.9604644775390625e-08 ;  /* 0x00000001ff5a7431 */ /* 0x000fe200000001ff */
[----:B------:R-:W-:Y:S05]  /*0130*/  BRA `(.L_x_0) ;  /* 0x00000000000c7947 */ /* 0x000fea0003800000 */
.L_x_1:
[----:B------:R-:W1:Y:S01]  /*0140*/  LDCU UR4, c[0x0][0xc80] ;  /* 0x00019000ff0477ac */ /* 0x000e620008000800 */
[----:B------:R-:W-:Y:S01]  /*0150*/  HFMA2 R90, -RZ, RZ, 0, 5.9604644775390625e-08 ;  /* 0x00000001ff5a7431 */ /* 0x000fe200000001ff */
[----:B-1----:R-:W-:-:S07]  /*0160*/  MOV R53, UR4 ;  /* 0x0000000400357c02 */ /* 0x002fce0008000f00 */
.L_x_0:
[----:B------:R-:W2:Y:S02]  /*0170*/  LDCU.64 UR4, c[0x0][0xcb0] ;  /* 0x00019600ff0477ac */ /* 0x000ea40008000a00 */
[----:B--2---:R-:W-:-:S04]  /*0180*/  UISETP.NE.U32.AND UP0, UPT, UR4, URZ, UPT ;  /* 0x000000ff0400728c */ /* 0x004fc8000bf05070 */
[----:B------:R-:W-:-:S09]  /*0190*/  UISETP.NE.AND.EX UP0, UPT, UR5, URZ, UPT, UP0 ;  /* 0x000000ff0500728c */ /* 0x000fd2000bf05300 */
[----:B------:R-:W-:Y:S05]  /*01a0*/  BRA.U UP0, `(.L_x_2) ;  /* 0x0000000100247547 */ /* 0x000fea000b800000 */
[----:B------:R-:W2:Y:S02]  /*01b0*/  LDCU.64 UR4, c[0x0][0xca8] ;  /* 0x00019500ff0477ac */ /* 0x000ea40008000a00 */
[----:B--2---:R-:W-:-:S04]  /*01c0*/  UISETP.NE.U32.AND UP0, UPT, UR4, URZ, UPT ;  /* 0x000000ff0400728c */ /* 0x004fc8000bf05070 */
[----:B------:R-:W-:-:S09]  /*01d0*/  UISETP.NE.AND.EX UP0, UPT, UR5, URZ, UPT, UP0 ;  /* 0x000000ff0500728c */ /* 0x000fd2000bf05300 */
[----:B------:R-:W-:Y:S05]  /*01e0*/  BRA.U !UP0, `(.L_x_3) ;  /* 0x00000001080c7547 */ /* 0x000fea000b800000 */
[----:B-1----:R-:W1:Y:S02]  /*01f0*/  LDC.64 R2, c[0x0][0xca8] ;  /* 0x00032a00ff027b82 */ /* 0x002e640000000a00 */
[----:B-1----:R2:W5:Y:S01]  /*0200*/  LDG.E R52, desc[UR46][R2.64] ;  /* 0x0000002e02347981 */ /* 0x002562000c1e1900 */
[----:B------:R-:W-:Y:S05]  /*0210*/  BRA `(.L_x_2) ;  /* 0x0000000000087947 */ /* 0x000fea0003800000 */
.L_x_3:
[----:B------:R-:W2:Y:S02]  /*0220*/  LDCU UR4, c[0x0][0xca0] ;  /* 0x00019400ff0477ac */ /* 0x000ea40008000800 */
[----:B--2---:R-:W-:Y:S02]  /*0230*/  MOV R52, UR4 ;  /* 0x0000000400347c02 */ /* 0x004fe40008000f00 */
.L_x_2:
[----:B-12---:R-:W-:Y:S01]  /*0240*/  IMAD.U32 R2, RZ, RZ, UR13 ;  /* 0x0000000dff027e24 */ /* 0x006fe2000f8e00ff */
[----:B------:R-:W-:Y:S04]  /*0250*/  BSSY.RECONVERGENT B0, `(.L_x_4) ;  /* 0x0000012000007945 */ /* 0x000fe80003800200 */
[C---:B------:R-:W-:Y:S02]  /*0260*/  ISETP.NE.OR P2, PT, R2.reuse, 0x1, !P5 ;  /* 0x000000010200780c */ /* 0x040fe40006f45670 */
[----:B------:R-:W-:-:S11]  /*0270*/  ISETP.NE.OR P1, PT, R2, 0x3, !P5 ;  /* 0x000000030200780c */ /* 0x000fd60006f25670 */
[----:B------:R-:W-:Y:S05]  /*0280*/  @P2 BRA `(.L_x_5) ;  /* 0x0000000000382947 */ /* 0x000fea0003800000 */
[----:B------:R-:W1:Y:S02]  /*0290*/  LDCU.64 UR4, c[0x0][0x348] ;  /* 0x00006900ff0477ac */ /* 0x000e640008000a00 */
[----:B-1----:R-:W-:Y:S02]  /*02a0*/  UIADD3 UR14, UP3, UPT, UR4, 0x80, URZ ;  /* 0x00000080040e7890 */ /* 0x002fe4000ff7e0ff */
[----:B------:R-:W-:Y:S02]  /*02b0*/  UIADD3 UR10, UP2, UPT, UR4, 0x180, URZ ;  /* 0x00000180040a7890 */ /* 0x000fe4000ff5e0ff */
[----:B------:R-:W-:Y:S02]  /*02c0*/  UIADD3 UR8, UP1, UPT, UR4, 0x280, URZ ;  /* 0x0000028004087890 */ /* 0x000fe4000ff3e0ff */
[----:B------:R-:W-:Y:S02]  /*02d0*/  UIADD3 UR4, UP0, UPT, UR4, 0x380, URZ ;  /* 0x0000038004047890 */ /* 0x000fe4000ff1e0ff */
[----:B------:R-:W-:-:S02]  /*02e0*/  UIADD3.X UR15, UPT, UPT, URZ, UR5, URZ, UP3, !UPT ;  /* 0x00000005ff0f7290 */ /* 0x000fc40009ffe4ff */
[----:B------:R-:W-:Y:S02]  /*02f0*/  UIADD3.X UR11, UPT, UPT, URZ, UR5, URZ, UP2, !UPT ;  /* 0x00000005ff0b7290 */ /* 0x000fe400097fe4ff */
[----:B------:R-:W-:Y:S02]  /*0300*/  UIADD3.X UR9, UPT, UPT, URZ, UR5, URZ, UP1, !UPT ;  /* 0x00000005ff097290 */ /* 0x000fe40008ffe4ff */
[----:B------:R-:W-:-:S03]  /*0310*/  UIADD3.X UR5, UPT, UPT, URZ, UR5, URZ, UP0, !UPT ;  /* 0x00000005ff057290 */ /* 0x000fc600087fe4ff */
[----:B------:R1:W-:Y:S02]  /*0320*/  UTMACCTL.PF [UR14] ;  /* 0x000000000e0079b9 */ /* 0x0003e40008040000 */
[----:B------:R1:W-:Y:S02]  /*0330*/  UTMACCTL.PF [UR10] ;  /* 0x000000000a0079b9 */ /* 0x0003e40008040000 */
[----:B------:R1:W-:Y:S02]  /*0340*/  UTMACCTL.PF [UR8] ;  /* 0x00000000080079b9 */ /* 0x0003e40008040000 */
[----:B------:R1:W-:Y:S02]  /*0350*/  UTMACCTL.PF [UR4] ;  /* 0x00000000040079b9 */ /* 0x0003e40008040000 */
[----:B-1----:R-:W-:Y:S01]  /*0360*/  NOP ;  /* 0x0000000000007918 */ /* 0x002fe20000000000 */
.L_x_5:
[----:B------:R-:W-:Y:S05]  /*0370*/  BSYNC.RECONVERGENT B0 ;  /* 0x0000000000007941 */ /* 0x000fea0003800200 */
.L_x_4:
[----:B------:R-:W-:Y:S04]  /*0380*/  BSSY.RECONVERGENT B0, `(.L_x_6) ;  /* 0x000000a000007945 */ /* 0x000fe80003800200 */
[----:B------:R-:W-:Y:S05]  /*0390*/  @P1 BRA `(.L_x_7) ;  /* 0x0000000000201947 */ /* 0x000fea0003800000 */
[----:B------:R-:W1:Y:S02]  /*03a0*/  LDCU.64 UR4, c[0x0][0x348] ;  /* 0x00006900ff0477ac */ /* 0x000e640008000a00 */
[----:B-1----:R-:W-:Y:S02]  /*03b0*/  UIADD3 UR8, UP1, UPT, UR4, 0x980, URZ ;  /* 0x0000098004087890 */ /* 0x002fe4000ff3e0ff */
[----:B------:R-:W-:Y:S02]  /*03c0*/  UIADD3 UR4, UP0, UPT, UR4, 0xa80, URZ ;  /* 0x00000a8004047890 */ /* 0x000fe4000ff1e0ff */
[----:B------:R-:W-:Y:S02]  /*03d0*/  UIADD3.X UR9, UPT, UPT, URZ, UR5, URZ, UP1, !UPT ;  /* 0x00000005ff097290 */ /* 0x000fe40008ffe4ff */
[----:B------:R-:W-:-:S07]  /*03e0*/  UIADD3.X UR5, UPT, UPT, URZ, UR5, URZ, UP0, !UPT ;  /* 0x00000005ff057290 */ /* 0x000fce00087fe4ff */
[----:B------:R1:W-:Y:S02]  /*03f0*/  UTMACCTL.PF [UR8] ;  /* 0x00000000080079b9 */ /* 0x0003e40008040000 */
[----:B------:R1:W-:Y:S02]  /*0400*/  UTMACCTL.PF [UR4] ;  /* 0x00000000040079b9 */ /* 0x0003e40008040000 */
[----:B-1----:R-:W-:Y:S01]  /*0410*/  NOP ;  /* 0x0000000000007918 */ /* 0x002fe20000000000 */
.L_x_7:
[----:B------:R-:W-:Y:S05]  /*0420*/  BSYNC.RECONVERGENT B0 ;  /* 0x0000000000007941 */ /* 0x000fea0003800200 */
.L_x_6:
[----:B------:R-:W1:Y:S01]  /*0430*/  LDCU.64 UR4, c[0x0][0xc88] ;  /* 0x00019100ff0477ac */ /* 0x000e620008000a00 */
[----:B------:R-:W-:Y:S01]  /*0440*/  ISETP.NE.AND.EX P0, PT, RZ, UR7, PT, P0 ;  /* 0x00000007ff007c0c */ /* 0x000fe2000bf05300 */
[----:B------:R-:W-:Y:S01]  /*0450*/  UPLOP3.LUT UP6, UPT, UPT, UPT, UPT, 0x80, 0x8 ;  /* 0x000000000008789c */ /* 0x000fe20003fcf070 */
[----:B-1----:R-:W-:-:S04]  /*0460*/  ISETP.NE.U32.AND P1, PT, RZ, UR4, PT ;  /* 0x00000004ff007c0c */ /* 0x002fc8000bf25070 */
[----:B------:R-:W-:-:S13]  /*0470*/  ISETP.NE.AND.EX P1, PT, RZ, UR5, PT, P1 ;  /* 0x00000005ff007c0c */ /* 0x000fda000bf25310 */
[----:B------:R-:W-:Y:S05]  /*0480*/  @P1 BRA P0, `(.L_x_8) ;  /* 0x0000000000281947 */ /* 0x000fea0000000000 */
[----:B------:R-:W-:Y:S01]  /*0490*/  UISETP.NE.U32.AND UP1, UPT, UR6, URZ, UPT ;  /* 0x000000ff0600728c */ /* 0x000fe2000bf25070 */
[----:B-----5:R-:W-:Y:S01]  /*04a0*/  FSETP.NEU.AND P0, PT, R53, RZ, PT ;  /* 0x000000ff3500720b */ /* 0x020fe20003f0d000 */
[----:B------:R-:W-:Y:S02]  /*04b0*/  UISETP.NE.U32.AND UP0, UPT, UR4, URZ, UPT ;  /* 0x000000ff0400728c */ /* 0x000fe4000bf05070 */
[----:B------:R-:W-:Y:S02]  /*04c0*/  UISETP.NE.AND.EX UP1, UPT, UR7, URZ, UPT, UP1 ;  /* 0x000000ff0700728c */ /* 0x000fe4000bf25310 */
[----:B------:R-:W-:-:S04]  /*04d0*/  UISETP.NE.AND.EX UP0, UPT, UR5, URZ, UPT, UP0 ;  /* 0x000000ff0500728c */ /* 0x000fc8000bf05300 */
[----:B------:R-:W-:-:S04]  /*04e0*/  USEL UR4, URZ, 0xffffffff, UP0 ;  /* 0xffffffffff047887 */ /* 0x000fc80008000000 */
[----:B------:R-:W-:Y:S01]  /*04f0*/  VOTEU.ANY UP0, P0 ;  /* 0x0000000000ff7886 */ /* 0x000fe20000000100 */
[----:B------:R-:W-:-:S04]  /*0500*/  @!UP1 USEL UR4, URZ, 0xffffffff, UP0 ;  /* 0xffffffffff049887 */ /* 0x000fc80008000000 */
[----:B------:R-:W-:-:S04]  /*0510*/  ULOP3.LUT UR4, UR4, 0x1, URZ, 0xc0, !UPT ;  /* 0x0000000104047892 */ /* 0x000fc8000f8ec0ff */
[----:B------:R-:W-:-:S11]  /*0520*/  UISETP.NE.U32.AND UP6, UPT, UR4, 0x1, UPT ;  /* 0x000000010400788c */ /* 0x000fd6000bfc5070 */
.L_x_8:
[----:B------:R-:W1:Y:S01]  /*0530*/  SHFL.IDX PT, R3, R103, RZ, 0x1f ;  /* 0x00001fff67037589 */ /* 0x000e6200000e0000 */
[----:B------:R-:W-:-:S04]  /*0540*/  UISETP.NE.AND UP0, UPT, UR13, 0x2, UPT ;  /* 0x000000020d00788c */ /* 0x000fc8000bf05270 */
[----:B------:R-:W-:Y:S01]  /*0550*/  USEL UR5, URZ, 0x1, UP0 ;  /* 0x00000001ff057887 */ /* 0x000fe20008000000 */
[----:B-1----:R-:W-:-:S13]  /*0560*/  ISETP.NE.AND P0, PT, R3, RZ, PT ;  /* 0x000000ff0300720c */ /* 0x002fda0003f05270 */
[----:B------:R-:W-:Y:S05]  /*0570*/  @P0 BRA `(.L_x_9) ;  /* 0x0000000000600947 */ /* 0x000fea0003800000 */
[----:B------:R-:W1:Y:S01]  /*0580*/  S2UR UR7, SR_CgaCtaId ;  /* 0x00000000000779c3 */ /* 0x000e620000008800 */
[----:B------:R-:W-:Y:S01]  /*0590*/  UMOV UR8, 0x400 ;  /* 0x0000040000087882 */ /* 0x000fe20000000000 */
[----:B------:R-:W-:Y:S01]  /*05a0*/  UMOV UR6, 0x1 ;  /* 0x0000000100067882 */ /* 0x000fe20000000000 */
[----:B------:R-:W-:Y:S01]  /*05b0*/  UMOV UR4, 0x5 ;  /* 0x0000000500047882 */ /* 0x000fe20000000000 */
[----:B------:R-:W-:Y:S01]  /*05c0*/  ELECT P0, URZ, PT ;  /* 0x0000000000ff782f */ /* 0x000fe20003800000 */
[----:B------:R-:W-:-:S04]  /*05d0*/  UIADD3 UR10, UPT, UPT, -UR4, 0x100000, URZ ;  /* 0x00100000040a7890 */ /* 0x000fc8000fffe1ff */
[----:B------:R-:W-:Y:S02]  /*05e0*/  USHF.L.U32 UR11, UR10, 0xb, URZ ;  /* 0x0000000b0a0b7899 */ /* 0x000fe400080006ff */
[----:B------:R-:W-:Y:S02]  /*05f0*/  USHF.L.U32 UR10, UR10, 0x1, URZ ;  /* 0x000000010a0a7899 */ /* 0x000fe400080006ff */
[----:B-1----:R-:W-:Y:S02]  /*0600*/  ULEA UR7, UR7, UR8, 0x18 ;  /* 0x0000000807077291 */ /* 0x002fe4000f8ec0ff */
[----:B------:R-:W-:-:S04]  /*0610*/  UIADD3 UR8, UPT, UPT, -UR6, 0x100000, URZ ;  /* 0x0010000006087890 */ /* 0x000fc8000fffe1ff */
[----:B------:R-:W-:Y:S02]  /*0620*/  USHF.L.U32 UR9, UR8, 0xb, URZ ;  /* 0x0000000b08097899 */ /* 0x000fe400080006ff */
[----:B------:R-:W-:Y:S01]  /*0630*/  USHF.L.U32 UR8, UR8, 0x1, URZ ;  /* 0x0000000108087899 */ /* 0x000fe200080006ff */
[----:B------:R-:W1:Y:S11]  /*0640*/  FENCE.VIEW.ASYNC.S ;  /* 0x00000000000073c6 */ /* 0x000e760000000000 */
[----:B-1----:R1:W2:Y:S01]  /*0650*/  SYNCS.EXCH.64 URZ, [UR7], UR8 ;  /* 0x0000000807ff75b2 */ /* 0x0022a20008000100 */
[----:B------:R1:W3:Y:S01]  /*0660*/  SYNCS.EXCH.64 URZ, [UR7+0x28], UR10 ;  /* 0x0000280a07ff75b2 */ /* 0x0002e20008000100 */
[----:B------:R1:W4:Y:S01]  /*0670*/  SYNCS.EXCH.64 URZ, [UR7+0x8], UR8 ;  /* 0x0000080807ff75b2 */ /* 0x0003220008000100 */
[----:B------:R1:W1:Y:S01]  /*0680*/  SYNCS.EXCH.64 URZ, [UR7+0x30], UR10 ;  /* 0x0000300a07ff75b2 */ /* 0x0002620008000100 */
[----:B------:R1:W1:Y:S01]  /*0690*/  SYNCS.EXCH.64 URZ, [UR7+0x10], UR8 ;  /* 0x0000100807ff75b2 */ /* 0x0002620008000100 */
[----:B------:R1:W1:Y:S01]  /*06a0*/  SYNCS.EXCH.64 URZ, [UR7+0x38], UR10 ;  /* 0x0000380a07ff75b2 */ /* 0x0002620008000100 */
[----:B------:R1:W1:Y:S01]  /*06b0*/  SYNCS.EXCH.64 URZ, [UR7+0x18], UR8 ;  /* 0x0000180807ff75b2 */ /* 0x0002620008000100 */
[----:B------:R1:W1:Y:S01]  /*06c0*/  SYNCS.EXCH.64 URZ, [UR7+0x40], UR10 ;  /* 0x0000400a07ff75b2 */ /* 0x0002620008000100 */
[----:B------:R1:W1:Y:S01]  /*06d0*/  SYNCS.EXCH.64 URZ, [UR7+0x20], UR8 ;  /* 0x0000200807ff75b2 */ /* 0x0002620008000100 */
[----:B------:R1:W1:Y:S01]  /*06e0*/  SYNCS.EXCH.64 URZ, [UR7+0x48], UR10 ;  /* 0x0000480a07ff75b2 */ /* 0x0002620008000100 */
[----:B------:R-:W-:Y:S01]  /*06f0*/  NOP ;  /* 0x0000000000007918 */ /* 0x000fe20000000000 */
.L_x_9:
[----:B------:R-:W2:Y:S01]  /*0700*/  SHFL.IDX PT, R3, R103, RZ, 0x1f ;  /* 0x00001fff67037589 */ /* 0x000ea200000e0000 */
[----:B------:R-:W-:Y:S01]  /*0710*/  NOP ;  /* 0x0000000000007918 */ /* 0x000fe20000000000 */
[----:B--2---:R-:W-:-:S13]  /*0720*/  ISETP.NE.AND P0, PT, R3, 0x1, PT ;  /* 0x000000010300780c */ /* 0x004fda0003f05270 */
[----:B------:R-:W-:Y:S05]  /*0730*/  @P0 BRA `(.L_x_10) ;  /* 0x0000000000580947 */ /* 0x000fea0003800000 */
[----:B-1----:R-:W1:Y:S01]  /*0740*/  S2UR UR7, SR_CgaCtaId ;  /* 0x00000000000779c3 */ /* 0x002e620000008800 */
        /* <DEDUP_REMOVED lines=12> */
[----:B-1----:R2:W1:Y:S01]  /*0810*/  SYNCS.EXCH.64 URZ, [UR7+0x50], UR8 ;  /* 0x0000500807ff75b2 */ /* 0x0024620008000100 */
[----:B------:R2:W1:Y:S01]  /*0820*/  SYNCS.EXCH.64 URZ, [UR7+0x70], UR10 ;  /* 0x0000700a07ff75b2 */ /* 0x0004620008000100 */
[----:B------:R2:W1:Y:S01]  /*0830*/  SYNCS.EXCH.64 URZ, [UR7+0x58], UR8 ;  /* 0x0000580807ff75b2 */ /* 0x0004620008000100 */
[----:B------:R2:W1:Y:S01]  /*0840*/  SYNCS.EXCH.64 URZ, [UR7+0x78], UR10 ;  /* 0x0000780a07ff75b2 */ /* 0x0004620008000100 */
[----:B------:R2:W1:Y:S01]  /*0850*/  SYNCS.EXCH.64 URZ, [UR7+0x60], UR8 ;  /* 0x0000600807ff75b2 */ /* 0x0004620008000100 */
[----:B------:R2:W1:Y:S01]  /*0860*/  SYNCS.EXCH.64 URZ, [UR7+0x80], UR10 ;  /* 0x0000800a07ff75b2 */ /* 0x0004620008000100 */
[----:B------:R2:W1:Y:S01]  /*0870*/  SYNCS.EXCH.64 URZ, [UR7+0x68], UR8 ;  /* 0x0000680807ff75b2 */ /* 0x0004620008000100 */
[----:B------:R2:W1:Y:S02]  /*0880*/  SYNCS.EXCH.64 URZ, [UR7+0x88], UR10 ;  /* 0x0000880a07ff75b2 */ /* 0x0004640008000100 */
[----:B--2---:R-:W-:Y:S01]  /*0890*/  NOP ;  /* 0x0000000000007918 */ /* 0x004fe20000000000 */
.L_x_10:
[----:B------:R-:W2:Y:S01]  /*08a0*/  SHFL.IDX PT, R3, R103, RZ, 0x1f ;  /* 0x00001fff67037589 */ /* 0x000ea200000e0000 */
[----:B------:R-:W-:Y:S01]  /*08b0*/  NOP ;  /* 0x0000000000007918 */ /* 0x000fe20000000000 */
[----:B--2---:R-:W-:-:S13]  /*08c0*/  ISETP.NE.AND P0, PT, R3, 0x3, PT ;  /* 0x000000030300780c */ /* 0x004fda0003f05270 */
[----:B------:R-:W-:Y:S05]  /*08d0*/  @P0 BRA `(.L_x_11) ;  /* 0x0000000000300947 */ /* 0x000fea0003800000 */
[----:B------:R-:W2:Y:S01]  /*08e0*/  S2UR UR6, SR_CgaCtaId ;  /* 0x00000000000679c3 */ /* 0x000ea20000008800 */
[----:B-1----:R-:W-:Y:S01]  /*08f0*/  UMOV UR7, 0x400 ;  /* 0x0000040000077882 */ /* 0x002fe20000000000 */
[----:B------:R-:W-:Y:S01]  /*0900*/  UMOV UR4, 0x20 ;  /* 0x0000002000047882 */ /* 0x000fe20000000000 */
[----:B------:R-:W-:Y:S01]  /*0910*/  ELECT P0, URZ, PT ;  /* 0x0000000000ff782f */ /* 0x000fe20003800000 */
[----:B------:R-:W-:-:S04]  /*0920*/  UIADD3 UR8, UPT, UPT, -UR4, 0x100000, URZ ;  /* 0x0010000004087890 */ /* 0x000fc8000fffe1ff */
[----:B------:R-:W-:Y:S02]  /*0930*/  USHF.L.U32 UR9, UR8, 0xb, URZ ;  /* 0x0000000b08097899 */ /* 0x000fe400080006ff */
[----:B------:R-:W-:Y:S02]  /*0940*/  USHF.L.U32 UR8, UR8, 0x1, URZ ;  /* 0x0000000108087899 */ /* 0x000fe400080006ff */
[----:B--2---:R-:W-:Y:S01]  /*0950*/  ULEA UR6, UR6, UR7, 0x18 ;  /* 0x0000000706067291 */ /* 0x004fe2000f8ec0ff */
[----:B------:R-:W1:Y:S11]  /*0960*/  FENCE.VIEW.ASYNC.S ;  /* 0x00000000000073c6 */ /* 0x000e760000000000 */
[----:B-1----:R2:W1:Y:S01]  /*0970*/  SYNCS.EXCH.64 URZ, [UR6+0x90], UR8 ;  /* 0x0000900806ff75b2 */ /* 0x0024620008000100 */
[----:B------:R2:W1:Y:S02]  /*0980*/  SYNCS.EXCH.64 URZ, [UR6+0x98], UR8 ;  /* 0x0000980806ff75b2 */ /* 0x0004640008000100 */
[----:B--2---:R-:W-:Y:S01]  /*0990*/  NOP ;  /* 0x0000000000007918 */ /* 0x004fe20000000000 */
.L_x_11:
[----:B------:R-:W2:Y:S01]  /*09a0*/  SHFL.IDX PT, R3, R103, RZ, 0x1f ;  /* 0x00001fff67037589 */ /* 0x000ea200000e0000 */
[----:B------:R-:W-:Y:S01]  /*09b0*/  NOP ;  /* 0x0000000000007918 */ /* 0x000fe20000000000 */
[----:B--2---:R-:W-:-:S13]  /*09c0*/  ISETP.NE.AND P0, PT, R3, 0x4, PT ;  /* 0x000000040300780c */ /* 0x004fda0003f05270 */
[----:B------:R-:W-:Y:S05]  /*09d0*/  @P0 BRA `(.L_x_12) ;  /* 0x00000000004c0947 */ /* 0x000fea0003800000 */
[----:B------:R-:W2:Y:S01]  /*09e0*/  S2UR UR6, SR_CgaCtaId ;  /* 0x00000000000679c3 */ /* 0x000ea20000008800 */
[----:B-1----:R-:W-:Y:S01]  /*09f0*/  UMOV UR8, 0x720 ;  /* 0x0000072000087882 */ /* 0x002fe20000000000 */
[----:B------:R-:W-:Y:S01]  /*0a00*/  UMOV UR7, 0x400 ;  /* 0x0000040000077882 */ /* 0x000fe20000000000 */
[----:B------:R-:W-:Y:S01]  /*0a10*/  USEL UR8, UR8, 0x620, UP6 ;  /* 0x0000062008087887 */ /* 0x000fe2000b000000 */
[----:B------:R-:W-:Y:S01]  /*0a20*/  UMOV UR4, 0x1 ;  /* 0x0000000100047882 */ /* 0x000fe20000000000 */
[----:B------:R-:W-:Y:S01]  /*0a30*/  ELECT P0, URZ, PT ;  /* 0x0000000000ff782f */ /* 0x000fe20003800000 */
[----:B------:R-:W-:-:S04]  /*0a40*/  UIADD3 UR10, UPT, UPT, -UR4, 0x100000, URZ ;  /* 0x00100000040a7890 */ /* 0x000fc8000fffe1ff */
[----:B------:R-:W-:Y:S02]  /*0a50*/  USHF.L.U32 UR11, UR10, 0xb, URZ ;  /* 0x0000000b0a0b7899 */ /* 0x000fe400080006ff */
[----:B------:R-:W-:Y:S02]  /*0a60*/  USHF.L.U32 UR10, UR10, 0x1, URZ ;  /* 0x000000010a0a7899 */ /* 0x000fe400080006ff */
[----:B------:R-:W-:-:S04]  /*0a70*/  UIADD3 UR8, UPT, UPT, -UR8, 0x100000, URZ ;  /* 0x0010000008087890 */ /* 0x000fc8000fffe1ff */
[----:B------:R-:W-:Y:S02]  /*0a80*/  USHF.L.U32 UR9, UR8, 0xb, URZ ;  /* 0x0000000b08097899 */ /* 0x000fe400080006ff */
[----:B------:R-:W-:Y:S02]  /*0a90*/  USHF.L.U32 UR8, UR8, 0x1, URZ ;  /* 0x0000000108087899 */ /* 0x000fe400080006ff */
[----:B--2---:R-:W-:Y:S01]  /*0aa0*/  ULEA UR6, UR6, UR7, 0x18 ;  /* 0x0000000706067291 */ /* 0x004fe2000f8ec0ff */
[----:B------:R-:W1:Y:S11]  /*0ab0*/  FENCE.VIEW.ASYNC.S ;  /* 0x00000000000073c6 */ /* 0x000e760000000000 */
[----:B-1----:R2:W1:Y:S01]  /*0ac0*/  SYNCS.EXCH.64 URZ, [UR6+0xa0], UR10 ;  /* 0x0000a00a06ff75b2 */ /* 0x0024620008000100 */
[----:B------:R2:W1:Y:S01]  /*0ad0*/  SYNCS.EXCH.64 URZ, [UR6+0xb0], UR8 ;  /* 0x0000b00806ff75b2 */ /* 0x0004620008000100 */
[----:B------:R2:W1:Y:S01]  /*0ae0*/  SYNCS.EXCH.64 URZ, [UR6+0xa8], UR10 ;  /* 0x0000a80a06ff75b2 */ /* 0x0004620008000100 */
[----:B------:R2:W1:Y:S02]  /*0af0*/  SYNCS.EXCH.64 URZ, [UR6+0xb8], UR8 ;  /* 0x0000b80806ff75b2 */ /* 0x0004640008000100 */
[----:B--2---:R-:W-:Y:S01]  /*0b00*/  NOP ;  /* 0x0000000000007918 */ /* 0x004fe20000000000 */
.L_x_12:
        /* <DEDUP_REMOVED lines=20> */
[----:B------:R2:W1:Y:S02]  /*0c50*/  SYNCS.EXCH.64 URZ, [UR7+0xd8], UR10 ;  /* 0x0000d80a07ff75b2 */ /* 0x0004640008000100 */
[----:B--2---:R-:W-:Y:S01]  /*0c60*/  NOP ;  /* 0x0000000000007918 */ /* 0x004fe20000000000 */
.L_x_13:
[----:B------:R-:W2:Y:S01]  /*0c70*/  SHFL.IDX PT, R3, R103, RZ, 0x1f ;  /* 0x00001fff67037589 */ /* 0x000ea200000e0000 */
[----:B------:R-:W1:Y:S01]  /*0c80*/  S2UR UR37, SR_CgaCtaId ;  /* 0x00000000002579c3 */ /* 0x000e620000008800 */
[----:B------:R-:W-:Y:S01]  /*0c90*/  NOP ;  /* 0x0000000000007918 */ /* 0x000fe20000000000 */
[----:B--2---:R-:W-:-:S13]  /*0ca0*/  ISETP.NE.AND P0, PT, R3, 0x3, PT ;  /* 0x000000030300780c */ /* 0x004fda0003f05270 */
[----:B-1----:R-:W-:Y:S05]  /*0cb0*/  @P0 BRA `(.L_x_14) ;  /* 0x0000000000340947 */ /* 0x002fea0003800000 */
[----:B------:R-:W-:Y:S01]  /*0cc0*/  UMOV UR6, 0x400 ;  /* 0x0000040000067882 */ /* 0x000fe20000000000 */
[----:B------:R-:W-:Y:S01]  /*0cd0*/  UMOV UR4, 0x20 ;  /* 0x0000002000047882 */ /* 0x000fe20000000000 */
[----:B------:R-:W-:Y:S02]  /*0ce0*/  ULEA UR6, UR37, UR6, 0x18 ;  /* 0x0000000625067291 */ /* 0x000fe4000f8ec0ff */
[----:B------:R-:W-:-:S04]  /*0cf0*/  UIADD3 UR8, UPT, UPT, -UR4, 0x100000, URZ ;  /* 0x0010000004087890 */ /* 0x000fc8000fffe1ff */
[----:B------:R-:W-:Y:S02]  /*0d00*/  USHF.L.U32 UR9, UR8, 0xb, URZ ;  /* 0x0000000b08097899 */ /* 0x000fe400080006ff */
[----:B------:R-:W-:Y:S01]  /*0d10*/  USHF.L.U32 UR8, UR8, 0x1, URZ ;  /* 0x0000000108087899 */ /* 0x000fe200080006ff */
[----:B------:R-:W-:Y:S01]  /*0d20*/  ELECT P0, URZ, PT ;  /* 0x0000000000ff782f */ /* 0x000fe20003800000 */
[----:B------:R-:W1:Y:S10]  /*0d30*/  FENCE.VIEW.ASYNC.S ;  /* 0x00000000000073c6 */ /* 0x000e740000000000 */
[----:B-1----:R1:W2:Y:S01]  /*0d40*/  SYNCS.EXCH.64 URZ, [UR6+0xe0], UR8 ;  /* 0x0000e00806ff75b2 */ /* 0x0022a20008000100 */
[----:B------:R1:W1:Y:S01]  /*0d50*/  SYNCS.EXCH.64 URZ, [UR6+0xf0], UR8 ;  /* 0x0000f00806ff75b2 */ /* 0x0002620008000100 */
[----:B------:R1:W1:Y:S01]  /*0d60*/  SYNCS.EXCH.64 URZ, [UR6+0xe8], UR8 ;  /* 0x0000e80806ff75b2 */ /* 0x0002620008000100 */
[----:B------:R1:W1:Y:S01]  /*0d70*/  SYNCS.EXCH.64 URZ, [UR6+0xf8], UR8 ;  /* 0x0000f80806ff75b2 */ /* 0x0002620008000100 */
[----:B------:R-:W-:Y:S01]  /*0d80*/  NOP ;  /* 0x0000000000007918 */ /* 0x000fe20000000000 */
.L_x_14:
[----:B------:R-:W3:Y:S01]  /*0d90*/  LDCU UR4, c[0x0][0x36c] ;  /* 0x00006d80ff0477ac */ /* 0x000ee20008000800 */
[----:B------:R-:W-:Y:S01]  /*0da0*/  ISETP.NE.OR P5, PT, R2, 0x2, !P5 ;  /* 0x000000020200780c */ /* 0x000fe20006fa5670 */
[----:B------:R-:W-:Y:S01]  /*0db0*/  NOP ;  /* 0x0000000000007918 */ /* 0x000fe20000000000 */
[----:B------:R-:W-:Y:S01]  /*0dc0*/  LOP3.LUT R2, R0, 0x1f, RZ, 0xc0, !PT ;  /* 0x0000001f00027812 */ /* 0x000fe200078ec0ff */
[----:B------:R-:W-:Y:S02]  /*0dd0*/  UISETP.NE.AND UP5, UPT, UR13, URZ, UPT ;  /* 0x000000ff0d00728c */ /* 0x000fe4000bfa5270 */
[----:B---3--:R-:W-:-:S09]  /*0de0*/  UISETP.EQ.U32.AND UP0, UPT, UR4, 0x1, UPT ;  /* 0x000000010400788c */ /* 0x008fd2000bf02070 */
[----:B------:R-:W-:Y:S05]  /*0df0*/  BRA.U !UP0, `(.L_x_15) ;  /* 0x0000000108087547 */ /* 0x000fea000b800000 */
[----:B-12-4-:R-:W-:Y:S01]  /*0e00*/  UCGABAR_ARV ;  /* 0x00000000000079c7 */ /* 0x016fe20008000000 */
[----:B------:R-:W-:Y:S05]  /*0e10*/  BRA `(.L_x_16) ;  /* 0x0000000000047947 */ /* 0x000fea0003800000 */
.L_x_15:
[----:B-12-4-:R-:W-:Y:S01]  /*0e20*/  NOP ;  /* 0x0000000000007918 */ /* 0x016fe20000000000 */
.L_x_16:
[----:B------:R-:W1:Y:S01]  /*0e30*/  S2UR UR20, SR_CTAID.X ;  /* 0x00000000001479c3 */ /* 0x000e620000002500 */
[----:B------:R-:W-:-:S05]  /*0e40*/  CS2R.32 R43, SR_CgaSize ;  /* 0x00000000002b7805 */ /* 0x000fca0000008a00 */
[----:B------:R-:W-:-:S05]  /*0e50*/  IMAD R43, R43, -0xa0, RZ ;  /* 0xffffff602b2b7824 */ /* 0x000fca00078e02ff */
[----:B------:R-:W-:-:S14]  /*0e60*/  R2UR UR6, R43 ;  /* 0x000000002b0672ca */ /* 0x000fdc00000e0000 */
[----:B------:R-:W2:Y:S01]  /*0e70*/  LDCU UR6, c[0x0][UR6+0x2b0] ;  /* 0x00005600060677ac */ /* 0x000ea20008000800 */
[----:B------:R-:W-:-:S05]  /*0e80*/  CS2R.32 R43, SR_CgaSize ;  /* 0x00000000002b7805 */ /* 0x000fca0000008a00 */
[----:B------:R-:W-:-:S05]  /*0e90*/  IMAD R43, R43, -0xa0, RZ ;  /* 0xffffff602b2b7824 */ /* 0x000fca00078e02ff */
[----:B------:R-:W-:-:S14]  /*0ea0*/  R2UR UR4, R43 ;  /* 0x000000002b0472ca */ /* 0x000fdc00000e0000 */
[----:B------:R-:W3:Y:S01]  /*0eb0*/  LDCU UR4, c[0x0][UR4+0x2b4] ;  /* 0x00005680040477ac */ /* 0x000ee20008000800 */
[----:B------:R-:W4:Y:S01]  /*0ec0*/  S2UR UR12, SR_CTAID.Y ;  /* 0x00000000000c79c3 */ /* 0x000f220000002600 */
[----:B------:R-:W-:-:S05]  /*0ed0*/  CS2R.32 R43, SR_CgaSize ;  /* 0x00000000002b7805 */ /* 0x000fca0000008a00 */
[----:B------:R-:W-:-:S05]  /*0ee0*/  IMAD R43, R43, -0xa0, RZ ;  /* 0xffffff602b2b7824 */ /* 0x000fca00078e02ff */
[----:B------:R-:W-:-:S14]  /*0ef0*/  R2UR UR11, R43 ;  /* 0x000000002b0b72ca */ /* 0x000fdc00000e0000 */
[----:B------:R-:W3:Y:S01]  /*0f00*/  LDCU UR11, c[0x0][UR11+0x2a0] ;  /* 0x000054000b0b77ac */ /* 0x000ee20008000800 */
[----:B------:R-:W-:-:S05]  /*0f10*/  CS2R.32 R43, SR_CgaSize ;  /* 0x00000000002b7805 */ /* 0x000fca0000008a00 */
[----:B------:R-:W-:-:S05]  /*0f20*/  IMAD R43, R43, -0xa0, RZ ;  /* 0xffffff602b2b7824 */ /* 0x000fca00078e02ff */
[----:B------:R-:W-:-:S14]  /*0f30*/  R2UR UR10, R43 ;  /* 0x000000002b0a72ca */ /* 0x000fdc00000e0000 */
[----:B------:R-:W3:Y:S01]  /*0f40*/  LDCU UR10, c[0x0][UR10+0x2a4] ;  /* 0x000054800a0a77ac */ /* 0x000ee20008000800 */
[----:B------:R-:W3:Y:S01]  /*0f50*/  LDC R43, c[0x0][0xf24] ;  /* 0x0003c900ff2b7b82 */ /* 0x000ee20000000800 */
[----:B------:R-:W-:Y:S02]  /*0f60*/  ULOP3.LUT UR29, UR37, 0x1, URZ, 0xc0, !UPT ;  /* 0x00000001251d7892 */ /* 0x000fe4000f8ec0ff */
[----:B------:R-:W-:Y:S02]  /*0f70*/  ULOP3.LUT UR7, UR37, 0x6, URZ, 0xc0, !UPT ;  /* 0x0000000625077892 */ /* 0x000fe4000f8ec0ff */
[----:B------:R-:W-:Y:S02]  /*0f80*/  UISETP.GT.U32.AND UP2, UPT, UR29, 0xffff, UPT ;  /* 0x0000ffff1d00788c */ /* 0x000fe4000bf44070 */
[----:B------:R-:W-:Y:S01]  /*0f90*/  UISETP.GT.U32.AND UP1, UPT, UR7, 0xffff, UPT ;  /* 0x0000ffff0700788c */ /* 0x000fe2000bf24070 */
[----:B-1----:R-:W-:Y:S01]  /*0fa0*/  I2FP.F32.U32 R4, UR20 ;  /* 0x0000001400047c45 */ /* 0x002fe20008201000 */
[----:B------:R-:W-:-:S02]  /*0fb0*/  USHF.R.U32.HI UR26, URZ, 0x1, UR37 ;  /* 0x00000001ff1a7899 */ /* 0x000fc40008011625 */
[----:B------:R-:W-:Y:S02]  /*0fc0*/  USHF.L.U32 UR22, UR37, 0xb, URZ ;  /* 0x0000000b25167899 */ /* 0x000fe400080006ff */
[----:B--2---:R-:W-:Y:S01]  /*0fd0*/  FMUL R4, R4, UR6 ;  /* 0x0000000604047c20 */ /* 0x004fe20008400000 */
[----:B------:R-:W-:Y:S01]  /*0fe0*/  USHF.L.U32 UR15, UR37, 0xd, URZ ;  /* 0x0000000d250f7899 */ /* 0x000fe200080006ff */
[----:B----4-:R-:W-:Y:S01]  /*0ff0*/  I2FP.F32.U32 R3, UR12 ;  /* 0x0000000c00037c45 */ /* 0x010fe20008201000 */
[----:B------:R-:W-:-:S03]  /*1000*/  USHF.L.U32 UR14, UR37, 0x8, URZ ;  /* 0x00000008250e7899 */ /* 0x000fc600080006ff */
[----:B------:R-:W1:Y:S01]  /*1010*/  F2I.U32.TRUNC.NTZ R4, R4 ;  /* 0x0000000400047305 */ /* 0x000e62000020f000 */
[----:B------:R-:W-:Y:S01]  /*1020*/  USHF.L.U32 UR9, UR37, 0xa, URZ ;  /* 0x0000000a25097899 */ /* 0x000fe200080006ff */
[----:B---3--:R-:W-:Y:S01]  /*1030*/  FMUL R3, R3, UR4 ;  /* 0x0000000403037c20 */ /* 0x008fe20008400000 */
[----:B------:R-:W2:Y:S01]  /*1040*/  LDCU UR24, c[0x0][0xf24] ;  /* 0x0001e480ff1877ac */ /* 0x000ea20008000800 */
[----:B------:R-:W3:Y:S04]  /*1050*/  LDCU UR18, c[0x0][0xf30] ;  /* 0x0001e600ff1277ac */ /* 0x000ee80008000800 */
[----:B------:R-:W4:Y:S01]  /*1060*/  F2I.U32.TRUNC.NTZ R3, R3 ;  /* 0x0000000300037305 */ /* 0x000f22000020f000 */
[----:B------:R-:W-:Y:S01]  /*1070*/  UMOV UR6, 0x55 ;  /* 0x0000005500067882 */ /* 0x000fe20000000000 */
[----:B------:R-:W-:Y:S01]  /*1080*/  UMOV UR4, 0x3 ;  /* 0x0000000300047882 */ /* 0x000fe20000000000 */
[----:B------:R-:W-:Y:S01]  /*1090*/  USEL UR8, UR29, 0xffff, !UP2 ;  /* 0x0000ffff1d087887 */ /* 0x000fe2000d000000 */
[----:B-1----:R-:W-:Y:S01]  /*10a0*/  R2UR UR39, R4 ;  /* 0x00000000042772ca */ /* 0x002fe200000e0000 */
[----:B------:R-:W-:Y:S01]  /*10b0*/  USEL UR7, UR7, 0xffff, !UP1 ;  /* 0x0000ffff07077887 */ /* 0x000fe2000c800000 */
[----:B----4-:R-:W-:-:S02]  /*10c0*/  R2UR UR38, R3 ;  /* 0x00000000032672ca */ /* 0x010fc400000e0000 */
[----:B------:R-:W-:-:S09]  /*10d0*/  PRMT R3, RZ, 0x7610, R3 ;  /* 0x00007610ff037816 */ /* 0x000fd20000000003 */
[----:B------:R-:W-:-:S04]  /*10e0*/  UIADD3 UR39, UPT, UPT, -UR39, URZ, URZ ;  /* 0x000000ff27277290 */ /* 0x000fc8000fffe1ff */
[----:B------:R-:W-:Y:S02]  /*10f0*/  UIMAD UR39, UR11, UR39, UR20 ;  /* 0x000000270b2772a4 */ /* 0x000fe4000f8e0214 */
[----:B------:R-:W-:-:S04]  /*1100*/  UIADD3 UR38, UPT, UPT, -UR38, URZ, URZ ;  /* 0x000000ff26267290 */ /* 0x000fc8000fffe1ff */
[----:B------:R-:W-:Y:S01]  /*1110*/  UIMAD UR38, UR10, UR38, UR12 ;  /* 0x000000260a2672a4 */ /* 0x000fe2000f8e020c */
[----:B--23--:R-:W-:Y:S11]  /*1120*/  BRA.U UP5, `(.L_x_17) ;  /* 0x00000001056c7547 */ /* 0x00cff6000b800000 */
[----:B------:R-:W-:Y:S02]  /*1130*/  UISETP.NE.AND UP4, UPT, UR38, URZ, UPT ;  /* 0x000000ff2600728c */ /* 0x000fe4000bf85270 */
[----:B------:R-:W-:Y:S02]  /*1140*/  UISETP.NE.AND UP2, UPT, UR38, 0x1, UPT ;  /* 0x000000012600788c */ /* 0x000fe4000bf45270 */
[----:B------:R-:W-:Y:S02]  /*1150*/  UISETP.NE.AND UP1, UPT, UR38, 0x2, UPT ;  /* 0x000000022600788c */ /* 0x000fe4000bf25270 */
[----:B------:R-:W-:Y:S02]  /*1160*/  USEL UR23, URZ, 0x4, UP2 ;  /* 0x00000004ff177887 */ /* 0x000fe40009000000 */
[----:B------:R-:W-:Y:S02]  /*1170*/  USEL UR16, URZ, 0x8, UP2 ;  /* 0x00000008ff107887 */ /* 0x000fe40009000000 */
[----:B------:R-:W-:-:S02]  /*1180*/  USEL UR17, URZ, 0x2, UP4 ;  /* 0x00000002ff117887 */ /* 0x000fc4000a000000 */
[----:B------:R-:W-:Y:S02]  /*1190*/  UISETP.NE.AND UP3, UPT, UR39, URZ, UPT ;  /* 0x000000ff2700728c */ /* 0x000fe4000bf65270 */
[----:B------:R-:W-:Y:S02]  /*11a0*/  UISETP.NE.AND UP2, UPT, UR38, 0x3, UPT ;  /* 0x000000032600788c */ /* 0x000fe4000bf45270 */
[----:B------:R-:W-:Y:S02]  /*11b0*/  USEL UR21, URZ, 0x10, UP1 ;  /* 0x00000010ff157887 */ /* 0x000fe40008800000 */
[----:B------:R-:W-:Y:S02]  /*11c0*/  UISETP.NE.AND UP4, UPT, UR39, URZ, UP4 ;  /* 0x000000ff2700728c */ /* 0x000fe4000a785270 */
[----:B------:R-:W-:Y:S02]  /*11d0*/  USEL UR11, URZ, 0x20, UP1 ;  /* 0x00000020ff0b7887 */ /* 0x000fe40008800000 */
[----:B------:R-:W-:-:S02]  /*11e0*/  UISETP.NE.AND UP1, UPT, UR39, 0x1, UPT ;  /* 0x000000012700788c */ /* 0x000fc4000bf25270 */
[----:B------:R-:W-:Y:S02]  /*11f0*/  USEL UR19, URZ, 0x40, UP2 ;  /* 0x00000040ff137887 */ /* 0x000fe40009000000 */
[----:B------:R-:W-:Y:S02]  /*1200*/  USEL UR25, URZ, 0x1, UP4 ;  /* 0x00000001ff197887 */ /* 0x000fe4000a000000 */
[----:B------:R-:W-:Y:S02]  /*1210*/  USEL UR23, UR23, 0x4, UP3 ;  /* 0x0000000417177887 */ /* 0x000fe40009800000 */
[----:B------:R-:W-:Y:S02]  /*1220*/  USEL UR21, UR21, 0x10, UP3 ;  /* 0x0000001015157887 */ /* 0x000fe40009800000 */
[----:B------:R-:W-:Y:S02]  /*1230*/  USEL UR19, UR19, 0x40, UP3 ;  /* 0x0000004013137887 */ /* 0x000fe40009800000 */
[----:B------:R-:W-:-:S02]  /*1240*/  USEL UR17, UR17, 0x2, UP1 ;  /* 0x0000000211117887 */ /* 0x000fc40008800000 */
[----:B------:R-:W-:Y:S02]  /*1250*/  UIADD3 UR21, UPT, UPT, UR21, UR23, UR25 ;  /* 0x0000001715157290 */ /* 0x000fe4000fffe019 */
[----:B------:R-:W-:Y:S02]  /*1260*/  USEL UR10, URZ, 0x80, UP2 ;  /* 0x00000080ff0a7887 */ /* 0x000fe40009000000 */
[----:B------:R-:W-:Y:S02]  /*1270*/  USEL UR16, UR16, 0x8, UP1 ;  /* 0x0000000810107887 */ /* 0x000fe40008800000 */
[----:B------:R-:W-:Y:S02]  /*1280*/  USEL UR11, UR11, 0x20, UP1 ;  /* 0x000000200b0b7887 */ /* 0x000fe40008800000 */
[----:B------:R-:W-:Y:S02]  /*1290*/  UIADD3 UR17, UPT, UPT, UR17, UR19, UR21 ;  /* 0x0000001311117290 */ /* 0x000fe4000fffe015 */
[----:B------:R-:W-:-:S02]  /*12a0*/  USEL UR10, UR10, 0x80, UP1 ;  /* 0x000000800a0a7887 */ /* 0x000fc40008800000 */
[----:B------:R-:W-:-:S04]  /*12b0*/  UIADD3 UR11, UPT, UPT, UR11, UR16, UR17 ;  /* 0x000000100b0b7290 */ /* 0x000fc8000fffe011 */
[----:B------:R-:W-:-:S06]  /*12c0*/  UIADD3 UR10, UPT, UPT, UR11, UR10, URZ ;  /* 0x0000000a0b0a7290 */ /* 0x000fcc000fffe0ff */
[----:B------:R-:W-:-:S07]  /*12d0*/  MOV R3, UR10 ;  /* 0x0000000a00037c02 */ /* 0x000fce0008000f00 */
.L_x_17:
[----:B------:R-:W1:Y:S01]  /*12e0*/  S2UR UR36, SR_CTAID.Z ;  /* 0x00000000002479c3 */ /* 0x000e620000002700 */
[----:B------:R-:W-:Y:S02]  /*12f0*/  UISETP.GE.AND UP2, UPT, UR24, 0x1, UPT ;  /* 0x000000011800788c */ /* 0x000fe4000bf46270 */
[----:B------:R-:W-:Y:S02]  /*1300*/  ULOP3.LUT UR10, UR8, 0xffff, URZ, 0xc0, !UPT ;  /* 0x0000ffff080a7892 */ /* 0x000fe4000f8ec0ff */
[----:B------:R-:W-:Y:S02]  /*1310*/  ULOP3.LUT UR8, UR7, 0xffff, URZ, 0xc0, !UPT ;  /* 0x0000ffff07087892 */ /* 0x000fe4000f8ec0ff */
[----:B------:R-:W-:Y:S02]  /*1320*/  UISETP.NE.AND UP1, UPT, UR13, 0x2, UPT ;  /* 0x000000020d00788c */ /* 0x000fe4000bf25270 */
[----:B------:R-:W-:Y:S02]  /*1330*/  ULOP3.LUT UR23, UR26, 0x3, URZ, 0xc0, !UPT ;  /* 0x000000031a177892 */ /* 0x000fe4000f8ec0ff */
[----:B------:R-:W-:-:S02]  /*1340*/  ULOP3.LUT UR22, UR22, 0x3000, URZ, 0xc0, !UPT ;  /* 0x0000300016167892 */ /* 0x000fc4000f8ec0ff */
[----:B------:R-:W-:Y:S02]  /*1350*/  ULOP3.LUT UR15, UR15, 0x2000, URZ, 0xc0, !UPT ;  /* 0x000020000f0f7892 */ /* 0x000fe4000f8ec0ff */
[----:B------:R-:W-:Y:S02]  /*1360*/  ULOP3.LUT UR14, UR14, 0x600, URZ, 0xc0, !UPT ;  /* 0x000006000e0e7892 */ /* 0x000fe4000f8ec0ff */
[----:B------:R-:W-:Y:S02]  /*1370*/  ULOP3.LUT UR7, UR9, 0x400, URZ, 0xc0, !UPT ;  /* 0x0000040009077892 */ /* 0x000fe4000f8ec0ff */
[----:B------:R-:W-:Y:S02]  /*1380*/  USHF.L.U32 UR6, UR6, UR10, URZ ;  /* 0x0000000a06067299 */ /* 0x000fe400080006ff */
[----:B------:R-:W-:Y:S01]  /*1390*/  USHF.L.U32 UR4, UR4, UR8, URZ ;  /* 0x0000000804047299 */ /* 0x000fe200080006ff */
[----:B------:R-:W-:Y:S11]  /*13a0*/  BRA.U !UP2, `(.L_x_18) ;  /* 0x000000010ab87547 */ /* 0x000ff6000b800000 */
[----:B------:R-:W2:Y:S01]  /*13b0*/  LDCU.128 UR8, c[0x0][0xf10] ;  /* 0x0001e200ff0877ac */ /* 0x000ea20008000c00 */
[----:B------:R-:W3:Y:S01]  /*13c0*/  LDCU UR26, c[0x0][0x370] ;  /* 0x00006e00ff1a77ac */ /* 0x000ee20008000800 */
[----:B------:R-:W4:Y:S01]  /*13d0*/  LDCU UR25, c[0x0][0x374] ;  /* 0x00006e80ff1977ac */ /* 0x000f220008000800 */
[----:B------:R-:W1:Y:S01]  /*13e0*/  LDCU UR21, c[0x0][0xf0c] ;  /* 0x0001e180ff1577ac */ /* 0x000e620008000800 */
[----:B------:R-:W3:Y:S01]  /*13f0*/  LDCU UR19, c[0x0][0xf20] ;  /* 0x0001e400ff1377ac */ /* 0x000ee20008000800 */
[----:B------:R-:W3:Y:S01]  /*1400*/  LDCU.64 UR16, c[0x0][0xf28] ;  /* 0x0001e500ff1077ac */ /* 0x000ee20008000a00 */
[----:B--2---:R-:W-:Y:S02]  /*1410*/  UISETP.NE.AND UP3, UPT, UR10, 0x1, UPT ;  /* 0x000000010a00788c */ /* 0x004fe4000bf65270 */
[----:B----4-:R-:W-:Y:S02]  /*1420*/  UIMAD.WIDE.U32 UR32, UR25, UR11, URZ ;  /* 0x0000000b192072a5 */ /* 0x010fe4000f8e00ff */
[----:B------:R-:W-:-:S02]  /*1430*/  UISETP.NE.AND UP2, UPT, UR24, 0x1, UPT ;  /* 0x000000011800788c */ /* 0x000fc4000bf45270 */
[----:B-1----:R-:W-:Y:S02]  /*1440*/  UISETP.NE.AND UP4, UPT, UR21, 0x1, UPT ;  /* 0x000000011500788c */ /* 0x002fe4000bf85270 */
[----:B------:R-:W-:Y:S02]  /*1450*/  UIMAD.WIDE.U32 UR34, UR12, UR11, URZ ;  /* 0x0000000b0c2272a5 */ /* 0x000fe4000f8e00ff */
[----:B---3--:R-:W-:Y:S01]  /*1460*/  UIMAD.WIDE.U32 UR30, UR26, UR8, URZ ;  /* 0x000000081a1e72a5 */ /* 0x008fe2000f8e00ff */
[----:B------:R-:W-:Y:S01]  /*1470*/  UMOV UR11, UR33 ;  /* 0x00000021000b7c82 */ /* 0x000fe20008000000 */
[----:B------:R-:W-:Y:S02]  /*1480*/  UIMAD.WIDE.U32 UR32, UR20, UR8, URZ ;  /* 0x00000008142072a5 */ /* 0x000fe4000f8e00ff */
[----:B------:R-:W-:-:S03]  /*1490*/  @UP3 USHF.R.U32.HI UR25, URZ, UR19, UR11 ;  /* 0x00000013ff193299 */ /* 0x000fc6000801160b */
[----:B------:R-:W-:Y:S02]  /*14a0*/  @UP4 USHF.R.U32.HI UR26, URZ, UR9, UR31 ;  /* 0x00000009ff1a4299 */ /* 0x000fe4000801161f */
[----:B------:R-:W-:Y:S02]  /*14b0*/  UIMAD.WIDE.U32 UR30, UR25, UR16, URZ ;  /* 0x00000010191e72a5 */ /* 0x000fe4000f8e00ff */
[----:B------:R-:W-:Y:S02]  /*14c0*/  USHF.R.U32.HI UR35, URZ, UR19, UR35 ;  /* 0x00000013ff237299 */ /* 0x000fe40008011623 */
[----:B------:R-:W-:Y:S02]  /*14d0*/  UIMAD.WIDE.U32 UR40, UR26, UR16, URZ ;  /* 0x000000101a2872a5 */ /* 0x000fe4000f8e00ff */
[----:B------:R-:W-:Y:S02]  /*14e0*/  @UP2 USHF.R.U32.HI UR25, URZ, UR17, UR31 ;  /* 0x00000011ff192299 */ /* 0x000fe4000801161f */
[----:B------:R-:W-:-:S02]  /*14f0*/  USHF.R.U32.HI UR33, URZ, UR9, UR33 ;  /* 0x00000009ff217299 */ /* 0x000fc40008011621 */
[----:B------:R-:W-:Y:S02]  /*1500*/  USEL UR35, UR12, UR35, !UP3 ;  /* 0x000000230c237287 */ /* 0x000fe4000d800000 */
[----:B------:R-:W-:Y:S02]  /*1510*/  @UP2 USHF.R.U32.HI UR26, URZ, UR17, UR41 ;  /* 0x00000011ff1a2299 */ /* 0x000fe40008011629 */
[----:B------:R-:W-:Y:S02]  /*1520*/  UIMAD UR25, UR25, UR24, URZ ;  /* 0x00000018191972a4 */ /* 0x000fe4000f8e02ff */
[----:B------:R-:W-:Y:S02]  /*1530*/  USEL UR33, UR20, UR33, !UP4 ;  /* 0x0000002114217287 */ /* 0x000fe4000e000000 */
[----:B------:R-:W-:Y:S02]  /*1540*/  UIMAD UR8, UR26, UR24, URZ ;  /* 0x000000181a0872a4 */ /* 0x000fe4000f8e02ff */
[----:B------:R-:W-:-:S02]  /*1550*/  UISETP.GE.AND UP3, UPT, UR35, UR25, UPT ;  /* 0x000000192300728c */ /* 0x000fc4000bf66270 */
[----:B------:R-:W-:Y:S02]  /*1560*/  UIMAD.WIDE.U32 UR30, UR35, UR16, URZ ;  /* 0x00000010231e72a5 */ /* 0x000fe4000f8e00ff */
[----:B------:R-:W-:Y:S02]  /*1570*/  UISETP.GE.OR UP3, UPT, UR33, UR8, UP3 ;  /* 0x000000082100728c */ /* 0x000fe40009f66670 */
[----:B------:R-:W-:Y:S02]  /*1580*/  USHF.R.U32.HI UR9, URZ, UR17, UR31 ;  /* 0x00000011ff097299 */ /* 0x000fe4000801161f */
[----:B------:R-:W-:Y:S02]  /*1590*/  UIMAD.WIDE.U32 UR40, UR33, UR16, URZ ;  /* 0x00000010212872a5 */ /* 0x000fe4000f8e00ff */
[----:B------:R-:W-:Y:S02]  /*15a0*/  USEL UR9, UR35, UR9, !UP2 ;  /* 0x0000000923097287 */ /* 0x000fe4000d000000 */
[----:B------:R-:W-:-:S02]  /*15b0*/  UIADD3 UR8, UPT, UPT, -UR35, URZ, URZ ;  /* 0x000000ff23087290 */ /* 0x000fc4000fffe1ff */
[----:B------:R-:W-:Y:S02]  /*15c0*/  UIADD3 UR11, UPT, UPT, -UR9, URZ, URZ ;  /* 0x000000ff090b7290 */ /* 0x000fe4000fffe1ff */
[----:B------:R-:W-:Y:S02]  /*15d0*/  @!UP3 USHF.R.U32.HI UR16, URZ, UR17, UR41 ;  /* 0x00000011ff10b299 */ /* 0x000fe40008011629 */
[----:B------:R-:W-:Y:S02]  /*15e0*/  UIMAD UR11, UR24, UR11, UR35 ;  /* 0x0000000b180b72a4 */ /* 0x000fe4000f8e0223 */
[----:B------:R-:W-:Y:S02]  /*15f0*/  @!UP3 USEL UR16, UR33, UR16, !UP2 ;  /* 0x000000102110b287 */ /* 0x000fe4000d000000 */
[----:B------:R-:W-:Y:S02]  /*1600*/  UIMAD UR8, UR10, UR8, UR12 ;  /* 0x000000080a0872a4 */ /* 0x000fe4000f8e020c */
[----:B------:R-:W-:-:S02]  /*1610*/  @!UP3 UIMAD UR11, UR11, UR26, UR16 ;  /* 0x0000001a0b0bb2a4 */ /* 0x000fc4000f8e0210 */
[----:B------:R-:W-:Y:S02]  /*1620*/  UIADD3 UR12, UPT, UPT, -UR33, URZ, URZ ;  /* 0x000000ff210c7290 */ /* 0x000fe4000fffe1ff */
[----:B------:R-:W-:Y:S02]  /*1630*/  @!UP3 UIADD3 UR9, UPT, UPT, UR9, -UR16, URZ ;  /* 0x800000100909b290 */ /* 0x000fe4000fffe0ff */
[----:B------:R-:W-:Y:S02]  /*1640*/  UIMAD UR20, UR21, UR12, UR20 ;  /* 0x0000000c151472a4 */ /* 0x000fe4000f8e0214 */
[----:B------:R-:W-:-:S03]  /*1650*/  @!UP3 UIMAD UR35, UR9, UR24, UR33 ;  /* 0x000000180923b2a4 */ /* 0x000fc6000f8e0221 */
[----:B------:R-:W-:Y:S01]  /*1660*/  @!UP3 UMOV UR33, UR11 ;  /* 0x0000000b0021bc82 */ /* 0x000fe20008000000 */
[----:B------:R-:W-:Y:S02]  /*1670*/  UIMAD UR12, UR35, UR10, UR8 ;  /* 0x0000000a230c72a4 */ /* 0x000fe4000f8e0208 */
[----:B------:R-:W-:-:S12]  /*1680*/  UIMAD UR20, UR33, UR21, UR20 ;  /* 0x00000015211472a4 */ /* 0x000fd8000f8e0214 */
.L_x_18:
[----:B------:R-:W-:-:S09]  /*1690*/  UISETP.NE.AND UP2, UPT, UR18, 0x1, UPT ;  /* 0x000000011200788c */ /* 0x000fd2000bf45270 */
[----:B------:R-:W-:Y:S05]  /*16a0*/  BRA.U UP2, `(.L_x_19) ;  /* 0x0000000102407547 */ /* 0x000fea000b800000 */
[----:B------:R-:W2:Y:S01]  /*16b0*/  LDCU.128 UR8, c[0x0][0xf10] ;  /* 0x0001e200ff0877ac */ /* 0x000ea20008000c00 */
[----:B------:R-:W3:Y:S01]  /*16c0*/  LDCU UR17, c[0x0][0xf0c] ;  /* 0x0001e180ff1177ac */ /* 0x000ee20008000800 */
[----:B------:R-:W4:Y:S01]  /*16d0*/  LDCU UR16, c[0x0][0xf20] ;  /* 0x0001e400ff1077ac */ /* 0x000f220008000800 */
[----:B--2---:R-:W-:Y:S02]  /*16e0*/  UIMAD.WIDE.U32 UR24, UR20, UR8, URZ ;  /* 0x00000008141872a5 */ /* 0x004fe4000f8e00ff */
[----:B------:R-:W-:Y:S02]  /*16f0*/  UIMAD.WIDE.U32 UR18, UR12, UR11, URZ ;  /* 0x0000000b0c1272a5 */ /* 0x000fe4000f8e00ff */
[----:B---3--:R-:W-:Y:S02]  /*1700*/  UISETP.NE.AND UP3, UPT, UR17, 0x1, UPT ;  /* 0x000000011100788c */ /* 0x008fe4000bf65270 */
[----:B------:R-:W-:Y:S01]  /*1710*/  UISETP.NE.AND UP2, UPT, UR10, 0x1, UPT ;  /* 0x000000010a00788c */ /* 0x000fe2000bf45270 */
[----:B------:R-:W-:Y:S01]  /*1720*/  UMOV UR11, UR25 ;  /* 0x00000019000b7c82 */ /* 0x000fe20008000000 */
[----:B----4-:R-:W-:-:S02]  /*1730*/  USHF.R.U32.HI UR16, URZ, UR16, UR19 ;  /* 0x00000010ff107299 */ /* 0x010fc40008011613 */
[----:B------:R-:W-:Y:S02]  /*1740*/  USHF.R.U32.HI UR9, URZ, UR9, UR11 ;  /* 0x00000009ff097299 */ /* 0x000fe4000801160b */
[----:B------:R-:W-:Y:S02]  /*1750*/  USEL UR16, UR12, UR16, !UP2 ;  /* 0x000000100c107287 */ /* 0x000fe4000d000000 */
[----:B------:R-:W-:-:S04]  /*1760*/  USEL UR9, UR20, UR9, !UP3 ;  /* 0x0000000914097287 */ /* 0x000fc8000d800000 */
[----:B------:R-:W-:Y:S02]  /*1770*/  UIADD3 UR8, UPT, UPT, UR9, -UR16, URZ ;  /* 0x8000001009087290 */ /* 0x000fe4000fffe0ff */
[----:B------:R-:W-:Y:S02]  /*1780*/  UIADD3 UR9, UPT, UPT, -UR9, UR16, URZ ;  /* 0x0000001009097290 */ /* 0x000fe4000fffe1ff */
[----:B------:R-:W-:Y:S02]  /*1790*/  UIMAD UR12, UR8, UR10, UR12 ;  /* 0x0000000a080c72a4 */ /* 0x000fe4000f8e020c */
[----:B------:R-:W-:-:S12]  /*17a0*/  UIMAD UR20, UR9, UR17, UR20 ;  /* 0x00000011091472a4 */ /* 0x000fd8000f8e0214 */
.L_x_19:
[----:B------:R-:W-:Y:S05]  /*17b0*/  BRA.U !UP0, `(.L_x_20) ;  /* 0x00000001080c7547 */ /* 0x000fea000b800000 */
[----:B------:R-:W-:Y:S01]  /*17c0*/  UCGABAR_WAIT ;  /* 0x0000000000007dc7 */ /* 0x000fe20008000000 */
[----:B------:R-:W-:Y:S01]  /*17d0*/  CCTL.IVALL ;  /* 0x00000000ff00798f */ /* 0x000fe20002000000 */
[----:B------:R-:W-:Y:S05]  /*17e0*/  BRA `(.L_x_21) ;  /* 0x0000000000047947 */ /* 0x000fea0003800000 */
.L_x_20:
[----:B------:R-:W-:Y:S06]  /*17f0*/  BAR.SYNC.DEFER_BLOCKING 0x0 ;  /* 0x0000000000007b1d */ /* 0x000fec0000010000 */
.L_x_21:
[----:B------:R-:W-:Y:S05]  /*1800*/  BRA.U UP1, `(.L_x_22) ;  /* 0x0000001501887547 */ /* 0x000fea000b800000 */
[----:B------:R-:W2:Y:S01]  /*1810*/  LDCU UR30, c[0x0][0x38c] ;  /* 0x00007180ff1e77ac */ /* 0x000ea20008000800 */
[----:B------:R-:W3:Y:S01]  /*1820*/  LDC R8, c[0x0][0x370] ;  /* 0x0000dc00ff087b82 */ /* 0x000ee20000000800 */
[----:B------:R-:W-:Y:S01]  /*1830*/  PLOP3.LUT P1, PT, PT, PT, UP6, 0x80, 0x8 ;  /* 0x000000000008781c */ /* 0x000fe20003f2f068 */
[----:B------:R-:W-:Y:S01]  /*1840*/  IMAD.MOV.U32 R15, RZ, RZ, 0x1 ;  /* 0x00000001ff0f7424 */ /* 0x000fe200078e00ff */
[----:B------:R-:W-:Y:S01]  /*1850*/  ISETP.EQ.OR P4, PT, R2, RZ, P5 ;  /* 0x000000ff0200720c */ /* 0x000fe20002f82670 */
[----:B------:R-:W-:Y:S01]  /*1860*/  IMAD.MOV.U32 R14, RZ, RZ, RZ ;  /* 0x000000ffff0e7224 */ /* 0x000fe200078e00ff */
[----:B------:R-:W-:Y:S02]  /*1870*/  PLOP3.LUT P1, PT, P1, PT, PT, 0x8, 0x80 ;  /* 0x000000000080781c */ /* 0x000fe40000f2e170 */
[----:B------:R-:W-:Y:S01]  /*1880*/  CS2R R12, SRZ ;  /* 0x00000000000c7805 */ /* 0x000fe2000001ff00 */
[----:B------:R-:W-:Y:S01]  /*1890*/  IMAD.MOV.U32 R11, RZ, RZ, 0x1 ;  /* 0x00000001ff0b7424 */ /* 0x000fe200078e00ff */
[----:B------:R-:W4:Y:S01]  /*18a0*/  LDC R0, c[0x0][0x374] ;  /* 0x0000dd00ff007b82 */ /* 0x000f220000000800 */
[----:B------:R-:W1:Y:S01]  /*18b0*/  LDCU.64 UR42, c[0x0][0x348] ;  /* 0x00006900ff2a77ac */ /* 0x000e620008000a00 */
[----:B------:R-:W-:Y:S01]  /*18c0*/  UMOV UR45, URZ ;  /* 0x000000ff002d7c82 */ /* 0x000fe20008000000 */
[----:B--2---:R-:W-:-:S04]  /*18d0*/  UIADD3 UR8, UPT, UPT, UR30, 0xff, URZ ;  /* 0x000000ff1e087890 */ /* 0x004fc8000fffe0ff */
[----:B------:R-:W-:-:S04]  /*18e0*/  USHF.R.S32.HI UR40, URZ, 0x1f, UR8 ;  /* 0x0000001fff287899 */ /* 0x000fc80008011408 */
[----:B------:R-:W-:Y:S02]  /*18f0*/  ULEA.HI UR40, UR40, UR8, URZ, 0x8 ;  /* 0x0000000828287291 */ /* 0x000fe4000f8f40ff */
[----:B------:R-:W-:Y:S02]  /*1900*/  UIADD3 UR8, UPT, UPT, UR30, -0x1, URZ ;  /* 0xffffffff1e087890 */ /* 0x000fe4000fffe0ff */
[----:B------:R-:W-:Y:S02]  /*1910*/  USHF.R.S32.HI UR40, URZ, 0x8, UR40 ;  /* 0x00000008ff287899 */ /* 0x000fe40008011428 */
[----:B------:R-:W-:Y:S02]  /*1920*/  UISETP.GE.U32.AND UP1, UPT, UR8, -0x1ff, UPT ;  /* 0xfffffe010800788c */ /* 0x000fe4000bf26070 */
[----:B------:R-:W-:Y:S02]  /*1930*/  UISETP.LT.U32.AND UP0, UPT, UR40, 0x5, UPT ;  /* 0x000000052800788c */ /* 0x000fe4000bf01070 */
[----:B------:R-:W-:-:S02]  /*1940*/  UIADD3 UR30, UPT, UPT, UR30, 0x1fe, URZ ;  /* 0x000001fe1e1e7890 */ /* 0x000fc4000fffe0ff */
[----:B------:R-:W-:Y:S02]  /*1950*/  USEL UR31, UR40, 0x5, UP0 ;  /* 0x00000005281f7887 */ /* 0x000fe40008000000 */
[----:B------:R-:W-:Y:S02]  /*1960*/  UISETP.NE.AND UP0, UPT, UR13, URZ, UPT ;  /* 0x000000ff0d00728c */ /* 0x000fe4000bf05270 */
[----:B------:R-:W-:Y:S02]  /*1970*/  UIADD3 UR41, UPT, UPT, UR31, -0x1, URZ ;  /* 0xffffffff1f297890 */ /* 0x000fe4000fffe0ff */
[----:B------:R-:W-:Y:S02]  /*1980*/  @UP1 UIADD3 UR41, UPT, UPT, UR31, URZ, URZ ;  /* 0x000000ff1f291290 */ /* 0x000fe4000fffe0ff */
[----:B------:R-:W-:Y:S02]  /*1990*/  USEL UR44, UR5, 0x2, UP0 ;  /* 0x00000002052c7887 */ /* 0x000fe40008000000 */
[----:B------:R-:W-:-:S02]  /*19a0*/  UIADD3 UR46, UPT, UPT, UR40, -UR31, URZ ;  /* 0x8000001f282e7290 */ /* 0x000fc4000fffe0ff */
[----:B-1-3--:R-:W-:-:S12]  /*19b0*/  UIADD3 UR41, UPT, UPT, UR41, 0x1, URZ ;  /* 0x0000000129297890 */ /* 0x00afd8000fffe0ff */
.L_x_46:
[----:B------:R-:W-:Y:S01]  /*19c0*/  UISETP.NE.AND UP0, UPT, UR37, URZ, UPT ;  /* 0x000000ff2500728c */ /* 0x000fe2000bf05270 */
[----:B------:R-:W1:Y:S08]  /*19d0*/  S2UR UR37, SR_CgaCtaId ;  /* 0x00000000002579c3 */ /* 0x000e700000008800 */
[----:B------:R-:W-:Y:S05]  /*19e0*/  BRA.U UP0, `(.L_x_23) ;  /* 0x0000000100347547 */ /* 0x000fea000b800000 */
[----:B------:R-:W2:Y:S01]  /*19f0*/  S2R R2, SR_CgaCtaId ;  /* 0x0000000000027919 */ /* 0x000ea20000008800 */
[----:B------:R-:W-:-:S04]  /*1a00*/  MOV R3, 0x400 ;  /* 0x0000040000037802 */ /* 0x000fc80000000f00 */
[----:B--2---:R-:W-:Y:S02]  /*1a10*/  LEA R2, R2, R3, 0x18 ;  /* 0x0000000302027211 */ /* 0x004fe400078ec0ff */
[----:B------:R-:W-:-:S03]  /*1a20*/  SHF.L.U32 R3, R11, 0x1f, RZ ;  /* 0x0000001f0b037819 */ /* 0x000fc600000006ff */
[----:B------:R-:W-:-:S04]  /*1a30*/  IMAD R2, R12, 0x8, R2 ;  /* 0x000000080c027824 */ /* 0x000fc800078e0202 */
[----:B------:R-:W2:Y:S02]  /*1a40*/  SYNCS.PHASECHK.TRANS64.TRYWAIT P0, [R2+URZ+0xf0], R3 ;  /* 0x0000f003020075a7 */ /* 0x000ea400080011ff */
[----:B--2---:R-:W-:Y:S05]  /*1a50*/  @!P0 BRA `(.L_x_24) ;  /* 0x000000c800e88947 */ /* 0x004fea0003800000 */
.L_x_193:
[----:B------:R-:W-:Y:S01]  /*1a60*/  VIADD R12, R12, 0x1 ;  /* 0x000000010c0c7836 */ /* 0x000fe20000000000 */
[----:B------:R2:W-:Y:S04]  /*1a70*/  SYNCS.ARRIVE.TRANS64.A1T0 RZ, [R2+URZ+0xe0], RZ ;  /* 0x0000e0ff02ff79a7 */ /* 0x0005e800081000ff */
[----:B------:R-:W-:-:S04]  /*1a80*/  ISETP.NE.AND P0, PT, R12, 0x2, PT ;  /* 0x000000020c00780c */ /* 0x000fc80003f05270 */
[----:B------:R-:W-:Y:S02]  /*1a90*/  SEL R12, R12, RZ, P0 ;  /* 0x000000ff0c0c7207 */ /* 0x000fe40000000000 */
[----:B--2---:R-:W-:-:S04]  /*1aa0*/  SEL R2, RZ, 0x1, P0 ;  /* 0x00000001ff027807 */ /* 0x004fc80000000000 */
[----:B------:R-:W-:-:S07]  /*1ab0*/  LOP3.LUT R11, R11, R2, RZ, 0x3c, !PT ;  /* 0x000000020b0b7212 */ /* 0x000fce00078e3cff */
.L_x_23:
[----:B------:R-:W-:Y:S01]  /*1ac0*/  UMOV UR5, 0x400 ;  /* 0x0000040000057882 */ /* 0x000fe20000000000 */
[----:B------:R-:W-:Y:S01]  /*1ad0*/  SHF.L.U32 R2, R15, 0x1f, RZ ;  /* 0x0000001f0f027819 */ /* 0x000fe200000006ff */
[----:B-1----:R-:W-:Y:S02]  /*1ae0*/  ULEA UR5, UR37, UR5, 0x18 ;  /* 0x0000000525057291 */ /* 0x002fe4000f8ec0ff */
[----:B------:R-:W-:Y:S02]  /*1af0*/  UISETP.GE.U32.AND UP0, UPT, UR30, 0x1ff, UPT ;  /* 0x000001ff1e00788c */ /* 0x000fe4000bf06070 */
[----:B------:R-:W-:Y:S02]  /*1b00*/  ULEA UR8, UR45, UR5, 0x3 ;  /* 0x000000052d087291 */ /* 0x000fe4000f8e18ff */
[----:B------:R-:W-:Y:S02]  /*1b10*/  ULEA UR35, UR20, UR23, 0x2 ;  /* 0x0000001714237291 */ /* 0x000fe4000f8e10ff */
[----:B------:R-:W-:-:S02]  /*1b20*/  ULEA UR27, UR12, UR29, 0x1 ;  /* 0x0000001d0c1b7291 */ /* 0x000fc4000f8e08ff */
[----:B------:R-:W-:Y:S02]  /*1b30*/  USHF.L.U32 UR35, UR35, 0x5, URZ ;  /* 0x0000000523237899 */ /* 0x000fe400080006ff */
[----:B------:R-:W-:Y:S01]  /*1b40*/  USHF.L.U32 UR27, UR27, 0x6, URZ ;  /* 0x000000061b1b7899 */ /* 0x000fe200080006ff */
[----:B------:R1:W2:Y:S01]  /*1b50*/  SYNCS.PHASECHK.TRANS64.TRYWAIT P2, [UR8+0x28], R2 ;  /* 0x00002802ff0075a7 */ /* 0x0002a20008041108 */
[----:B------:R-:W-:Y:S01]  /*1b60*/  UMOV UR50, URZ ;  /* 0x000000ff00327c82 */ /* 0x000fe20008000000 */
[----:B------:R-:W-:Y:S09]  /*1b70*/  BRA.U !UP0, `(.L_x_25) ;  /* 0x0000000508287547 */ /* 0x000ff2000b800000 */
[----:B------:R-:W-:Y:S01]  /*1b80*/  UMOV UR48, URZ ;  /* 0x000000ff00307c82 */ /* 0x000fe20008000000 */
[----:B------:R-:W-:-:S05]  /*1b90*/  UMOV UR47, UR45 ;  /* 0x0000002d002f7c82 */ /* 0x000fca0008000000 */
.L_x_33:
[----:B------:R-:W-:Y:S01]  /*1ba0*/  ULEA UR33, UR47, UR5, 0x3 ;  /* 0x000000052f217291 */ /* 0x000fe2000f8e18ff */
[----:B--2---:R-:W-:Y:S01]  /*1bb0*/  @!P5 MOV R3, 0x9000 ;  /* 0x000090000003d802 */ /* 0x004fe20000000f00 */
[----:B--23--:R-:W-:Y:S10]  /*1bc0*/  @P2 BRA `(.L_x_26) ;  /* 0x00000000000c2947 */ /* 0x00cff40003800000 */
[----:B------:R-:W-:-:S04]  /*1bd0*/  SHF.L.U32 R4, R15, 0x1f, RZ ;  /* 0x0000001f0f047819 */ /* 0x000fc800000006ff */
[----:B------:R-:W2:Y:S02]  /*1be0*/  SYNCS.PHASECHK.TRANS64.TRYWAIT P0, [UR33+0x28], R4 ;  /* 0x00002804ff0075a7 */ /* 0x000ea40008001121 */
[----:B--2---:R-:W-:Y:S05]  /*1bf0*/  @!P0 BRA `(.L_x_27) ;  /* 0x000000c800948947 */ /* 0x004fea0003800000 */
.L_x_26:
[----:B------:R2:W-:Y:S01]  /*1c00*/  @!P5 SYNCS.ARRIVE.TRANS64 RZ, [UR33], R3 ;  /* 0x00000003ffffd9a7 */ /* 0x0005e20008000021 */
[----:B------:R-:W-:-:S04]  /*1c10*/  ULOP3.LUT UR8, UR44, 0x2, URZ, 0xfc, !UPT ;  /* 0x000000022c087892 */ /* 0x000fc8000f8efcff */
[----:B------:R-:W-:-:S09]  /*1c20*/  UISETP.NE.AND UP0, UPT, UR8, 0x2, UPT ;  /* 0x000000020800788c */ /* 0x000fd2000bf05270 */
[----:B------:R-:W-:Y:S05]  /*1c30*/  BRA.U UP0, `(.L_x_28) ;  /* 0x0000000100047547 */ /* 0x000fea000b800000 */
[----:B------:R-:W-:Y:S05]  /*1c40*/  BPT.TRAP 0x1 ;  /* 0x000000040000795c */ /* 0x000fea0000300000 */
.L_x_28:
[----:B------:R-:W-:Y:S04]  /*1c50*/  BSSY.RECONVERGENT B0, `(.L_x_29) ;  /* 0x0000003000007945 */ /* 0x000fe80003800200 */
[----:B------:R-:W-:Y:S05]  /*1c60*/  @P4 BRA `(.L_x_30) ;  /* 0x0000000000044947 */ /* 0x000fea0003800000 */
[----:B------:R-:W-:Y:S05]  /*1c70*/  BPT.TRAP 0x1 ;  /* 0x000000040000795c */ /* 0x000fea0000300000 */
.L_x_30:
[----:B------:R-:W-:Y:S05]  /*1c80*/  BSYNC.RECONVERGENT B0 ;  /* 0x0000000000007941 */ /* 0x000fea0003800200 */
.L_x_29:
[----:B------:R-:W-:Y:S01]  /*1c90*/  UIADD3 UR45, UPT, UPT, UR47, 0x1, URZ ;  /* 0x000000012f2d7890 */ /* 0x000fe2000fffe0ff */
[----:B------:R-:W-:Y:S01]  /*1ca0*/  BSSY.RECONVERGENT B0, `(.L_x_31) ;  /* 0x0000032000007945 */ /* 0x000fe20003800200 */
[----:B------:R-:W-:Y:S02]  /*1cb0*/  ELECT P0, URZ, PT ;  /* 0x0000000000ff782f */ /* 0x000fe40003800000 */
[----:B------:R-:W-:-:S04]  /*1cc0*/  UISETP.NE.AND UP0, UPT, UR45, 0x5, UPT ;  /* 0x000000052d00788c */ /* 0x000fc8000bf05270 */
[----:B------:R-:W-:Y:S02]  /*1cd0*/  USEL UR9, URZ, 0x1, UP0 ;  /* 0x00000001ff097887 */ /* 0x000fe40008000000 */
[----:B------:R-:W-:-:S04]  /*1ce0*/  USEL UR45, UR45, URZ, UP0 ;  /* 0x000000ff2d2d7287 */ /* 0x000fc80008000000 */
[----:B------:R-:W-:Y:S01]  /*1cf0*/  ULEA UR8, UR45, UR5, 0x3 ;  /* 0x000000052d087291 */ /* 0x000fe2000f8e18ff */
[----:B------:R-:W-:-:S04]  /*1d00*/  LOP3.LUT R15, R15, UR9, RZ, 0x3c, !PT ;  /* 0x000000090f0f7c12 */ /* 0x000fc8000f8e3cff */
[----:B-1----:R-:W-:-:S04]  /*1d10*/  SHF.L.U32 R2, R15, 0x1f, RZ ;  /* 0x0000001f0f027819 */ /* 0x002fc800000006ff */
[----:B------:R1:W3:Y:S01]  /*1d20*/  SYNCS.PHASECHK.TRANS64.TRYWAIT P2, [UR8+0x28], R2 ;  /* 0x00002802ff0075a7 */ /* 0x0002e20008041108 */
[----:B------:R-:W-:Y:S05]  /*1d30*/  @!P0 BRA `(.L_x_32) ;  /* 0x0000000000a08947 */ /* 0x000fea0003800000 */
[----:B------:R-:W-:Y:S02]  /*1d40*/  USHF.L.U32 UR24, UR47, 0xe, URZ ;  /* 0x0000000e2f187899 */ /* 0x000fe400080006ff */
[----:B------:R-:W-:Y:S02]  /*1d50*/  USHF.L.U32 UR8, UR47, 0xb, URZ ;  /* 0x0000000b2f087899 */ /* 0x000fe400080006ff */
[----:B------:R-:W-:Y:S02]  /*1d60*/  UIADD3 UR60, UP3, UPT, UR42, 0x80, URZ ;  /* 0x000000802a3c7890 */ /* 0x000fe4000ff7e0ff */
[----:B------:R-:W-:Y:S02]  /*1d70*/  ULOP3.LUT UR32, UR24, UR22, URZ, 0xfc, !UPT ;  /* 0x0000001618207292 */ /* 0x000fe4000f8efcff */
[----:B------:R-:W-:Y:S02]  /*1d80*/  UIADD3 UR58, UP2, UPT, UR42, 0x180, URZ ;  /* 0x000001802a3a7890 */ /* 0x000fe4000ff5e0ff */
[----:B------:R-:W-:-:S02]  /*1d90*/  ULOP3.LUT UR24, UR24, UR15, URZ, 0xfc, !UPT ;  /* 0x0000000f18187292 */ /* 0x000fc4000f8efcff */
[----:B------:R-:W-:Y:S02]  /*1da0*/  USHF.L.U32 UR11, UR48, 0x2, URZ ;  /* 0x00000002300b7899 */ /* 0x000fe400080006ff */
[----:B------:R-:W-:Y:S02]  /*1db0*/  UIADD3 UR56, UP1, UPT, UR42, 0x280, URZ ;  /* 0x000002802a387890 */ /* 0x000fe4000ff3e0ff */
[----:B------:R-:W-:Y:S02]  /*1dc0*/  ULOP3.LUT UR16, UR14, UR8, URZ, 0xfc, !UPT ;  /* 0x000000080e107292 */ /* 0x000fe4000f8efcff */
[----:B------:R-:W-:Y:S02]  /*1dd0*/  UIADD3 UR54, UP0, UPT, UR42, 0x380, URZ ;  /* 0x000003802a367890 */ /* 0x000fe4000ff1e0ff */
[----:B------:R-:W-:Y:S02]  /*1de0*/  ULOP3.LUT UR8, UR8, UR7, URZ, 0xfc, !UPT ;  /* 0x0000000708087292 */ /* 0x000fe4000f8efcff */
[----:B------:R-:W-:-:S02]  /*1df0*/  USHF.L.U32 UR34, UR48, 0x8, URZ ;  /* 0x0000000830227899 */ /* 0x000fc400080006ff */
[----:B------:R-:W-:Y:S02]  /*1e00*/  UIADD3.X UR61, UPT, UPT, URZ, UR43, URZ, UP3, !UPT ;  /* 0x0000002bff3d7290 */ /* 0x000fe40009ffe4ff */
[----:B------:R-:W-:Y:S02]  /*1e10*/  UIADD3 UR32, UPT, UPT, UR5, 0x4300, UR32 ;  /* 0x0000430005207890 */ /* 0x000fe4000fffe020 */
[----:B------:R-:W-:Y:S02]  /*1e20*/  UPRMT UR50, URZ, 0x5410, UR6 ;  /* 0x00005410ff327896 */ /* 0x000fe40008000006 */
[----:B------:R-:W-:Y:S02]  /*1e30*/  UIADD3.X UR59, UPT, UPT, URZ, UR43, URZ, UP2, !UPT ;  /* 0x0000002bff3b7290 */ /* 0x000fe400097fe4ff */
[----:B------:R-:W-:Y:S02]  /*1e40*/  UIADD3 UR24, UPT, UPT, UR5, 0x18300, UR24 ;  /* 0x0001830005187890 */ /* 0x000fe4000fffe018 */
[----:B------:R-:W-:-:S02]  /*1e50*/  UPRMT UR49, URZ, 0x5410, UR4 ;  /* 0x00005410ff317896 */ /* 0x000fc40008000004 */
[----:B------:R-:W-:Y:S02]  /*1e60*/  UIADD3.X UR57, UPT, UPT, URZ, UR43, URZ, UP1, !UPT ;  /* 0x0000002bff397290 */ /* 0x000fe40008ffe4ff */
[----:B------:R-:W-:Y:S02]  /*1e70*/  ULOP3.LUT UR19, UR11, UR23, URZ, 0xfc, !UPT ;  /* 0x000000170b137292 */ /* 0x000fe4000f8efcff */
[----:B------:R-:W-:Y:S02]  /*1e80*/  UIADD3 UR16, UPT, UPT, UR5, 0x2c300, UR16 ;  /* 0x0002c30005107890 */ /* 0x000fe4000fffe010 */
[----:B------:R-:W-:Y:S02]  /*1e90*/  UIADD3.X UR55, UPT, UPT, URZ, UR43, URZ, UP0, !UPT ;  /* 0x0000002bff377290 */ /* 0x000fe400087fe4ff */
[----:B------:R-:W-:Y:S02]  /*1ea0*/  ULEA.HI UR11, UR7, UR11, URZ, 0x17 ;  /* 0x0000000b070b7291 */ /* 0x000fe4000f8fb8ff */
[----:B------:R-:W-:Y:S01]  /*1eb0*/  UIADD3 UR8, UPT, UPT, UR5, 0x2eb00, UR8 ;  /* 0x0002eb0005087890 */ /* 0x000fe2000fffe008 */
[----:B------:R-:W-:Y:S01]  /*1ec0*/  UMOV UR52, 0x0 ;  /* 0x0000000000347882 */ /* 0x000fe20000000000 */
[----:B------:R-:W-:Y:S01]  /*1ed0*/  UMOV UR53, 0x10000000 ;  /* 0x1000000000357882 */ /* 0x000fe20000000000 */
[----:B------:R-:W-:Y:S01]  /*1ee0*/  UMOV UR25, UR33 ;  /* 0x0000002100197c82 */ /* 0x000fe20008000000 */
[----:B------:R-:W-:Y:S01]  /*1ef0*/  UMOV UR28, UR36 ;  /* 0x00000024001c7c82 */ /* 0x000fe20008000000 */
[----:B------:R-:W-:Y:S01]  /*1f00*/  UMOV UR18, URZ ;  /* 0x000000ff00127c82 */ /* 0x000fe20008000000 */
[----:B------:R-:W-:Y:S01]  /*1f10*/  UMOV UR26, UR34 ;  /* 0x00000022001a7c82 */ /* 0x000fe20008000000 */
[----:B------:R-:W-:Y:S01]  /*1f20*/  UMOV UR17, UR33 ;  /* 0x0000002100117c82 */ /* 0x000fe20008000000 */
[----:B------:R-:W-:Y:S01]  /*1f30*/  UMOV UR21, UR36 ;  /* 0x0000002400157c82 */ /* 0x000fe20008000000 */
[----:B------:R1:W-:Y:S01]  /*1f40*/  UTMALDG.3D.MULTICAST [UR32], [UR60], UR50, desc[UR52] ;  /* 0x000034203c0073b4 */ /* 0x0003e20008011832 */
[----:B------:R-:W-:Y:S01]  /*1f50*/  UMOV UR9, UR33 ;  /* 0x0000002100097c82 */ /* 0x000fe20008000000 */
[----:B------:R-:W-:Y:S01]  /*1f60*/  UMOV UR13, UR36 ;  /* 0x00000024000d7c82 */ /* 0x000fe20008000000 */
[----:B------:R-:W-:Y:S01]  /*1f70*/  UMOV UR10, UR18 ;  /* 0x00000012000a7c82 */ /* 0x000fe20008000000 */
[----:B------:R1:W-:Y:S01]  /*1f80*/  UTMALDG.3D.MULTICAST [UR24], [UR58], UR49, desc[UR52] ;  /* 0x000034183a0073b4 */ /* 0x0003e20008011831 */
[----:B------:R1:W-:Y:S01]  /*1f90*/  UTMALDG.4D.MULTICAST [UR16], [UR56], UR50, desc[UR52] ;  /* 0x00003410380073b4 */ /* 0x0003e20008019832 */
[----:B------:R1:W-:Y:S02]  /*1fa0*/  UTMALDG.4D.MULTICAST [UR8], [UR54], UR49, desc[UR52] ;  /* 0x00003408360073b4 */ /* 0x0003e40008019831 */
[----:B-1----:R-:W-:Y:S01]  /*1fb0*/  NOP ;  /* 0x0000000000007918 */ /* 0x002fe20000000000 */
.L_x_32:
[----:B------:R-:W-:Y:S05]  /*1fc0*/  BSYNC.RECONVERGENT B0 ;  /* 0x0000000000007941 */ /* 0x000fea0003800200 */
.L_x_31:
[----:B------:R-:W-:Y:S01]  /*1fd0*/  UIADD3 UR48, UPT, UPT, UR48, 0x1, URZ ;  /* 0x0000000130307890 */ /* 0x000fe2000fffe0ff */
[----:B------:R-:W-:Y:S01]  /*1fe0*/  UMOV UR47, UR45 ;  /* 0x0000002d002f7c82 */ /* 0x000fe20008000000 */
[----:B------:R-:W-:Y:S02]  /*1ff0*/  UMOV UR50, UR41 ;  /* 0x0000002900327c82 */ /* 0x000fe40008000000 */
[----:B------:R-:W-:-:S09]  /*2000*/  UISETP.NE.AND UP0, UPT, UR48, UR41, UPT ;  /* 0x000000293000728c */ /* 0x000fd2000bf05270 */
[----:B------:R-:W-:Y:S05]  /*2010*/  BRA.U UP0, `(.L_x_33) ;  /* 0xfffffff900e07547 */ /* 0x000fea000b83ffff */
.L_x_25:
[----:B------:R-:W-:Y:S01]  /*2020*/  ULEA UR8, UR45, UR5, 0x3 ;  /* 0x000000052d087291 */ /* 0x000fe2000f8e18ff */
[----:B-1----:R-:W-:Y:S01]  /*2030*/  SHF.L.U32 R2, R15, 0x1f, RZ ;  /* 0x0000001f0f027819 */ /* 0x002fe200000006ff */
[----:B------:R-:W-:Y:S01]  /*2040*/  @!P1 SYNCS.ARRIVE.TRANS64.A1T0 RZ, [UR5+0x98], RZ ;  /* 0x000098ffffff99a7 */ /* 0x000fe20008100005 */
[----:B------:R-:W-:-:S06]  /*2050*/  UISETP.GT.AND UP0, UPT, UR40, UR31, UPT ;  /* 0x0000001f2800728c */ /* 0x000fcc000bf04270 */
[----:B------:R1:W1:Y:S03]  /*2060*/  SYNCS.PHASECHK.TRANS64.TRYWAIT P1, [UR8+0x28], R2 ;  /* 0x00002802ff0075a7 */ /* 0x0002660008021108 */
[----:B------:R-:W-:Y:S05]  /*2070*/  BRA.U !UP0, `(.L_x_34) ;  /* 0x0000000508247547 */ /* 0x000fea000b800000 */
[----:B------:R-:W-:Y:S01]  /*2080*/  UIADD3 UR48, UPT, UPT, UR46, UR50, URZ ;  /* 0x000000322e307290 */ /* 0x000fe2000fffe0ff */
[----:B------:R-:W-:-:S11]  /*2090*/  UMOV UR49, UR45 ;  /* 0x0000002d00317c82 */ /* 0x000fd60008000000 */
.L_x_42:
[----:B------:R-:W-:Y:S01]  /*20a0*/  ULEA UR33, UR49, UR5, 0x3 ;  /* 0x0000000531217291 */ /* 0x000fe2000f8e18ff */
[----:B--2---:R-:W-:Y:S01]  /*20b0*/  @!P5 MOV R3, 0x9000 ;  /* 0x000090000003d802 */ /* 0x004fe20000000f00 */
[----:B-1----:R-:W-:Y:S10]  /*20c0*/  @P1 BRA `(.L_x_35) ;  /* 0x00000000000c1947 */ /* 0x002ff40003800000 */
[----:B------:R-:W-:-:S04]  /*20d0*/  SHF.L.U32 R4, R15, 0x1f, RZ ;  /* 0x0000001f0f047819 */ /* 0x000fc800000006ff */
[----:B------:R-:W1:Y:S02]  /*20e0*/  SYNCS.PHASECHK.TRANS64.TRYWAIT P0, [UR33+0x28], R4 ;  /* 0x00002804ff0075a7 */ /* 0x000e640008001121 */
[----:B-1----:R-:W-:Y:S05]  /*20f0*/  @!P0 BRA `(.L_x_36) ;  /* 0x000000c4006c8947 */ /* 0x002fea0003800000 */
.L_x_35:
[----:B------:R2:W-:Y:S01]  /*2100*/  @!P5 SYNCS.ARRIVE.TRANS64 RZ, [UR33], R3 ;  /* 0x00000003ffffd9a7 */ /* 0x0005e20008000021 */
[----:B------:R-:W-:-:S04]  /*2110*/  ULOP3.LUT UR8, UR44, 0x2, URZ, 0xfc, !UPT ;  /* 0x000000022c087892 */ /* 0x000fc8000f8efcff */
[----:B------:R-:W-:-:S09]  /*2120*/  UISETP.NE.AND UP0, UPT, UR8, 0x2, UPT ;  /* 0x000000020800788c */ /* 0x000fd2000bf05270 */
[----:B------:R-:W-:Y:S05]  /*2130*/  BRA.U UP0, `(.L_x_37) ;  /* 0x0000000100047547 */ /* 0x000fea000b800000 */
[----:B------:R-:W-:Y:S05]  /*2140*/  BPT.TRAP 0x1 ;  /* 0x000000040000795c */ /* 0x000fea0000300000 */
.L_x_37:
[----:B------:R-:W-:Y:S04]  /*2150*/  BSSY.RECONVERGENT B0, `(.L_x_38) ;  /* 0x0000003000007945 */ /* 0x000fe80003800200 */
[----:B------:R-:W-:Y:S05]  /*2160*/  @P4 BRA `(.L_x_39) ;  /* 0x0000000000044947 */ /* 0x000fea0003800000 */
[----:B------:R-:W-:Y:S05]  /*2170*/  BPT.TRAP 0x1 ;  /* 0x000000040000795c */ /* 0x000fea0000300000 */
.L_x_39:
[----:B------:R-:W-:Y:S05]  /*2180*/  BSYNC.RECONVERGENT B0 ;  /* 0x0000000000007941 */ /* 0x000fea0003800200 */
.L_x_38:
        /* <DEDUP_REMOVED lines=9> */
[----:B------:R1:W1:Y:S01]  /*2220*/  SYNCS.PHASECHK.TRANS64.TRYWAIT P1, [UR8+0x28], R2 ;  /* 0x00002802ff0075a7 */ /* 0x0002620008021108 */
        /* <DEDUP_REMOVED lines=22> */
[----:B------:R-:W-:Y:S02]  /*2390*/  ULEA.HI UR11, UR7, UR11, URZ, 0x17 ;  /* 0x0000000b070b7291 */ /* 0x000fe4000f8fb8ff */
[----:B------:R-:W-:Y:S02]  /*23a0*/  UIADD3 UR8, UPT, UPT, UR5, 0x2eb00, UR8 ;  /* 0x0002eb0005087890 */ /* 0x000fe4000fffe008 */
[----:B------:R-:W-:Y:S01]  /*23b0*/  UIADD3.X UR55, UPT, UPT, URZ, UR43, URZ, UP0, !UPT ;  /* 0x0000002bff377290 */ /* 0x000fe200087fe4ff */
        /* <DEDUP_REMOVED lines=14> */
[----:B------:R1:W-:Y:S01]  /*24a0*/  UTMALDG.4D.MULTICAST [UR8], [UR54], UR47, desc[UR52] ;  /* 0x00003408360073b4 */ /* 0x0003e2000801982f */
[----:B------:R-:W-:Y:S01]  /*24b0*/  NOP ;  /* 0x0000000000007918 */ /* 0x000fe20000000000 */
.L_x_41:
[----:B-1----:R-:W-:Y:S05]  /*24c0*/  BSYNC.RECONVERGENT B0 ;  /* 0x0000000000007941 */ /* 0x002fea0003800200 */
.L_x_40:
[----:B------:R-:W-:Y:S01]  /*24d0*/  UIADD3 UR50, UPT, UPT, UR50, 0x1, URZ ;  /* 0x0000000132327890 */ /* 0x000fe2000fffe0ff */
[----:B------:R-:W-:-:S03]  /*24e0*/  UMOV UR49, UR45 ;  /* 0x0000002d00317c82 */ /* 0x000fc60008000000 */
[----:B------:R-:W-:-:S09]  /*24f0*/  UISETP.NE.AND UP0, UPT, UR50, UR48, UPT ;  /* 0x000000303200728c */ /* 0x000fd2000bf05270 */
[----:B------:R-:W-:Y:S05]  /*2500*/  BRA.U UP0, `(.L_x_42) ;  /* 0xfffffff900e47547 */ /* 0x000fea000b83ffff */
.L_x_34:
[C---:B-1----:R-:W-:Y:S01]  /*2510*/  LEA R2, R14.reuse, UR5, 0x3 ;  /* 0x000000050e027c11 */ /* 0x042fe2000f8e18ff */
[----:B------:R-:W-:Y:S01]  /*2520*/  NOP ;  /* 0x0000000000007918 */ /* 0x000fe20000000000 */
[----:B--2---:R-:W-:Y:S02]  /*2530*/  SHF.L.U32 R3, R13, 0x1f, RZ ;  /* 0x0000001f0d037819 */ /* 0x004fe400000006ff */
[----:B------:R-:W-:Y:S02]  /*2540*/  LEA R4, R14, UR5, 0x4 ;  /* 0x000000050e047c11 */ /* 0x000fe4000f8e20ff */
[----:B------:R-:W1:Y:S02]  /*2550*/  SYNCS.PHASECHK.TRANS64.TRYWAIT P0, [R2+URZ+0xa0], R3 ;  /* 0x0000a003020075a7 */ /* 0x000e6400080011ff */
[----:B-1----:R-:W-:Y:S05]  /*2560*/  @!P0 BRA `(.L_x_43) ;  /* 0x000000c000688947 */ /* 0x002fea0003800000 */
.L_x_196:
[----:B------:R-:W3:Y:S01]  /*2570*/  LDS.128 R4, [R4+0x110] ;  /* 0x0001100004047984 */ /* 0x000ee20000000c00 */
[----:B------:R-:W-:Y:S01]  /*2580*/  ISETP.GE.AND P0, PT, R43, 0x1, PT ;  /* 0x000000012b00780c */ /* 0x000fe20003f06270 */
[----:B-1----:R-:W-:Y:S01]  /*2590*/  VIADD R2, R2, 0xb0 ;  /* 0x000000b002027836 */ /* 0x002fe20000000000 */
[----:B------:R-:W-:Y:S01]  /*25a0*/  @!PT LDS RZ, [RZ] ;  /* 0x00000000fffff984 */ /* 0x000fe20000000800 */
[----:B------:R-:W-:Y:S01]  /*25b0*/  @!PT LDS RZ, [RZ] ;  /* 0x00000000fffff984 */ /* 0x000fe20000000800 */
[----:B------:R-:W-:Y:S01]  /*25c0*/  @!PT LDS RZ, [RZ] ;  /* 0x00000000fffff984 */ /* 0x000fe20000000800 */
[----:B------:R-:W-:Y:S01]  /*25d0*/  @!PT LDS RZ, [RZ] ;  /* 0x00000000fffff984 */ /* 0x000fe20000000800 */
[----:B------:R1:W-:Y:S06]  /*25e0*/  MEMBAR.ALL.CTA ;  /* 0x0000000000007992 */ /* 0x0003ec0000008000 */
[----:B-1----:R-:W1:Y:S01]  /*25f0*/  FENCE.VIEW.ASYNC.S ;  /* 0x00000000000073c6 */ /* 0x002e620000000000 */
[----:B------:R-:W-:-:S04]  /*2600*/  PRMT R2, RZ, 0x654, R2 ;  /* 0x00000654ff027816 */ /* 0x000fc80000000002 */
[----:B-1----:R1:W-:Y:S01]  /*2610*/  SYNCS.ARRIVE.TRANS64.RED.A1T0 RZ, [R2+URZ], RZ ;  /* 0x000000ff02ff79a7 */ /* 0x0023e200081004ff */
[----:B---3--:R-:W-:-:S13]  /*2620*/  LOP3.LUT P2, RZ, R6, 0x1, RZ, 0xc0, !PT ;  /* 0x0000000106ff7812 */ /* 0x008fda000784c0ff */
[----:B------:R-:W-:Y:S01]  /*2630*/  @P2 SHF.R.U32.HI R3, RZ, 0x10, R5 ;  /* 0x00000010ff032819 */ /* 0x000fe20000011605 */
[----:B------:R-:W-:Y:S01]  /*2640*/  VOTEU.ANY UP0, P2 ;  /* 0x0000000000ff7886 */ /* 0x000fe20001000100 */
[----:B------:R-:W-:Y:S02]  /*2650*/  @P2 MOV R10, R4 ;  /* 0x00000004000a2202 */ /* 0x000fe40000000f00 */
[----:B------:R-:W-:Y:S02]  /*2660*/  @P2 R2UR.BROADCAST UR8, R3 ;  /* 0x00000000030822ca */ /* 0x000fe400008e0000 */
[----:B------:R-:W-:-:S11]  /*2670*/  @P2 LOP3.LUT R9, R5, 0xffff, RZ, 0xc0, !PT ;  /* 0x0000ffff05092812 */ /* 0x000fd600078ec0ff */
[----:B------:R-:W-:Y:S01]  /*2680*/  @UP0 UMOV UR36, UR8 ;  /* 0x0000000800240c82 */ /* 0x000fe20008000000 */
[----:B-1----:R-:W-:Y:S05]  /*2690*/  @!P0 BRA `(.L_x_44) ;  /* 0x0000000000b88947 */ /* 0x002fea0003800000 */
[----:B------:R-:W4:Y:S01]  /*26a0*/  LDC.64 R4, c[0x0][0xf18] ;  /* 0x0003c600ff047b82 */ /* 0x000f220000000a00 */
[----:B------:R-:W-:-:S07]  /*26b0*/  ISETP.NE.AND P3, PT, R43, 0x1, PT ;  /* 0x000000012b00780c */ /* 0x000fce0003f65270 */
[----:B------:R-:W1:Y:S08]  /*26c0*/  LDC.64 R6, c[0x0][0xf10] ;  /* 0x0003c400ff067b82 */ /* 0x000e700000000a00 */
[----:B------:R-:W2:Y:S08]  /*26d0*/  LDC R16, c[0x0][0xf20] ;  /* 0x0003c800ff107b82 */ /* 0x000eb00000000800 */
[----:B------:R-:W3:Y:S01]  /*26e0*/  LDC R17, c[0x0][0xf0c] ;  /* 0x0003c300ff117b82 */ /* 0x000ee20000000800 */
[----:B----4-:R-:W-:Y:S01]  /*26f0*/  IMAD.HI.U32 R19, R0, R5, RZ ;  /* 0x0000000500137227 */ /* 0x010fe200078e00ff */
[----:B------:R-:W-:-:S03]  /*2700*/  ISETP.NE.AND P0, PT, R4, 0x1, PT ;  /* 0x000000010400780c */ /* 0x000fc60003f05270 */
[----:B------:R-:W-:-:S03]  /*2710*/  IMAD.HI.U32 R5, R9, R5, RZ ;  /* 0x0000000509057227 */ /* 0x000fc600078e00ff */
[----:B------:R-:W4:Y:S01]  /*2720*/  LDC.64 R2, c[0x0][0xf28] ;  /* 0x0003ca00ff027b82 */ /* 0x000f220000000a00 */
[----:B-1----:R-:W-:-:S04]  /*2730*/  IMAD.HI.U32 R20, R8, R6, RZ ;  /* 0x0000000608147227 */ /* 0x002fc800078e00ff */
[----:B------:R-:W-:Y:S01]  /*2740*/  IMAD.HI.U32 R21, R10, R6, RZ ;  /* 0x000000060a157227 */ /* 0x000fe200078e00ff */
[----:B------:R-:W-:Y:S02]  /*2750*/  SHF.R.U32.HI R20, RZ, R7, R20 ;  /* 0x00000007ff147219 */ /* 0x000fe40000011614 */
[-C--:B--2---:R-:W-:Y:S02]  /*2760*/  SHF.R.U32.HI R19, RZ, R16.reuse, R19 ;  /* 0x00000010ff137219 */ /* 0x084fe40000011613 */
[----:B------:R-:W-:Y:S02]  /*2770*/  SHF.R.U32.HI R5, RZ, R16, R5 ;  /* 0x00000010ff057219 */ /* 0x000fe40000011605 */
[----:B------:R-:W-:Y:S02]  /*2780*/  SEL R19, R0, R19, !P0 ;  /* 0x0000001300137207 */ /* 0x000fe40004000000 */
[----:B------:R-:W-:Y:S02]  /*2790*/  SHF.R.U32.HI R21, RZ, R7, R21 ;  /* 0x00000007ff157219 */ /* 0x000fe40000011615 */
[----:B---3--:R-:W-:-:S02]  /*27a0*/  ISETP.NE.AND P1, PT, R17, 0x1, PT ;  /* 0x000000011100780c */ /* 0x008fc40003f25270 */
[----:B------:R-:W-:Y:S02]  /*27b0*/  SEL R5, R9, R5, !P0 ;  /* 0x0000000509057207 */ /* 0x000fe40004000000 */
[----:B------:R-:W-:Y:S02]  /*27c0*/  SEL R20, R8, R20, !P1 ;  /* 0x0000001408147207 */ /* 0x000fe40004800000 */
[----:B------:R-:W-:Y:S01]  /*27d0*/  SEL R21, R10, R21, !P1 ;  /* 0x000000150a157207 */ /* 0x000fe20004800000 */
[----:B----4-:R-:W-:-:S04]  /*27e0*/  IMAD.HI.U32 R18, R19, R2, RZ ;  /* 0x0000000213127227 */ /* 0x010fc800078e00ff */
[----:B------:R-:W-:Y:S01]  /*27f0*/  IMAD.HI.U32 R6, R20, R2, RZ ;  /* 0x0000000214067227 */ /* 0x000fe200078e00ff */
[----:B------:R-:W-:-:S04]  /*2800*/  @P3 SHF.R.U32.HI R19, RZ, R3, R18 ;  /* 0x00000003ff133219 */ /* 0x000fc80000011612 */
[----:B------:R-:W-:Y:S01]  /*2810*/  @P3 SHF.R.U32.HI R20, RZ, R3, R6 ;  /* 0x00000003ff143219 */ /* 0x000fe20000011606 */
[----:B------:R-:W-:-:S04]  /*2820*/  IMAD R19, R43, R19, RZ ;  /* 0x000000132b137224 */ /* 0x000fc800078e02ff */
[----:B------:R-:W-:Y:S01]  /*2830*/  IMAD R6, R43, R20, RZ ;  /* 0x000000142b067224 */ /* 0x000fe200078e02ff */
[----:B------:R-:W-:-:S04]  /*2840*/  ISETP.GE.AND P0, PT, R5, R19, PT ;  /* 0x000000130500720c */ /* 0x000fc80003f06270 */
[----:B------:R-:W-:Y:S01]  /*2850*/  ISETP.GE.OR P0, PT, R21, R6, P0 ;  /* 0x000000061500720c */ /* 0x000fe20000706670 */
[----:B------:R-:W-:-:S05]  /*2860*/  IMAD.HI.U32 R6, R5, R2, RZ ;  /* 0x0000000205067227 */ /* 0x000fca00078e00ff */
[----:B------:R-:W-:-:S04]  /*2870*/  SHF.R.U32.HI R6, RZ, R3, R6 ;  /* 0x00000003ff067219 */ /* 0x000fc80000011606 */
[----:B------:R-:W-:-:S03]  /*2880*/  SEL R6, R5, R6, !P3 ;  /* 0x0000000605067207 */ /* 0x000fc60005800000 */
[----:B------:R-:W-:-:S04]  /*2890*/  @!P0 IMAD.HI.U32 R7, R21, R2, RZ ;  /* 0x0000000215078227 */ /* 0x000fc800078e00ff */
[----:B------:R-:W-:Y:S01]  /*28a0*/  IMAD.MOV R2, RZ, RZ, -R6 ;  /* 0x000000ffff027224 */ /* 0x000fe200078e0a06 */
[----:B------:R-:W-:Y:S02]  /*28b0*/  @!P0 SHF.R.U32.HI R3, RZ, R3, R7 ;  /* 0x00000003ff038219 */ /* 0x000fe40000011607 */
[----:B------:R-:W-:Y:S01]  /*28c0*/  IADD3 R7, PT, PT, -R5, RZ, RZ ;  /* 0x000000ff05077210 */ /* 0x000fe20007ffe1ff */
[----:B------:R-:W-:Y:S01]  /*28d0*/  IMAD R2, R43, R2, R5 ;  /* 0x000000022b027224 */ /* 0x000fe200078e0205 */
[----:B------:R-:W-:-:S03]  /*28e0*/  @!P0 SEL R3, R21, R3, !P3 ;  /* 0x0000000315038207 */ /* 0x000fc60005800000 */
[----:B------:R-:W-:Y:S02]  /*28f0*/  IMAD R7, R4, R7, R9 ;  /* 0x0000000704077224 */ /* 0x000fe400078e0209 */
[--C-:B------:R-:W-:Y:S02]  /*2900*/  @!P0 IMAD.IADD R6, R6, 0x1, -R3.reuse ;  /* 0x0000000106068824 */ /* 0x100fe400078e0a03 */
[----:B------:R-:W-:Y:S01]  /*2910*/  @!P0 IMAD R3, R2, R20, R3 ;  /* 0x0000001402038224 */ /* 0x000fe200078e0203 */
[----:B------:R-:W-:Y:S01]  /*2920*/  IADD3 R2, PT, PT, -R21, RZ, RZ ;  /* 0x000000ff15027210 */ /* 0x000fe20007ffe1ff */
[----:B------:R-:W-:Y:S02]  /*2930*/  @!P0 IMAD R5, R43, R6, R21 ;  /* 0x000000062b058224 */ /* 0x000fe400078e0215 */
[----:B------:R-:W-:Y:S02]  /*2940*/  @!P0 IMAD.MOV.U32 R21, RZ, RZ, R3 ;  /* 0x000000ffff158224 */ /* 0x000fe400078e0003 */
[----:B------:R-:W-:-:S02]  /*2950*/  IMAD R2, R17, R2, R10 ;  /* 0x0000000211027224 */ /* 0x000fc400078e020a */
[----:B------:R-:W-:Y:S02]  /*2960*/  IMAD R9, R5, R4, R7 ;  /* 0x0000000405097224 */ /* 0x000fe400078e0207 */
[----:B------:R-:W-:Y:S02]  /*2970*/  IMAD R10, R21, R17, R2 ;  /* 0x00000011150a7224 */ /* 0x000fe400078e0202 */
.L_x_44:
[----:B------:R-:W1:Y:S02]  /*2980*/  LDCU UR8, c[0x0][0xf30] ;  /* 0x0001e600ff0877ac */ /* 0x000e640008000800 */
[----:B-1----:R-:W-:-:S09]  /*2990*/  UISETP.NE.AND UP0, UPT, UR8, 0x1, UPT ;  /* 0x000000010800788c */ /* 0x002fd2000bf05270 */
[----:B------:R-:W-:Y:S05]  /*29a0*/  BRA.U UP0, `(.L_x_45) ;  /* 0x0000000100407547 */ /* 0x000fea000b800000 */
[----:B------:R-:W1:Y:S08]  /*29b0*/  LDC.64 R4, c[0x0][0xf10] ;  /* 0x0003c400ff047b82 */ /* 0x000e700000000a00 */
[----:B------:R-:W2:Y:S08]  /*29c0*/  LDC.64 R2, c[0x0][0xf18] ;  /* 0x0003c600ff027b82 */ /* 0x000eb00000000a00 */
[----:B------:R-:W3:Y:S08]  /*29d0*/  LDC R6, c[0x0][0xf20] ;  /* 0x0003c800ff067b82 */ /* 0x000ef00000000800 */
[----:B------:R-:W4:Y:S01]  /*29e0*/  LDC R7, c[0x0][0xf0c] ;  /* 0x0003c300ff077b82 */ /* 0x000f220000000800 */
[----:B-1----:R-:W-:-:S05]  /*29f0*/  IMAD.HI.U32 R4, R10, R4, RZ ;  /* 0x000000040a047227 */ /* 0x002fca00078e00ff */
[----:B------:R-:W-:Y:S01]  /*2a00*/  SHF.R.U32.HI R4, RZ, R5, R4 ;  /* 0x00000005ff047219 */ /* 0x000fe20000011604 */
[----:B--2---:R-:W-:Y:S01]  /*2a10*/  IMAD.HI.U32 R3, R9, R3, RZ ;  /* 0x0000000309037227 */ /* 0x004fe200078e00ff */
[----:B------:R-:W-:-:S04]  /*2a20*/  ISETP.NE.AND P0, PT, R2, 0x1, PT ;  /* 0x000000010200780c */ /* 0x000fc80003f05270 */
[----:B---3--:R-:W-:-:S04]  /*2a30*/  SHF.R.U32.HI R3, RZ, R6, R3 ;  /* 0x00000006ff037219 */ /* 0x008fc80000011603 */
[----:B------:R-:W-:Y:S02]  /*2a40*/  SEL R3, R9, R3, !P0 ;  /* 0x0000000309037207 */ /* 0x000fe40004000000 */
[----:B----4-:R-:W-:-:S04]  /*2a50*/  ISETP.NE.AND P1, PT, R7, 0x1, PT ;  /* 0x000000010700780c */ /* 0x010fc80003f25270 */
[----:B------:R-:W-:-:S05]  /*2a60*/  SEL R4, R10, R4, !P1 ;  /* 0x000000040a047207 */ /* 0x000fca0004800000 */
[----:B------:R-:W-:Y:S02]  /*2a70*/  IMAD.IADD R5, R3, 0x1, -R4 ;  /* 0x0000000103057824 */ /* 0x000fe400078e0a04 */
[----:B------:R-:W-:Y:S02]  /*2a80*/  IMAD.IADD R3, R4, 0x1, -R3 ;  /* 0x0000000104037824 */ /* 0x000fe400078e0a03 */
[----:B------:R-:W-:Y:S02]  /*2a90*/  IMAD R10, R5, R7, R10 ;  /* 0x00000007050a7224 */ /* 0x000fe400078e020a */
[----:B------:R-:W-:-:S07]  /*2aa0*/  IMAD R9, R3, R2, R9 ;  /* 0x0000000203097224 */ /* 0x000fce00078e0209 */
.L_x_45:
[----:B------:R-:W-:Y:S01]  /*2ab0*/  VIADD R14, R14, 0x1 ;  /* 0x000000010e0e7836 */ /* 0x000fe20000000000 */
[----:B------:R-:W-:Y:S01]  /*2ac0*/  PLOP3.LUT P1, PT, PT, PT, PT, 0x80, 0x8 ;  /* 0x000000000008781c */ /* 0x000fe20003f2f070 */
[----:B------:R-:W-:Y:S02]  /*2ad0*/  VIADD R2, R10, UR39 ;  /* 0x000000270a027c36 */ /* 0x000fe40008000000 */
[----:B------:R-:W-:Y:S01]  /*2ae0*/  VIADD R3, R9, UR38 ;  /* 0x0000002609037c36 */ /* 0x000fe20008000000 */
[----:B------:R-:W-:Y:S02]  /*2af0*/  ISETP.NE.AND P0, PT, R14, 0x2, PT ;  /* 0x000000020e00780c */ /* 0x000fe40003f05270 */
[----:B------:R-:W-:Y:S02]  /*2b00*/  R2UR UR20, R2 ;  /* 0x00000000021472ca */ /* 0x000fe400000e0000 */
[----:B------:R-:W-:Y:S02]  /*2b10*/  SEL R2, RZ, 0x1, P0 ;  /* 0x00000001ff027807 */ /* 0x000fe40000000000 */
[----:B------:R-:W-:-:S02]  /*2b20*/  R2UR UR12, R3 ;  /* 0x00000000030c72ca */ /* 0x000fc400000e0000 */
[----:B------:R-:W-:Y:S02]  /*2b30*/  LOP3.LUT R13, R13, R2, RZ, 0x3c, !PT ;  /* 0x000000020d0d7212 */ /* 0x000fe400078e3cff */
[----:B------:R-:W-:Y:S01]  /*2b40*/  SEL R14, R14, RZ, P0 ;  /* 0x000000ff0e0e7207 */ /* 0x000fe20000000000 */
[----:B------:R-:W-:Y:S10]  /*2b50*/  @P2 BRA `(.L_x_46) ;  /* 0xffffffec00982947 */ /* 0x000ff4000383ffff */
[----:B------:R-:W-:Y:S01]  /*2b60*/  UIADD3 UR5, UPT, UPT, UR5, 0x28, URZ ;  /* 0x0000002805057890 */ /* 0x000fe2000fffe0ff */
[----:B------:R-:W-:-:S03]  /*2b70*/  SHF.L.U32 R2, R15, 0x1f, RZ ;  /* 0x0000001f0f027819 */ /* 0x000fc600000006ff */
[----:B------:R-:W-:-:S09]  /*2b80*/  ULEA UR4, UR45, UR5, 0x3 ;  /* 0x000000052d047291 */ /* 0x000fd2000f8e18ff */
[----:B------:R-:W1:Y:S02]  /*2b90*/  SYNCS.PHASECHK.TRANS64.TRYWAIT P0, [UR4], R2 ;  /* 0x00000002ff0075a7 */ /* 0x000e640008001104 */
[----:B-1----:R-:W-:Y:S05]  /*2ba0*/  @!P0 BRA `(.L_x_47) ;  /* 0x000000b800ec8947 */ /* 0x002fea0003800000 */
.L_x_198:
[----:B------:R-:W-:-:S04]  /*2bb0*/  UIADD3 UR6, UPT, UPT, UR45, 0x1, URZ ;  /* 0x000000012d067890 */ /* 0x000fc8000fffe0ff */
[----:B------:R-:W-:-:S04]  /*2bc0*/  UISETP.NE.AND UP0, UPT, UR6, 0x5, UPT ;  /* 0x000000050600788c */ /* 0x000fc8000bf05270 */
[----:B------:R-:W-:Y:S02]  /*2bd0*/  USEL UR7, URZ, 0x1, UP0 ;  /* 0x00000001ff077887 */ /* 0x000fe40008000000 */
[----:B------:R-:W-:-:S04]  /*2be0*/  USEL UR6, UR6, URZ, UP0 ;  /* 0x000000ff06067287 */ /* 0x000fc80008000000 */
[----:B------:R-:W-:Y:S01]  /*2bf0*/  ULEA UR4, UR6, UR5, 0x3 ;  /* 0x0000000506047291 */ /* 0x000fe2000f8e18ff */
[----:B-1----:R-:W-:-:S04]  /*2c00*/  LOP3.LUT R2, R15, UR7, RZ, 0x3c, !PT ;  /* 0x000000070f027c12 */ /* 0x002fc8000f8e3cff */
[----:B------:R-:W-:-:S04]  /*2c10*/  SHF.L.U32 R3, R2, 0x1f, RZ ;  /* 0x0000001f02037819 */ /* 0x000fc800000006ff */
[----:B------:R-:W1:Y:S02]  /*2c20*/  SYNCS.PHASECHK.TRANS64.TRYWAIT P0, [UR4], R3 ;  /* 0x00000003ff0075a7 */ /* 0x000e640008001104 */
[----:B-1----:R-:W-:Y:S05]  /*2c30*/  @!P0 BRA `(.L_x_48) ;  /* 0x000000b800e08947 */ /* 0x002fea0003800000 */
.L_x_200:
[----:B------:R-:W-:-:S04]  /*2c40*/  UIADD3 UR6, UPT, UPT, UR6, 0x1, URZ ;  /* 0x0000000106067890 */ /* 0x000fc8000fffe0ff */
[----:B------:R-:W-:-:S04]  /*2c50*/  UISETP.NE.AND UP0, UPT, UR6, 0x5, UPT ;  /* 0x000000050600788c */ /* 0x000fc8000bf05270 */
[----:B------:R-:W-:Y:S02]  /*2c60*/  USEL UR7, URZ, 0x1, UP0 ;  /* 0x00000001ff077887 */ /* 0x000fe40008000000 */
[----:B------:R-:W-:-:S04]  /*2c70*/  USEL UR6, UR6, URZ, UP0 ;  /* 0x000000ff06067287 */ /* 0x000fc80008000000 */
[----:B------:R-:W-:Y:S01]  /*2c80*/  ULEA UR4, UR6, UR5, 0x3 ;  /* 0x0000000506047291 */ /* 0x000fe2000f8e18ff */
[----:B------:R-:W-:-:S04]  /*2c90*/  LOP3.LUT R2, R2, UR7, RZ, 0x3c, !PT ;  /* 0x0000000702027c12 */ /* 0x000fc8000f8e3cff */
[----:B-1----:R-:W-:-:S04]  /*2ca0*/  SHF.L.U32 R3, R2, 0x1f, RZ ;  /* 0x0000001f02037819 */ /* 0x002fc800000006ff */
[----:B------:R-:W1:Y:S02]  /*2cb0*/  SYNCS.PHASECHK.TRANS64.TRYWAIT P0, [UR4], R3 ;  /* 0x00000003ff0075a7 */ /* 0x000e640008001104 */
[----:B-1----:R-:W-:Y:S05]  /*2cc0*/  @!P0 BRA `(.L_x_49) ;  /* 0x000000b800d48947 */ /* 0x002fea0003800000 */
.L_x_202:
        /* <DEDUP_REMOVED lines=9> */
.L_x_204:
[----:B------:R-:W-:-:S04]  /*2d60*/  UIADD3 UR6, UPT, UPT, UR6, 0x1, URZ ;  /* 0x0000000106067890 */ /* 0x000fc8000fffe0ff */
[----:B------:R-:W-:-:S04]  /*2d70*/  UISETP.NE.AND UP0, UPT, UR6, 0x5, UPT ;  /* 0x000000050600788c */ /* 0x000fc8000bf05270 */
[----:B------:R-:W-:Y:S02]  /*2d80*/  USEL UR4, URZ, 0x1, UP0 ;  /* 0x00000001ff047887 */ /* 0x000fe40008000000 */
[----:B------:R-:W-:-:S04]  /*2d90*/  USEL UR6, UR6, URZ, UP0 ;  /* 0x000000ff06067287 */ /* 0x000fc80008000000 */
[----:B------:R-:W-:Y:S01]  /*2da0*/  ULEA UR6, UR6, UR5, 0x3 ;  /* 0x0000000506067291 */ /* 0x000fe2000f8e18ff */
[----:B------:R-:W-:-:S04]  /*2db0*/  LOP3.LUT R2, R2, UR4, RZ, 0x3c, !PT ;  /* 0x0000000402027c12 */ /* 0x000fc8000f8e3cff */
[----:B------:R-:W-:Y:S01]  /*2dc0*/  SHF.L.U32 R2, R2, 0x1f, RZ ;  /* 0x0000001f02027819 */ /* 0x000fe200000006ff */
[----:B-1--4-:R-:W-:-:S07]  /*2dd0*/  IMAD.U32 R0, RZ, RZ, UR6 ;  /* 0x00000006ff007e24 */ /* 0x012fce000f8e00ff */
.L_x_51:
[----:B-1----:R1:W2:Y:S02]  /*2de0*/  SYNCS.PHASECHK.TRANS64.TRYWAIT P0, [R0+URZ], R2 ;  /* 0x00000002000075a7 */ /* 0x0022a400080011ff */
[----:B--2---:R-:W-:Y:S05]  /*2df0*/  @!P0 NANOSLEEP.SYNCS 0x989680 ;  /* 0x009896800000895d */ /* 0x004fea0003900000 */
[----:B------:R-:W2:Y:S02]  /*2e00*/  @!P0 SYNCS.PHASECHK.TRANS64 P0, [R0+URZ], R2 ;  /* 0x00000002000085a7 */ /* 0x000ea400080010ff */
[----:B--2---:R-:W-:Y:S05]  /*2e10*/  @P0 EXIT ;  /* 0x000000000000094d */ /* 0x004fea0003800000 */
[----:B------:R-:W-:Y:S05]  /*2e20*/  BRA `(.L_x_51) ;  /* 0xfffffffc00ec7947 */ /* 0x000fea000383ffff */
.L_x_22:
[----:B------:R-:W-:-:S04]  /*2e30*/  UISETP.NE.AND UP0, UPT, UR37, URZ, UPT ;  /* 0x000000ff2500728c */ /* 0x000fc8000bf05270 */
[----:B------:R-:W-:-:S09]  /*2e40*/  UISETP.NE.OR UP0, UPT, UR13, 0x1, UP0 ;  /* 0x000000010d00788c */ /* 0x000fd20008705670 */
[----:B------:R-:W-:Y:S05]  /*2e50*/  BRA.U UP0, `(.L_x_52) ;  /* 0x0000000500487547 */ /* 0x000fea000b800000 */
[----:B------:R-:W-:Y:S01]  /*2e60*/  ISETP.GE.U32.AND P2, PT, R2, 0x8, PT ;  /* 0x000000080200780c */ /* 0x000fe20003f46070 */
[----:B------:R-:W-:Y:S01]  /*2e70*/  IMAD.MOV.U32 R12, RZ, RZ, 0x1 ;  /* 0x00000001ff0c7424 */ /* 0x000fe200078e00ff */
[----:B------:R-:W-:Y:S02]  /*2e80*/  CS2R R10, SRZ ;  /* 0x00000000000a7805 */ /* 0x000fe4000001ff00 */
[----:B------:R-:W-:Y:S01]  /*2e90*/  CS2R R8, SRZ ;  /* 0x0000000000087805 */ /* 0x000fe2000001ff00 */
[----:B------:R-:W-:Y:S01]  /*2ea0*/  UMOV UR4, 0x400 ;  /* 0x0000040000047882 */ /* 0x000fe20000000000 */
[----:B------:R-:W-:Y:S01]  /*2eb0*/  UMOV UR6, URZ ;  /* 0x000000ff00067c82 */ /* 0x000fe20008000000 */
[----:B------:R-:W-:-:S12]  /*2ec0*/  ULEA UR37, UR37, UR4, 0x18 ;  /* 0x0000000425257291 */ /* 0x000fd8000f8ec0ff */
.L_x_56:
[----:B------:R-:W-:Y:S02]  /*2ed0*/  LEA R0, R8, UR37, 0x3 ;  /* 0x0000002508007c11 */ /* 0x000fe4000f8e18ff */
[----:B------:R-:W-:-:S03]  /*2ee0*/  SHF.L.U32 R4, R9, 0x1f, RZ ;  /* 0x0000001f09047819 */ /* 0x000fc600000006ff */
[----:B------:R-:W-:Y:S01]  /*2ef0*/  VIADD R5, R0, 0xf0 ;  /* 0x000000f000057836 */ /* 0x000fe20000000000 */
[----:B------:R-:W2:Y:S02]  /*2f00*/  SYNCS.PHASECHK.TRANS64.TRYWAIT P0, [R0+URZ+0xe0], R4 ;  /* 0x0000e004000075a7 */ /* 0x000ea400080011ff */
[----:B--2---:R-:W-:Y:S05]  /*2f10*/  @!P0 BRA `(.L_x_53) ;  /* 0x000000b800708947 */ /* 0x004fea0003800000 */
.L_x_205:
[----:B------:R-:W-:Y:S01]  /*2f20*/  ULEA UR5, UR6, UR37, 0x3 ;  /* 0x0000002506057291 */ /* 0x000fe2000f8e18ff */
[----:B--2---:R-:W-:Y:S01]  /*2f30*/  PRMT R0, RZ, 0x654, R5 ;  /* 0x00000654ff007816 */ /* 0x004fe20000000005 */
[----:B------:R-:W-:Y:S01]  /*2f40*/  @!P2 IMAD.MOV.U32 R4, RZ, RZ, 0x10 ;  /* 0x00000010ff04a424 */ /* 0x000fe200078e00ff */
[----:B------:R-:W-:Y:S01]  /*2f50*/  SHF.L.U32 R5, R12, 0x1f, RZ ;  /* 0x0000001f0c057819 */ /* 0x000fe200000006ff */
[----:B------:R-:W-:Y:S01]  /*2f60*/  UIADD3 UR4, UPT, UPT, UR5, 0xa0, URZ ;  /* 0x000000a005047890 */ /* 0x000fe2000fffe0ff */
[----:B------:R2:W-:Y:S05]  /*2f70*/  SYNCS.ARRIVE.TRANS64.RED.A1T0 RZ, [R0+URZ], RZ ;  /* 0x000000ff00ff79a7 */ /* 0x0005ea00081004ff */
[----:B------:R-:W-:Y:S01]  /*2f80*/  IMAD.U32 R6, RZ, RZ, UR4 ;  /* 0x00000004ff067e24 */ /* 0x000fe2000f8e00ff */
[----:B------:R-:W3:Y:S04]  /*2f90*/  SYNCS.PHASECHK.TRANS64.TRYWAIT P0, [UR5+0xb0], R5 ;  /* 0x0000b005ff0075a7 */ /* 0x000ee80008001105 */
[----:B------:R-:W-:Y:S01]  /*2fa0*/  PRMT R6, R2, 0x654, R6 ;  /* 0x0000065402067816 */ /* 0x000fe20000000006 */
[----:B--23--:R-:W-:Y:S06]  /*2fb0*/  @!P0 BRA `(.L_x_54) ;  /* 0x000000b8005c8947 */ /* 0x00cfec0003800000 */
.L_x_207:
[----:B------:R-:W-:Y:S01]  /*2fc0*/  ULEA UR4, UR6, UR37, 0x4 ;  /* 0x0000002506047291 */ /* 0x000fe2000f8e20ff */
[----:B------:R-:W-:Y:S01]  /*2fd0*/  SEL R3, R6, R3, !P2 ;  /* 0x0000000306037207 */ /* 0x000fe20005000000 */
[----:B------:R-:W-:Y:S01]  /*2fe0*/  UIADD3 UR5, UPT, UPT, UR5, 0xa0, URZ ;  /* 0x000000a005057890 */ /* 0x000fe2000fffe0ff */
[----:B--2---:R-:W-:Y:S01]  /*2ff0*/  LEA R0, R11, UR37, 0x3 ;  /* 0x000000250b007c11 */ /* 0x004fe2000f8e18ff */
[----:B------:R-:W-:Y:S01]  /*3000*/  UIADD3 UR4, UPT, UPT, UR4, 0x110, URZ ;  /* 0x0000011004047890 */ /* 0x000fe2000fffe0ff */
[----:B------:R2:W-:Y:S01]  /*3010*/  @!P2 SYNCS.ARRIVE.TRANS64.RED RZ, [R3+URZ], R4 ;  /* 0x0000000403ffa9a7 */ /* 0x0005e200080004ff */
[----:B------:R-:W-:Y:S01]  /*3020*/  UIADD3 UR6, UPT, UPT, UR6, 0x1, URZ ;  /* 0x0000000106067890 */ /* 0x000fe2000fffe0ff */
[----:B------:R-:W-:-:S03]  /*3030*/  VIADD R8, R8, 0x1 ;  /* 0x0000000108087836 */ /* 0x000fc60000000000 */
[----:B------:R-:W-:Y:S02]  /*3040*/  UISETP.NE.AND UP0, UPT, UR6, 0x2, UPT ;  /* 0x000000020600788c */ /* 0x000fe4000bf05270 */
[----:B------:R-:W-:Y:S01]  /*3050*/  ISETP.NE.AND P0, PT, R8, 0x2, PT ;  /* 0x000000020800780c */ /* 0x000fe20003f05270 */
[----:B------:R-:W-:Y:S06]  /*3060*/  UGETNEXTWORKID.BROADCAST [UR4], [UR5] ;  /* 0x00000000040073ca */ /* 0x000fec0008000100 */
[----:B------:R-:W-:Y:S02]  /*3070*/  USEL UR4, URZ, 0x1, UP0 ;  /* 0x00000001ff047887 */ /* 0x000fe40008000000 */
[----:B------:R-:W-:-:S04]  /*3080*/  USEL UR6, UR6, URZ, UP0 ;  /* 0x000000ff06067287 */ /* 0x000fc80008000000 */
[----:B------:R-:W-:Y:S02]  /*3090*/  LOP3.LUT R12, R12, UR4, RZ, 0x3c, !PT ;  /* 0x000000040c0c7c12 */ /* 0x000fe4000f8e3cff */
[----:B--2---:R-:W-:-:S04]  /*30a0*/  SHF.L.U32 R4, R10, 0x1f, RZ ;  /* 0x0000001f0a047819 */ /* 0x004fc800000006ff */
[----:B------:R-:W2:Y:S02]  /*30b0*/  SYNCS.PHASECHK.TRANS64.TRYWAIT P1, [R0+URZ+0xa0], R4 ;  /* 0x0000a004000075a7 */ /* 0x000ea400080211ff */
[----:B--2---:R-:W-:Y:S05]  /*30c0*/  @!P1 BRA `(.L_x_55) ;  /* 0x000000b800309947 */ /* 0x004fea0003800000 */
.L_x_208:
[C---:B--2---:R-:W-:Y:S01]  /*30d0*/  LEA R4, R11.reuse, UR37, 0x4 ;  /* 0x000000250b047c11 */ /* 0x044fe2000f8e20ff */
[----:B------:R-:W-:Y:S01]  /*30e0*/  VIADD R0, R0, 0xb0 ;  /* 0x000000b000007836 */ /* 0x000fe20000000000 */
[----:B------:R-:W-:Y:S01]  /*30f0*/  SEL R8, R8, RZ, P0 ;  /* 0x000000ff08087207 */ /* 0x000fe20000000000 */
[----:B------:R-:W-:-:S03]  /*3100*/  VIADD R11, R11, 0x1 ;  /* 0x000000010b0b7836 */ /* 0x000fc60000000000 */
[----:B------:R-:W2:Y:S01]  /*3110*/  LDS.128 R4, [R4+0x110] ;  /* 0x0001100004047984 */ /* 0x000ea20000000c00 */
[----:B------:R-:W-:Y:S02]  /*3120*/  PRMT R0, RZ, 0x654, R0 ;  /* 0x00000654ff007816 */ /* 0x000fe40000000000 */
[C---:B------:R-:W-:Y:S01]  /*3130*/  ISETP.NE.AND P1, PT, R11.reuse, 0x2, PT ;  /* 0x000000020b00780c */ /* 0x040fe20003f25270 */
[----:B------:R-:W-:Y:S01]  /*3140*/  @!PT LDS RZ, [RZ] ;  /* 0x00000000fffff984 */ /* 0x000fe20000000800 */
[----:B------:R-:W-:Y:S01]  /*3150*/  @!PT LDS RZ, [RZ] ;  /* 0x00000000fffff984 */ /* 0x000fe20000000800 */
[----:B------:R-:W-:Y:S01]  /*3160*/  @!PT LDS RZ, [RZ] ;  /* 0x00000000fffff984 */ /* 0x000fe20000000800 */
[----:B------:R-:W-:Y:S01]  /*3170*/  @!PT LDS RZ, [RZ] ;  /* 0x00000000fffff984 */ /* 0x000fe20000000800 */
[----:B------:R3:W-:Y:S06]  /*3180*/  MEMBAR.ALL.CTA ;  /* 0x0000000000007992 */ /* 0x0007ec0000008000 */
[----:B---3--:R-:W3:Y:S01]  /*3190*/  FENCE.VIEW.ASYNC.S ;  /* 0x00000000000073c6 */ /* 0x008ee20000000000 */
[----:B------:R-:W-:Y:S01]  /*31a0*/  SEL R11, R11, RZ, P1 ;  /* 0x000000ff0b0b7207 */ /* 0x000fe20000800000 */
[----:B---3--:R3:W-:Y:S01]  /*31b0*/  SYNCS.ARRIVE.TRANS64.RED.A1T0 RZ, [R0+URZ], RZ ;  /* 0x000000ff00ff79a7 */ /* 0x0087e200081004ff */
[----:B--2---:R-:W-:-:S02]  /*31c0*/  LOP3.LUT P3, RZ, R6, 0x1, RZ, 0xc0, !PT ;  /* 0x0000000106ff7812 */ /* 0x004fc4000786c0ff */
[----:B------:R-:W-:-:S04]  /*31d0*/  SEL R4, RZ, 0x1, P1 ;  /* 0x00000001ff047807 */ /* 0x000fc80000800000 */
[----:B------:R-:W-:Y:S02]  /*31e0*/  LOP3.LUT R10, R10, R4, RZ, 0x3c, !PT ;  /* 0x000000040a0a7212 */ /* 0x000fe400078e3cff */
[----:B---3--:R-:W-:-:S04]  /*31f0*/  SEL R0, RZ, 0x1, P0 ;  /* 0x00000001ff007807 */ /* 0x008fc80000000000 */
[----:B------:R-:W-:Y:S01]  /*3200*/  LOP3.LUT R9, R9, R0, RZ, 0x3c, !PT ;  /* 0x0000000009097212 */ /* 0x000fe200078e3cff */
[----:B------:R-:W-:Y:S06]  /*3210*/  @P3 BRA `(.L_x_56) ;  /* 0xfffffffc002c3947 */ /* 0x000fec000383ffff */
[----:B------:R-:W-:Y:S01]  /*3220*/  ULEA UR5, UR6, UR37, 0x3 ;  /* 0x0000002506057291 */ /* 0x000fe2000f8e18ff */
[----:B------:R-:W-:-:S08]  /*3230*/  SHF.L.U32 R2, R12, 0x1f, RZ ;  /* 0x0000001f0c027819 */ /* 0x000fd000000006ff */
[----:B------:R-:W2:Y:S02]  /*3240*/  SYNCS.PHASECHK.TRANS64 P0, [UR5+0xb0], R2 ;  /* 0x0000b002ff0075a7 */ /* 0x000ea40008001005 */
[----:B--2---:R-:W-:Y:S05]  /*3250*/  @P0 BRA `(.L_x_57) ;  /* 0x0000000000080947 */ /* 0x004fea0003800000 */
[----:B------:R-:W2:Y:S02]  /*3260*/  SYNCS.PHASECHK.TRANS64.TRYWAIT P0, [UR5+0xb0], R2 ;  /* 0x0000b002ff0075a7 */ /* 0x000ea40008001105 */
[----:B--2---:R-:W-:Y:S05]  /*3270*/  @!P0 BRA `(.L_x_58) ;  /* 0x000000b400d88947 */ /* 0x004fea0003800000 */
.L_x_57:
[----:B------:R-:W-:-:S04]  /*3280*/  UIADD3 UR4, UPT, UPT, UR6, 0x1, URZ ;  /* 0x0000000106047890 */ /* 0x000fc8000fffe0ff */
[----:B------:R-:W-:-:S04]  /*3290*/  UISETP.NE.AND UP0, UPT, UR4, 0x2, UPT ;  /* 0x000000020400788c */ /* 0x000fc8000bf05270 */
[----:B------:R-:W-:Y:S02]  /*32a0*/  USEL UR7, URZ, 0x1, UP0 ;  /* 0x00000001ff077887 */ /* 0x000fe40008000000 */
[----:B------:R-:W-:-:S04]  /*32b0*/  USEL UR4, UR4, URZ, UP0 ;  /* 0x000000ff04047287 */ /* 0x000fc80008000000 */
[----:B------:R-:W-:Y:S01]  /*32c0*/  ULEA UR4, UR4, UR37, 0x3 ;  /* 0x0000002504047291 */ /* 0x000fe2000f8e18ff */
[----:B--2---:R-:W-:-:S04]  /*32d0*/  LOP3.LUT R2, R12, UR7, RZ, 0x3c, !PT ;  /* 0x000000070c027c12 */ /* 0x004fc8000f8e3cff */
[----:B------:R-:W-:-:S04]  /*32e0*/  SHF.L.U32 R0, R2, 0x1f, RZ ;  /* 0x0000001f02007819 */ /* 0x000fc800000006ff */
[----:B------:R-:W2:Y:S02]  /*32f0*/  SYNCS.PHASECHK.TRANS64 P0, [UR4+0xb0], R0 ;  /* 0x0000b000ff0075a7 */ /* 0x000ea40008001004 */
[----:B-12---:R-:W-:Y:S05]  /*3300*/  @P0 EXIT ;  /* 0x000000000000094d */ /* 0x006fea0003800000 */
[----:B------:R-:W-:Y:S02]  /*3310*/  SHF.L.U32 R2, R2, 0x1f, RZ ;  /* 0x0000001f02027819 */ /* 0x000fe400000006ff */
[----:B------:R-:W-:-:S07]  /*3320*/  MOV R0, UR4 ;  /* 0x0000000400007c02 */ /* 0x000fce0008000f00 */
.L_x_59:
[----:B-1----:R1:W2:Y:S02]  /*3330*/  SYNCS.PHASECHK.TRANS64.TRYWAIT P0, [R0+URZ+0xb0], R2 ;  /* 0x0000b002000075a7 */ /* 0x0022a400080011ff */
[----:B--2---:R-:W-:Y:S05]  /*3340*/  @!P0 NANOSLEEP.SYNCS 0x989680 ;  /* 0x009896800000895d */ /* 0x004fea0003900000 */
[----:B------:R-:W2:Y:S02]  /*3350*/  @!P0 SYNCS.PHASECHK.TRANS64 P0, [R0+URZ+0xb0], R2 ;  /* 0x0000b002000085a7 */ /* 0x000ea400080010ff */
[----:B--2---:R-:W-:Y:S05]  /*3360*/  @P0 EXIT ;  /* 0x000000000000094d */ /* 0x004fea0003800000 */
[----:B------:R-:W-:Y:S05]  /*3370*/  BRA `(.L_x_59) ;  /* 0xfffffffc00ec7947 */ /* 0x000fea000383ffff */
.L_x_52:
[----:B------:R-:W-:Y:S05]  /*3380*/  BRA.U UP5, `(.L_x_60) ;  /* 0x0000001105787547 */ /* 0x000fea000b800000 */
[----:B------:R-:W-:Y:S01]  /*3390*/  UMOV UR4, 0x40 ;  /* 0x0000004000047882 */ /* 0x000fe20000000000 */
[----:B------:R-:W-:Y:S01]  /*33a0*/  NOP ;  /* 0x0000000000007918 */ /* 0x000fe20000000000 */
[----:B------:R-:W-:Y:S01]  /*33b0*/  ULEA UR4, UR37, UR4, 0x18 ;  /* 0x0000000425047291 */ /* 0x000fe2000f8ec0ff */
[----:B------:R-:W-:Y:S02]  /*33c0*/  UMOV UR5, 0x400 ;  /* 0x0000040000057882 */ /* 0x000fe40000000000 */
[----:B------:R-:W-:-:S06]  /*33d0*/  ULEA UR37, UR37, UR5, 0x18 ;  /* 0x0000000525257291 */ /* 0x000fcc000f8ec0ff */
[----:B------:R-:W2:Y:S02]  /*33e0*/  LDS.U8 R0, [UR4+0x1c] ;  /* 0x00001c04ff007984 */ /* 0x000ea40008000000 */
[----:B--2---:R-:W-:-:S13]  /*33f0*/  ISETP.NE.AND P0, PT, R0, RZ, PT ;  /* 0x000000ff0000720c */ /* 0x004fda0003f05270 */
[----:B------:R-:W-:Y:S05]  /*3400*/  @P0 BRA `(.L_x_61) ;  /* 0x0000000000580947 */ /* 0x000fea0003800000 */
[----:B------:R-:W-:-:S13]  /*3410*/  ELECT P0, URZ, PT ;  /* 0x0000000000ff782f */ /* 0x000fda0003800000 */
[----:B------:R-:W-:Y:S05]  /*3420*/  @!P0 BRA `(.L_x_62) ;  /* 0x0000000000608947 */ /* 0x000fea0003800000 */
[----:B------:R-:W-:Y:S01]  /*3430*/  UMOV UR5, 0x10 ;  /* 0x0000001000057882 */ /* 0x000fe20000000000 */
[----:B------:R-:W-:Y:S01]  /*3440*/  HFMA2 R0, -RZ, RZ, 0, 5.9604644775390625e-08 ;  /* 0x00000001ff007431 */ /* 0x000fe200000001ff */
[----:B------:R-:W-:-:S03]  /*3450*/  MOV R2, 0xffff ;  /* 0x0000ffff00027802 */ /* 0x000fc60000000f00 */
[----:B------:R-:W-:Y:S04]  /*3460*/  DEPBAR.LE SB2, 0x36 ;  /* 0x0000ad800000791a */ /* 0x000fe80000000000 */
[----:B------:R-:W2:Y:S02]  /*3470*/  UTCATOMSWS.FIND_AND_SET.ALIGN UP0, UR5, UR5 ;  /* 0x00000005000575e3 */ /* 0x000ea40008000800 */
[----:B--2---:R-:W-:Y:S01]  /*3480*/  MOV R4, UR5 ;  /* 0x0000000500047c02 */ /* 0x004fe20008000f00 */
[----:B------:R-:W-:Y:S06]  /*3490*/  BRA.U UP0, `(.L_x_63) ;  /* 0x0000000100187547 */ /* 0x000fec000b800000 */
.L_x_64:
[----:B------:R-:W-:Y:S05]  /*34a0*/  NANOSLEEP 0x64 ;  /* 0x000000640000795d */ /* 0x000fea0003800000 */
[----:B------:R-:W-:-:S05]  /*34b0*/  UMOV UR5, 0x10 ;  /* 0x0000001000057882 */ /* 0x000fca0000000000 */
[----:B------:R-:W-:Y:S04]  /*34c0*/  DEPBAR.LE SB2, 0x36 ;  /* 0x0000ad800000791a */ /* 0x000fe80000000000 */
[----:B------:R-:W2:Y:S02]  /*34d0*/  UTCATOMSWS.FIND_AND_SET.ALIGN UP0, UR5, UR5 ;  /* 0x00000005000575e3 */ /* 0x000ea40008000800 */
[----:B--2---:R-:W-:Y:S01]  /*34e0*/  MOV R4, UR5 ;  /* 0x0000000500047c02 */ /* 0x004fe20008000f00 */
[----:B------:R-:W-:Y:S05]  /*34f0*/  BRA.U !UP0, `(.L_x_64) ;  /* 0xfffffffd08e87547 */ /* 0x000fea000b83ffff */
.L_x_63:
[-C--:B------:R-:W-:Y:S02]  /*3500*/  SHF.L.U32 R2, R2, R4.reuse, RZ ;  /* 0x0000000402027219 */ /* 0x080fe400000006ff */
[----:B------:R-:W-:Y:S01]  /*3510*/  SHF.L.U32 R0, R0, R4, RZ ;  /* 0x0000000400007219 */ /* 0x000fe200000006ff */
[----:B------:R-:W-:Y:S02]  /*3520*/  IMAD.SHL.U32 R4, R4, 0x20, RZ ;  /* 0x0000002004047824 */ /* 0x000fe400078e00ff */
[----:B------:R2:W-:Y:S04]  /*3530*/  ATOMS.OR RZ, [UR4+0x14], R2 ;  /* 0x00001402ffff798c */ /* 0x0005e8000b000004 */
[----:B------:R2:W-:Y:S04]  /*3540*/  ATOMS.OR RZ, [UR4+0x18], R0 ;  /* 0x00001800ffff798c */ /* 0x0005e8000b000004 */
[----:B------:R2:W-:Y:S01]  /*3550*/  STS [UR37+0x130], R4 ;  /* 0x00013004ff007988 */ /* 0x0005e20008000825 */
[----:B------:R-:W-:Y:S05]  /*3560*/  BRA `(.L_x_62) ;  /* 0x0000000000107947 */ /* 0x000fea0003800000 */
.L_x_61:
[----:B------:R-:W-:Y:S02]  /*3570*/  MOV R0, 0xffffffff ;  /* 0xffffffff00007802 */ /* 0x000fe40000000f00 */
[----:B------:R-:W-:-:S03]  /*3580*/  MOV R4, 0x35b0 ;  /* 0x000035b000047802 */ /* 0x000fc60000000f00 */
[----:B------:R2:W-:Y:S04]  /*3590*/  STS [UR37+0x130], R0 ;  /* 0x00013000ff007988 */ /* 0x0005e80008000825 */
[----:B-12--5:R-:W-:Y:S05]  /*35a0*/  CALL.REL.NOINC `($__internal_1_$__cuda_sm10x_tcgen05_guardrail_trap_phase_invalid_during_alloc) ;  /* 0x000000bc00a47944 */ /* 0x026fea0003c00000 */
.L_x_62:
[----:B------:R-:W-:Y:S05]  /*35b0*/  WARPSYNC.ALL ;  /* 0x0000000000007948 */ /* 0x000fea0003800000 */
[----:B------:R-:W3:Y:S01]  /*35c0*/  S2UR UR13, SR_CgaCtaId ;  /* 0x00000000000d79c3 */ /* 0x000ee20000008800 */
[----:B------:R-:W-:Y:S01]  /*35d0*/  UMOV UR4, 0x400 ;  /* 0x0000040000047882 */ /* 0x000fe20000000000 */
[----:B------:R-:W-:-:S06]  /*35e0*/  NOP ;  /* 0x0000000000007918 */ /* 0x000fcc0000000000 */
[----:B------:R-:W-:Y:S06]  /*35f0*/  BAR.ARV 0x6, 0xa0 ;  /* 0x0182800000007b1d */ /* 0x000fec0000002000 */
[----:B------:R-:W4:Y:S01]  /*3600*/  LDCU UR14, c[0x0][0x38c] ;  /* 0x00007180ff0e77ac */ /* 0x000f220008000800 */
[----:B------:R-:W-:Y:S01]  /*3610*/  LOP3.LUT R3, R3, 0xffff, RZ, 0xc0, !PT ;  /* 0x0000ffff03037812 */ /* 0x000fe200078ec0ff */
[----:B------:R-:W-:Y:S01]  /*3620*/  IMAD.MOV.U32 R11, RZ, RZ, 0x1 ;  /* 0x00000001ff0b7424 */ /* 0x000fe200078e00ff */
[----:B------:R-:W-:Y:S01]  /*3630*/  CS2R R8, SRZ ;  /* 0x0000000000087805 */ /* 0x000fe2000001ff00 */
[----:B------:R-:W-:Y:S01]  /*3640*/  IMAD.MOV.U32 R10, RZ, RZ, RZ ;  /* 0x000000ffff0a7224 */ /* 0x000fe200078e00ff */
[----:B------:R-:W-:Y:S01]  /*3650*/  R2UR UR16, R3 ;  /* 0x00000000031072ca */ /* 0x000fe200000e0000 */
[----:B------:R-:W-:Y:S01]  /*3660*/  UMOV UR26, URZ ;  /* 0x000000ff001a7c82 */ /* 0x000fe20008000000 */
[----:B------:R-:W-:Y:S01]  /*3670*/  UMOV UR25, URZ ;  /* 0x000000ff00197c82 */ /* 0x000fe20008000000 */
[----:B---3--:R-:W-:Y:S01]  /*3680*/  ULEA UR13, UR13, UR4, 0x18 ;  /* 0x000000040d0d7291 */ /* 0x008fe2000f8ec0ff */
[----:B------:R-:W3:Y:S03]  /*3690*/  LDCU UR4, c[0x0][0x38c] ;  /* 0x00007180ff0477ac */ /* 0x000ee60008000800 */
[----:B------:R-:W-:-:S02]  /*36a0*/  UIADD3 UR18, UPT, UPT, UR13, 0x4300, URZ ;  /* 0x000043000d127890 */ /* 0x000fc4000fffe0ff */
[----:B------:R-:W-:-:S03]  /*36b0*/  UIADD3 UR19, UPT, UPT, UR13, 0x18300, URZ ;  /* 0x000183000d137890 */ /* 0x000fc6000fffe0ff */
[----:B--2---:R-:W2:Y:S01]  /*36c0*/  LDS R0, [UR13+0x130] ;  /* 0x0001300dff007984 */ /* 0x004ea20008000800 */
[----:B------:R-:W-:Y:S02]  /*36d0*/  UIADD3 UR20, UPT, UPT, UR13, 0x2c300, URZ ;  /* 0x0002c3000d147890 */ /* 0x000fe4000fffe0ff */
[----:B------:R-:W-:Y:S02]  /*36e0*/  UIADD3 UR21, UPT, UPT, UR13, 0x2eb00, URZ ;  /* 0x0002eb000d157890 */ /* 0x000fe4000fffe0ff */
[----:B------:R-:W-:Y:S02]  /*36f0*/  USHF.R.U32.HI UR18, URZ, 0x4, UR18 ;  /* 0x00000004ff127899 */ /* 0x000fe40008011612 */
[----:B------:R-:W-:Y:S02]  /*3700*/  USHF.R.U32.HI UR19, URZ, 0x4, UR19 ;  /* 0x00000004ff137899 */ /* 0x000fe40008011613 */
[----:B------:R-:W-:Y:S02]  /*3710*/  USHF.R.U32.HI UR20, URZ, 0x4, UR20 ;  /* 0x00000004ff147899 */ /* 0x000fe40008011614 */
[----:B---3--:R-:W-:-:S02]  /*3720*/  UIADD3 UR4, UPT, UPT, UR4, 0xff, URZ ;  /* 0x000000ff04047890 */ /* 0x008fc4000fffe0ff */
[----:B------:R-:W-:Y:S02]  /*3730*/  USHF.R.U32.HI UR21, URZ, 0x4, UR21 ;  /* 0x00000004ff157899 */ /* 0x000fe40008011615 */
[----:B------:R-:W-:Y:S02]  /*3740*/  USHF.R.S32.HI UR12, URZ, 0x1f, UR4 ;  /* 0x0000001fff0c7899 */ /* 0x000fe40008011404 */
[----:B------:R-:W-:Y:S02]  /*3750*/  ULOP3.LUT UR18, UR18, 0x3fff, URZ, 0xc0, !UPT ;  /* 0x00003fff12127892 */ /* 0x000fe4000f8ec0ff */
[----:B------:R-:W-:Y:S02]  /*3760*/  ULEA.HI UR12, UR12, UR4, URZ, 0x8 ;  /* 0x000000040c0c7291 */ /* 0x000fe4000f8f40ff */
[----:B------:R-:W-:Y:S02]  /*3770*/  ULOP3.LUT UR19, UR19, 0x3fff, URZ, 0xc0, !UPT ;  /* 0x00003fff13137892 */ /* 0x000fe4000f8ec0ff */
[----:B------:R-:W-:-:S02]  /*3780*/  USHF.R.S32.HI UR12, URZ, 0x8, UR12 ;  /* 0x00000008ff0c7899 */ /* 0x000fc4000801140c */
[----:B------:R-:W-:Y:S02]  /*3790*/  ULOP3.LUT UR20, UR20, 0x3fff, URZ, 0xc0, !UPT ;  /* 0x00003fff14147892 */ /* 0x000fe4000f8ec0ff */
[----:B------:R-:W-:Y:S02]  /*37a0*/  UISETP.LT.AND UP0, UPT, UR12, 0x1, UPT ;  /* 0x000000010c00788c */ /* 0x000fe4000bf01270 */
[----:B------:R-:W-:Y:S02]  /*37b0*/  ULOP3.LUT UR21, UR21, 0x3fff, URZ, 0xc0, !UPT ;  /* 0x00003fff15157892 */ /* 0x000fe4000f8ec0ff */
[----:B------:R-:W-:Y:S02]  /*37c0*/  USEL UR17, UR12, 0x1, !UP0 ;  /* 0x000000010c117887 */ /* 0x000fe4000c000000 */
[----:B------:R-:W-:Y:S02]  /*37d0*/  ULOP3.LUT UR18, UR18, 0x10000, URZ, 0xfc, !UPT ;  /* 0x0001000012127892 */ /* 0x000fe4000f8efcff */
[----:B------:R-:W-:-:S02]  /*37e0*/  ULOP3.LUT UR19, UR19, 0x10000, URZ, 0xfc, !UPT ;  /* 0x0001000013137892 */ /* 0x000fc4000f8efcff */
[----:B------:R-:W-:Y:S02]  /*37f0*/  ULOP3.LUT UR20, UR20, 0x10000, URZ, 0xfc, !UPT ;  /* 0x0001000014147892 */ /* 0x000fe4000f8efcff */
[----:B------:R-:W-:Y:S01]  /*3800*/  ULOP3.LUT UR21, UR21, 0x10000, URZ, 0xfc, !UPT ;  /* 0x0001000015157892 */ /* 0x000fe2000f8efcff */
[----:B--2---:R-:W-:Y:S01]  /*3810*/  R2UR UR27, R0 ;  /* 0x00000000001b72ca */ /* 0x004fe200000e0000 */
[----:B------:R-:W-:Y:S02]  /*3820*/  UIADD3 UR17, UPT, UPT, -UR17, URZ, URZ ;  /* 0x000000ff11117290 */ /* 0x000fe4000fffe1ff */
[----:B----4-:R-:W-:-:S10]  /*3830*/  UISETP.GE.AND UP3, UPT, UR14, 0x1, UPT ;  /* 0x000000010e00788c */ /* 0x010fd4000bf66270 */
[----:B------:R-:W-:Y:S02]  /*3840*/  UIADD3 UR11, UPT, UPT, UR27, 0x110, URZ ;  /* 0x000001101b0b7890 */ /* 0x000fe4000fffe0ff */
[----:B------:R-:W-:Y:S02]  /*3850*/  UIADD3 UR9, UPT, UPT, UR27, 0x114, URZ ;  /* 0x000001141b097890 */ /* 0x000fe4000fffe0ff */
[----:B------:R-:W-:Y:S02]  /*3860*/  UIADD3 UR7, UPT, UPT, UR27, 0x118, URZ ;  /* 0x000001181b077890 */ /* 0x000fe4000fffe0ff */
[----:B------:R-:W-:Y:S02]  /*3870*/  UIADD3 UR5, UPT, UPT, UR27, 0x11c, URZ ;  /* 0x0000011c1b057890 */ /* 0x000fe4000fffe0ff */
[----:B------:R-:W-:Y:S02]  /*3880*/  UIADD3 UR10, UPT, UPT, UR27, 0x100, URZ ;  /* 0x000001001b0a7890 */ /* 0x000fe4000fffe0ff */
[----:B------:R-:W-:-:S02]  /*3890*/  UIADD3 UR8, UPT, UPT, UR27, 0x104, URZ ;  /* 0x000001041b087890 */ /* 0x000fc4000fffe0ff */
[----:B------:R-:W-:Y:S02]  /*38a0*/  UIADD3 UR6, UPT, UPT, UR27, 0x108, URZ ;  /* 0x000001081b067890 */ /* 0x000fe4000fffe0ff */
[----:B------:R-:W-:Y:S02]  /*38b0*/  UIADD3 UR4, UPT, UPT, UR27, 0x10c, URZ ;  /* 0x0000010c1b047890 */ /* 0x000fe4000fffe0ff */
[----:B------:R-:W-:Y:S02]  /*38c0*/  USHF.R.U32.HI UR46, URZ, 0x1a, UR11 ;  /* 0x0000001aff2e7899 */ /* 0x000fe4000801160b */
[----:B------:R-:W-:Y:S02]  /*38d0*/  USHF.R.U32.HI UR40, URZ, 0x1a, UR9 ;  /* 0x0000001aff287899 */ /* 0x000fe40008011609 */
[----:B------:R-:W-:Y:S02]  /*38e0*/  USHF.R.U32.HI UR34, URZ, 0x1a, UR7 ;  /* 0x0000001aff227899 */ /* 0x000fe40008011607 */
[----:B------:R-:W-:-:S02]  /*38f0*/  USHF.R.U32.HI UR28, URZ, 0x1a, UR5 ;  /* 0x0000001aff1c7899 */ /* 0x000fc40008011605 */
[----:B------:R-:W-:Y:S02]  /*3900*/  USHF.R.U32.HI UR47, URZ, 0x11, UR10 ;  /* 0x00000011ff2f7899 */ /* 0x000fe4000801160a */
[----:B------:R-:W-:Y:S02]  /*3910*/  USHF.R.U32.HI UR41, URZ, 0x11, UR8 ;  /* 0x00000011ff297899 */ /* 0x000fe40008011608 */
[----:B------:R-:W-:Y:S02]  /*3920*/  USHF.R.U32.HI UR35, URZ, 0x11, UR6 ;  /* 0x00000011ff237899 */ /* 0x000fe40008011606 */
[----:B------:R-:W-:Y:S02]  /*3930*/  USHF.R.U32.HI UR29, URZ, 0x11, UR4 ;  /* 0x00000011ff1d7899 */ /* 0x000fe40008011604 */
[----:B------:R-:W-:Y:S02]  /*3940*/  ULOP3.LUT UR46, UR46, 0x30, URZ, 0xc0, !UPT ;  /* 0x000000302e2e7892 */ /* 0x000fe4000f8ec0ff */
[----:B------:R-:W-:-:S02]  /*3950*/  ULOP3.LUT UR40, UR40, 0x30, URZ, 0xc0, !UPT ;  /* 0x0000003028287892 */ /* 0x000fc4000f8ec0ff */
[----:B------:R-:W-:Y:S02]  /*3960*/  ULOP3.LUT UR34, UR34, 0x30, URZ, 0xc0, !UPT ;  /* 0x0000003022227892 */ /* 0x000fe4000f8ec0ff */
[----:B------:R-:W-:Y:S02]  /*3970*/  ULOP3.LUT UR28, UR28, 0x30, URZ, 0xc0, !UPT ;  /* 0x000000301c1c7892 */ /* 0x000fe4000f8ec0ff */
[----:B------:R-:W-:Y:S02]  /*3980*/  ULOP3.LUT UR47, UR47, 0x6000, URZ, 0xc0, !UPT ;  /* 0x000060002f2f7892 */ /* 0x000fe4000f8ec0ff */
[----:B------:R-:W-:Y:S02]  /*3990*/  ULOP3.LUT UR41, UR41, 0x6000, URZ, 0xc0, !UPT ;  /* 0x0000600029297892 */ /* 0x000fe4000f8ec0ff */
        /* <DEDUP_REMOVED lines=10> */
[----:B------:R-:W-:Y:S02]  /*3a40*/  UPRMT UR47, UR46, 0x5410, UR47 ;  /* 0x000054102e2f7896 */ /* 0x000fe4000800002f */
[----:B------:R-:W-:Y:S02]  /*3a50*/  UPRMT UR41, UR40, 0x5410, UR41 ;  /* 0x0000541028297896 */ /* 0x000fe40008000029 */
[----:B------:R-:W-:Y:S02]  /*3a60*/  UPRMT UR35, UR34, 0x5410, UR35 ;  /* 0x0000541022237896 */ /* 0x000fe40008000023 */
[----:B------:R-:W-:Y:S01]  /*3a70*/  UPRMT UR29, UR28, 0x5410, UR29 ;  /* 0x000054101c1d7896 */ /* 0x000fe2000800001d */
[----:B------:R-:W-:Y:S01]  /*3a80*/  UMOV UR46, URZ ;  /* 0x000000ff002e7c82 */ /* 0x000fe20008000000 */
[----:B------:R-:W-:Y:S01]  /*3a90*/  UMOV UR40, URZ ;  /* 0x000000ff00287c82 */ /* 0x000fe20008000000 */
[----:B------:R-:W-:Y:S01]  /*3aa0*/  UMOV UR34, URZ ;  /* 0x000000ff00227c82 */ /* 0x000fe20008000000 */
[----:B------:R-:W-:-:S08]  /*3ab0*/  UMOV UR28, URZ ;  /* 0x000000ff001c7c82 */ /* 0x000fd00008000000 */
.L_x_71:
[----:B------:R-:W-:Y:S02]  /*3ac0*/  LEA R0, R10, UR13, 0x3 ;  /* 0x0000000d0a007c11 */ /* 0x000fe4000f8e18ff */
[----:B------:R-:W-:Y:S02]  /*3ad0*/  SHF.L.U32 R2, R9, 0x1f, RZ ;  /* 0x0000001f09027819 */ /* 0x000fe400000006ff */
[----:B------:R-:W-:Y:S01]  /*3ae0*/  PLOP3.LUT P0, PT, PT, PT, UP3, 0x80, 0x8 ;  /* 0x000000000008781c */ /* 0x000fe20003f0f038 */
[----:B------:R-:W-:Y:S01]  /*3af0*/  VIADD R3, R0, 0xb0 ;  /* 0x000000b000037836 */ /* 0x000fe20000000000 */
[----:B--2---:R-:W2:Y:S02]  /*3b00*/  SYNCS.PHASECHK.TRANS64.TRYWAIT P1, [R0+URZ+0xa0], R2 ;  /* 0x0000a002000075a7 */ /* 0x004ea400080211ff */
[----:B--2-4-:R-:W-:Y:S09]  /*3b10*/  @!P1 BRA `(.L_x_65) ;  /* 0x000000ac00c89947 */ /* 0x014ff20003800000 */
.L_x_210:
[----:B------:R-:W-:Y:S01]  /*3b20*/  LEA R4, R10, UR13, 0x4 ;  /* 0x0000000d0a047c11 */ /* 0x000fe2000f8e20ff */
[----:B------:R-:W-:Y:S01]  /*3b30*/  @UP3 ULEA UR15, UR25, UR13, 0x3 ;  /* 0x0000000d190f3291 */ /* 0x000fe2000f8e18ff */
[----:B------:R-:W-:Y:S01]  /*3b40*/  PLOP3.LUT P2, PT, PT, PT, PT, 0x80, 0x8 ;  /* 0x000000000008781c */ /* 0x000fe20003f4f070 */
[----:B------:R-:W-:Y:S01]  /*3b50*/  ULEA UR14, UR26, UR13, 0x3 ;  /* 0x0000000d1a0e7291 */ /* 0x000fe2000f8e18ff */
[----:B------:R-:W-:Y:S02]  /*3b60*/  PRMT R3, RZ, 0x654, R3 ;  /* 0x00000654ff037816 */ /* 0x000fe40000000003 */
[----:B------:R-:W3:Y:S01]  /*3b70*/  LDS.128 R4, [R4+0x110] ;  /* 0x0001100004047984 */ /* 0x000ee20000000c00 */
[----:B--2---:R-:W-:Y:S02]  /*3b80*/  @P0 SHF.L.U32 R2, R8, 0x1f, RZ ;  /* 0x0000001f08020819 */ /* 0x004fe400000006ff */
[----:B------:R-:W-:Y:S01]  /*3b90*/  SHF.L.U32 R0, R11, 0x1f, RZ ;  /* 0x0000001f0b007819 */ /* 0x000fe200000006ff */
[----:B------:R-:W-:Y:S01]  /*3ba0*/  @!PT LDS RZ, [RZ] ;  /* 0x00000000fffff984 */ /* 0x000fe20000000800 */
[----:B------:R-:W-:Y:S01]  /*3bb0*/  @!PT LDS RZ, [RZ] ;  /* 0x00000000fffff984 */ /* 0x000fe20000000800 */
[----:B------:R-:W-:Y:S01]  /*3bc0*/  @!PT LDS RZ, [RZ] ;  /* 0x00000000fffff984 */ /* 0x000fe20000000800 */
[----:B------:R-:W-:Y:S01]  /*3bd0*/  @!PT LDS RZ, [RZ] ;  /* 0x00000000fffff984 */ /* 0x000fe20000000800 */
[----:B------:R2:W-:Y:S06]  /*3be0*/  MEMBAR.ALL.CTA ;  /* 0x0000000000007992 */ /* 0x0005ec0000008000 */
[----:B--2---:R-:W2:Y:S02]  /*3bf0*/  FENCE.VIEW.ASYNC.S ;  /* 0x00000000000073c6 */ /* 0x004ea40000000000 */
[----:B--2---:R2:W-:Y:S01]  /*3c00*/  SYNCS.ARRIVE.TRANS64.RED.A1T0 RZ, [R3+URZ], RZ ;  /* 0x000000ff03ff79a7 */ /* 0x0045e200081004ff */
[----:B------:R2:W4:Y:S01]  /*3c10*/  @P0 SYNCS.PHASECHK.TRANS64.TRYWAIT P2, [UR15], R2 ;  /* 0x00000002ff0005a7 */ /* 0x000522000804110f */
[----:B------:R-:W-:Y:S01]  /*3c20*/  ULEA UR15, UR26, UR27, 0x7 ;  /* 0x0000001b1a0f7291 */ /* 0x000fe2000f8e38ff */
[----:B---3--:R-:W-:Y:S01]  /*3c30*/  LOP3.LUT P1, RZ, R6, 0x1, RZ, 0xc0, !PT ;  /* 0x0000000106ff7812 */ /* 0x008fe2000782c0ff */
[----:B------:R-:W3:Y:S02]  /*3c40*/  SYNCS.PHASECHK.TRANS64.TRYWAIT P0, [UR14+0xd0], R0 ;  /* 0x0000d000ff0075a7 */ /* 0x000ee4000800110e */
[----:B--234-:R-:W-:Y:S10]  /*3c50*/  @!P0 BRA `(.L_x_66) ;  /* 0x000000ac008c8947 */ /* 0x01cff40003800000 */
.L_x_212:
[----:B------:R-:W-:Y:S01]  /*3c60*/  IADD3 R10, PT, PT, R10, 0x1, RZ ;  /* 0x000000010a0a7810 */ /* 0x000fe20007ffe0ff */
[----:B------:R-:W-:Y:S06]  /*3c70*/  BRA.U !UP3, `(.L_x_67) ;  /* 0x000000050b247547 */ /* 0x000fec000b800000 */
[----:B------:R-:W-:Y:S01]  /*3c80*/  UMOV UR61, URZ ;  /* 0x000000ff003d7c82 */ /* 0x000fe20008000000 */
[----:B------:R-:W-:Y:S01]  /*3c90*/  UMOV UR24, UR17 ;  /* 0x0000001100187c82 */ /* 0x000fe20008000000 */
[----:B------:R-:W-:Y:S01]  /*3ca0*/  UMOV UR23, UR12 ;  /* 0x0000000c00177c82 */ /* 0x000fe20008000000 */
[----:B------:R-:W-:-:S05]  /*3cb0*/  UMOV UR53, UR25 ;  /* 0x0000001900357c82 */ /* 0x000fca0008000000 */
.L_x_70:
[----:B------:R-:W-:Y:S02]  /*3cc0*/  UIADD3 UR24, UPT, UPT, UR24, 0x1, URZ ;  /* 0x0000000118187890 */ /* 0x000fe4000fffe0ff */
[----:B---3--:R-:W-:Y:S02]  /*3cd0*/  ULEA UR22, UR53, UR13, 0x3 ;  /* 0x0000000d35167291 */ /* 0x008fe4000f8e18ff */
[----:B------:R-:W-:Y:S01]  /*3ce0*/  UISETP.NE.AND UP0, UPT, UR24, URZ, UPT ;  /* 0x000000ff1800728c */ /* 0x000fe2000bf05270 */
[----:B----4-:R-:W-:Y:S10]  /*3cf0*/  @P2 BRA `(.L_x_68) ;  /* 0x00000000000c2947 */ /* 0x010ff40003800000 */
[----:B--2---:R-:W-:Y:S04]  /*3d00*/  SHF.L.U32 R2, R8, 0x1f, RZ ;  /* 0x0000001f08027819 */ /* 0x004fe800000006ff */
[----:B------:R-:W2:Y:S02]  /*3d10*/  SYNCS.PHASECHK.TRANS64.TRYWAIT P0, [UR22], R2 ;  /* 0x00000002ff0075a7 */ /* 0x000ea40008001116 */
[----:B--2---:R-:W-:Y:S05]  /*3d20*/  @!P0 BRA `(.L_x_69) ;  /* 0x000000ac00708947 */ /* 0x004fea0003800000 */
.L_x_68:
[----:B------:R-:W-:Y:S01]  /*3d30*/  UISETP.NE.AND UP1, UPT, UR23, 0x1, UPT ;  /* 0x000000011700788c */ /* 0x000fe2000bf25270 */
[----:B------:R-:W-:Y:S01]  /*3d40*/  PLOP3.LUT P2, PT, PT, PT, PT, 0x80, 0x8 ;  /* 0x000000000008781c */ /* 0x000fe20003f4f070 */
[----:B------:R-:W-:Y:S02]  /*3d50*/  UIADD3 UR25, UPT, UPT, UR53, 0x1, URZ ;  /* 0x0000000135197890 */ /* 0x000fe4000fffe0ff */
[----:B------:R-:W-:Y:S02]  /*3d60*/  ULEA UR60, UR53, UR20, 0x7 ;  /* 0x00000014353c7291 */ /* 0x000fe4000f8e38ff */
[----:B------:R-:W-:Y:S01]  /*3d70*/  UISETP.NE.AND UP2, UPT, UR25, 0x5, UPT ;  /* 0x000000051900788c */ /* 0x000fe2000bf45270 */
[----:B------:R-:W-:Y:S01]  /*3d80*/  PLOP3.LUT P0, PT, PT, PT, UP1, 0x80, 0x8 ;  /* 0x000000000008781c */ /* 0x000fe20003f0f018 */
[----:B------:R-:W-:Y:S02]  /*3d90*/  ULEA UR52, UR53, UR21, 0x7 ;  /* 0x0000001535347291 */ /* 0x000fe4000f8e38ff */
[----:B------:R-:W-:Y:S02]  /*3da0*/  USEL UR31, URZ, 0x1, UP2 ;  /* 0x00000001ff1f7887 */ /* 0x000fe40009000000 */
[----:B------:R-:W-:Y:S02]  /*3db0*/  USEL UR25, UR25, URZ, UP2 ;  /* 0x000000ff19197287 */ /* 0x000fe40009000000 */
[----:B------:R-:W-:Y:S02]  /*3dc0*/  UIADD3 UR62, UPT, UPT, UR60, 0x20, URZ ;  /* 0x000000203c3e7890 */ /* 0x000fe4000fffe0ff */
[----:B------:R-:W-:Y:S01]  /*3dd0*/  @UP1 ULEA UR30, UR25, UR13, 0x3 ;  /* 0x0000000d191e1291 */ /* 0x000fe2000f8e18ff */
[----:B------:R-:W-:Y:S01]  /*3de0*/  LOP3.LUT R8, R8, UR31, RZ, 0x3c, !PT ;  /* 0x0000001f08087c12 */ /* 0x000fe2000f8e3cff */
[----:B------:R-:W-:Y:S02]  /*3df0*/  UIADD3 UR64, UPT, UPT, UR60, 0x40, URZ ;  /* 0x000000403c407890 */ /* 0x000fe4000fffe0ff */
[----:B------:R-:W-:Y:S01]  /*3e00*/  UIADD3 UR66, UPT, UPT, UR60, 0x60, URZ ;  /* 0x000000603c427890 */ /* 0x000fe2000fffe0ff */
[----:B--2---:R-:W-:Y:S01]  /*3e10*/  @P0 SHF.L.U32 R0, R8, 0x1f, RZ ;  /* 0x0000001f08000819 */ /* 0x004fe200000006ff */
[----:B------:R-:W-:Y:S02]  /*3e20*/  UISETP.NE.U32.AND UP1, UPT, UR61, URZ, UPT ;  /* 0x000000ff3d00728c */ /* 0x000fe4000bf25070 */
[----:B------:R-:W-:Y:S01]  /*3e30*/  ULEA UR50, UR53, UR19, 0xa ;  /* 0x0000001335327291 */ /* 0x000fe2000f8e50ff */
[----:B------:R3:W4:Y:S01]  /*3e40*/  @P0 SYNCS.PHASECHK.TRANS64.TRYWAIT P2, [UR30], R0 ;  /* 0x00000000ff0005a7 */ /* 0x000722000804111e */
[----:B------:R-:W-:Y:S02]  /*3e50*/  ULEA UR48, UR53, UR18, 0xa ;  /* 0x0000001235307291 */ /* 0x000fe4000f8e50ff */
[----:B------:R-:W-:Y:S02]  /*3e60*/  UIADD3 UR54, UPT, UPT, UR52, 0x20, URZ ;  /* 0x0000002034367890 */ /* 0x000fe4000fffe0ff */
[----:B------:R-:W-:Y:S02]  /*3e70*/  UIADD3 UR56, UPT, UPT, UR52, 0x40, URZ ;  /* 0x0000004034387890 */ /* 0x000fe4000fffe0ff */
[----:B------:R-:W-:Y:S02]  /*3e80*/  UIADD3 UR58, UPT, UPT, UR52, 0x60, URZ ;  /* 0x00000060343a7890 */ /* 0x000fe4000fffe0ff */
[----:B------:R-:W-:Y:S02]  /*3e90*/  UIADD3 UR44, UPT, UPT, UR50, 0x2, URZ ;  /* 0x00000002322c7890 */ /* 0x000fe4000fffe0ff */
[----:B------:R-:W-:Y:S02]  /*3ea0*/  UIADD3 UR42, UPT, UPT, UR48, 0x2, URZ ;  /* 0x00000002302a7890 */ /* 0x000fe4000fffe0ff */
[----:B------:R-:W-:Y:S02]  /*3eb0*/  UIADD3 UR38, UPT, UPT, UR50, 0x4, URZ ;  /* 0x0000000432267890 */ /* 0x000fe4000fffe0ff */
[----:B-1----:R-:W-:Y:S02]  /*3ec0*/  UIADD3 UR36, UPT, UPT, UR48, 0x4, URZ ;  /* 0x0000000430247890 */ /* 0x002fe4000fffe0ff */
[----:B------:R-:W-:Y:S02]  /*3ed0*/  UIADD3 UR32, UPT, UPT, UR50, 0x6, URZ ;  /* 0x0000000632207890 */ /* 0x000fe4000fffe0ff */
[----:B------:R-:W-:Y:S02]  /*3ee0*/  UIADD3 UR30, UPT, UPT, UR48, 0x6, URZ ;  /* 0x00000006301e7890 */ /* 0x000fe4000fffe0ff */
[----:B------:R-:W-:Y:S02]  /*3ef0*/  UIADD3 UR22, UPT, UPT, UR22, 0x28, URZ ;  /* 0x0000002816167890 */ /* 0x000fe4000fffe0ff */
[----:B------:R-:W-:Y:S01]  /*3f00*/  UIADD3 UR23, UPT, UPT, UR23, -0x1, URZ ;  /* 0xffffffff17177890 */ /* 0x000fe2000fffe0ff */
[----:B------:R-:W-:Y:S01]  /*3f10*/  UMOV UR61, 0x4008 ;  /* 0x00004008003d7882 */ /* 0x000fe20000000000 */
[----:B------:R-:W-:Y:S01]  /*3f20*/  UMOV UR63, 0x4008 ;  /* 0x00004008003f7882 */ /* 0x000fe20000000000 */
[----:B------:R1:W-:Y:S01]  /*3f30*/  UTCCP.T.S.4x32dp128bit tmem[UR27+0x100], gdesc[UR60] ;  /* 0x0001003c1b0079e7 */ /* 0x0003e20009100000 */
[----:B------:R-:W-:Y:S01]  /*3f40*/  UTCCP.T.S.4x32dp128bit tmem[UR27+0x104], gdesc[UR62] ;  /* 0x0001043e1b0079e7 */ /* 0x000fe20009100000 */
[----:B------:R-:W-:Y:S01]  /*3f50*/  UMOV UR65, 0x4008 ;  /* 0x0000400800417882 */ /* 0x000fe20000000000 */
[----:B------:R-:W-:Y:S01]  /*3f60*/  UMOV UR67, 0x4008 ;  /* 0x0000400800437882 */ /* 0x000fe20000000000 */
[----:B------:R-:W-:Y:S01]  /*3f70*/  UTCCP.T.S.4x32dp128bit tmem[UR27+0x108], gdesc[UR64] ;  /* 0x000108401b0079e7 */ /* 0x000fe20009100000 */
[----:B------:R-:W-:Y:S01]  /*3f80*/  UTCCP.T.S.4x32dp128bit tmem[UR27+0x10c], gdesc[UR66] ;  /* 0x00010c421b0079e7 */ /* 0x000fe20009100000 */
[----:B------:R-:W-:Y:S01]  /*3f90*/  UMOV UR53, 0x4008 ;  /* 0x0000400800357882 */ /* 0x000fe20000000000 */
[----:B------:R-:W-:Y:S01]  /*3fa0*/  UMOV UR55, 0x4008 ;  /* 0x0000400800377882 */ /* 0x000fe20000000000 */
[----:B------:R2:W-:Y:S01]  /*3fb0*/  UTCCP.T.S.4x32dp128bit tmem[UR27+0x110], gdesc[UR52] ;  /* 0x000110341b0079e7 */ /* 0x0005e20009100000 */
[----:B------:R3:W-:Y:S01]  /*3fc0*/  UTCCP.T.S.4x32dp128bit tmem[UR27+0x114], gdesc[UR54] ;  /* 0x000114361b0079e7 */ /* 0x0007e20009100000 */
[----:B------:R-:W-:Y:S01]  /*3fd0*/  UMOV UR57, 0x4008 ;  /* 0x0000400800397882 */ /* 0x000fe20000000000 */
[----:B------:R-:W-:Y:S01]  /*3fe0*/  UMOV UR59, 0x4008 ;  /* 0x00004008003b7882 */ /* 0x000fe20000000000 */
[----:B------:R3:W-:Y:S01]  /*3ff0*/  UTCCP.T.S.4x32dp128bit tmem[UR27+0x118], gdesc[UR56] ;  /* 0x000118381b0079e7 */ /* 0x0007e20009100000 */
[----:B------:R3:W-:Y:S01]  /*4000*/  UTCCP.T.S.4x32dp128bit tmem[UR27+0x11c], gdesc[UR58] ;  /* 0x00011c3a1b0079e7 */ /* 0x0007e20009100000 */
[----:B------:R-:W-:Y:S01]  /*4010*/  UMOV UR51, 0x40004040 ;  /* 0x4000404000337882 */ /* 0x000fe20000000000 */
[----:B------:R-:W-:Y:S01]  /*4020*/  UMOV UR49, 0x40004040 ;  /* 0x4000404000317882 */ /* 0x000fe20000000000 */
[----:B------:R-:W-:Y:S01]  /*4030*/  UMOV UR45, 0x40004040 ;  /* 0x40004040002d7882 */ /* 0x000fe20000000000 */
[----:B------:R3:W-:Y:S01]  /*4040*/  UTCOMMA.4X gdesc[UR48], gdesc[UR50], tmem[UR15], tmem[UR46], idesc[UR47], tmem[UR10], UP1 ;  /* 0x800a2e32300075ea */ /* 0x0007e2000880000f */
[----:B------:R-:W-:Y:S01]  /*4050*/  UMOV UR43, 0x40004040 ;  /* 0x40004040002b7882 */ /* 0x000fe20000000000 */
[----:B------:R-:W-:Y:S01]  /*4060*/  UMOV UR39, 0x40004040 ;  /* 0x4000404000277882 */ /* 0x000fe20000000000 */
[----:B------:R3:W-:Y:S01]  /*4070*/  UTCOMMA.4X gdesc[UR42], gdesc[UR44], tmem[UR15], tmem[UR40], idesc[UR41], tmem[UR8], UPT ;  /* 0x8008282c2a0075ea */ /* 0x0007e2000b80000f */
[----:B------:R-:W-:Y:S01]  /*4080*/  UMOV UR37, 0x40004040 ;  /* 0x4000404000257882 */ /* 0x000fe20000000000 */
[----:B------:R-:W-:Y:S01]  /*4090*/  UMOV UR33, 0x40004040 ;  /* 0x4000404000217882 */ /* 0x000fe20000000000 */
[----:B------:R3:W-:Y:S01]  /*40a0*/  UTCOMMA.4X gdesc[UR36], gdesc[UR38], tmem[UR15], tmem[UR34], idesc[UR35], tmem[UR6], UPT ;  /* 0x80062226240075ea */ /* 0x0007e2000b80000f */
[----:B------:R-:W-:Y:S01]  /*40b0*/  UMOV UR31, 0x40004040 ;  /* 0x40004040001f7882 */ /* 0x000fe20000000000 */
[----:B-1----:R-:W-:Y:S01]  /*40c0*/  UMOV UR61, 0x1 ;  /* 0x00000001003d7882 */ /* 0x002fe20000000000 */
[----:B------:R3:W-:Y:S01]  /*40d0*/  UTCOMMA.4X gdesc[UR30], gdesc[UR32], tmem[UR15], tmem[UR28], idesc[UR29], tmem[UR4], UPT ;  /* 0x80041c201e0075ea */ /* 0x0007e2000b80000f */
[----:B------:R3:W-:Y:S01]  /*40e0*/  UTCBAR.MULTICAST [UR22], URZ, UR16 ;  /* 0x000000ff160073e9 */ /* 0x0007e20008000810 */
[----:B--2---:R-:W-:Y:S01]  /*40f0*/  UMOV UR53, UR25 ;  /* 0x0000001900357c82 */ /* 0x004fe20008000000 */
[----:B------:R-:W-:Y:S05]  /*4100*/  BRA.U UP0, `(.L_x_70) ;  /* 0xfffffff900ec7547 */ /* 0x000fea000b83ffff */
.L_x_67:
[----:B------:R-:W-:Y:S01]  /*4110*/  UIADD3 UR26, UPT, UPT, UR26, 0x1, URZ ;  /* 0x000000011a1a7890 */ /* 0x000fe2000fffe0ff */
[C---:B------:R-:W-:Y:S01]  /*4120*/  ISETP.NE.AND P0, PT, R10.reuse, 0x2, PT ;  /* 0x000000020a00780c */ /* 0x040fe20003f05270 */
[----:B---3--:R-:W-:Y:S02]  /*4130*/  UIADD3 UR15, UPT, UPT, UR14, 0xc0, URZ ;  /* 0x000000c00e0f7890 */ /* 0x008fe4000fffe0ff */
[----:B------:R-:W-:Y:S01]  /*4140*/  UISETP.NE.AND UP0, UPT, UR26, 0x2, UPT ;  /* 0x000000021a00788c */ /* 0x000fe2000bf05270 */
[----:B--2---:R-:W-:Y:S02]  /*4150*/  SEL R0, RZ, 0x1, P0 ;  /* 0x00000001ff007807 */ /* 0x004fe40000000000 */
[----:B------:R-:W-:Y:S01]  /*4160*/  SEL R10, R10, RZ, P0 ;  /* 0x000000ff0a0a7207 */ /* 0x000fe20000000000 */
[----:B------:R-:W-:Y:S01]  /*4170*/  USEL UR14, URZ, 0x1, UP0 ;  /* 0x00000001ff0e7887 */ /* 0x000fe20008000000 */
[----:B------:R-:W-:Y:S01]  /*4180*/  LOP3.LUT R9, R9, R0, RZ, 0x3c, !PT ;  /* 0x0000000009097212 */ /* 0x000fe200078e3cff */
[----:B------:R-:W-:Y:S01]  /*4190*/  USEL UR26, UR26, URZ, UP0 ;  /* 0x000000ff1a1a7287 */ /* 0x000fe20008000000 */
[----:B------:R2:W-:Y:S03]  /*41a0*/  UTCBAR [UR15], URZ ;  /* 0x000000ff0f0073e9 */ /* 0x0005e600080000ff */
[----:B------:R-:W-:Y:S01]  /*41b0*/  LOP3.LUT R11, R11, UR14, RZ, 0x3c, !PT ;  /* 0x0000000e0b0b7c12 */ /* 0x000fe2000f8e3cff */
[----:B------:R-:W-:Y:S07]  /*41c0*/  @P1 BRA `(.L_x_71) ;  /* 0xfffffff8003c1947 */ /* 0x000fee000383ffff */
[----:B------:R-:W3:Y:S01]  /*41d0*/  S2UR UR4, SR_CgaCtaId ;  /* 0x00000000000479c3 */ /* 0x000ee20000008800 */
[----:B------:R-:W-:Y:S01]  /*41e0*/  ELECT P0, URZ, PT ;  /* 0x0000000000ff782f */ /* 0x000fe20003800000 */
[----:B------:R-:W-:Y:S01]  /*41f0*/  IMAD.MOV.U32 R0, RZ, RZ, 0x1 ;  /* 0x00000001ff007424 */ /* 0x000fe200078e00ff */
[----:B------:R-:W-:Y:S01]  /*4200*/  UIADD3 UR13, UPT, UPT, UR13, 0xd0, URZ ;  /* 0x000000d00d0d7890 */ /* 0x000fe2000fffe0ff */
[----:B------:R-:W-:Y:S01]  /*4210*/  SHF.L.U32 R2, R11, 0x1f, RZ ;  /* 0x0000001f0b027819 */ /* 0x000fe200000006ff */
[----:B------:R-:W-:-:S03]  /*4220*/  UMOV UR5, 0x40 ;  /* 0x0000004000057882 */ /* 0x000fc60000000000 */
[----:B------:R-:W-:Y:S01]  /*4230*/  UVIRTCOUNT.DEALLOC.SMPOOL 0x80 ;  /* 0x000000800000784c */ /* 0x000fe20000000000 */
[----:B---3--:R-:W-:Y:S02]  /*4240*/  ULEA UR4, UR4, UR5, 0x18 ;  /* 0x0000000504047291 */ /* 0x008fe4000f8ec0ff */
[----:B------:R-:W-:-:S07]  /*4250*/  ULEA UR5, UR26, UR13, 0x3 ;  /* 0x0000000d1a057291 */ /* 0x000fce000f8e18ff */
[----:B------:R3:W-:Y:S02]  /*4260*/  @P0 STS.U8 [UR4+0x1c], R0 ;  /* 0x00001c00ff000988 */ /* 0x0007e40008000004 */
[----:B------:R-:W1:Y:S02]  /*4270*/  SYNCS.PHASECHK.TRANS64.TRYWAIT P0, [UR5], R2 ;  /* 0x00000002ff0075a7 */ /* 0x000e640008001105 */
[----:B-1-3--:R-:W-:Y:S05]  /*4280*/  @!P0 BRA `(.L_x_72) ;  /* 0x000000a800308947 */ /* 0x00afea0003800000 */
.L_x_215:
        /* <DEDUP_REMOVED lines=9> */
.L_x_217:
[----:B------:R-:W-:Y:S01]  /*4320*/  NOP ;  /* 0x0000000000007918 */ /* 0x000fe20000000000 */
[----:B-1----:R-:W1:Y:S01]  /*4330*/  LDS R0, [UR4+0x14] ;  /* 0x00001404ff007984 */ /* 0x002e620008000800 */
[----:B------:R-:W-:Y:S01]  /*4340*/  ULOP3.LUT UR6, UR27, 0xffff, URZ, 0xc0, !UPT ;  /* 0x0000ffff1b067892 */ /* 0x000fe2000f8ec0ff */
[----:B------:R-:W-:Y:S01]  /*4350*/  UMOV UR8, 0xffff ;  /* 0x0000ffff00087882 */ /* 0x000fe20000000000 */
[----:B------:R-:W-:Y:S02]  /*4360*/  UMOV UR5, 0x1 ;  /* 0x0000000100057882 */ /* 0x000fe40000000000 */
[----:B------:R-:W-:-:S04]  /*4370*/  USHF.R.U32.HI UR6, URZ, 0x5, UR6 ;  /* 0x00000005ff067899 */ /* 0x000fc80008011606 */
[----:B------:R-:W-:Y:S02]  /*4380*/  USHF.L.U32 UR8, UR8, UR6, URZ ;  /* 0x0000000608087299 */ /* 0x000fe400080006ff */
[----:B------:R-:W-:-:S04]  /*4390*/  USHF.L.U32 UR5, UR5, UR6, URZ ;  /* 0x0000000605057299 */ /* 0x000fc800080006ff */
[----:B-1----:R-:W-:-:S04]  /*43a0*/  LOP3.LUT R0, R0, UR8, RZ, 0xc0, !PT ;  /* 0x0000000800007c12 */ /* 0x002fc8000f8ec0ff */
[----:B------:R-:W-:-:S13]  /*43b0*/  ISETP.NE.AND P0, PT, R0, UR8, PT ;  /* 0x0000000800007c0c */ /* 0x000fda000bf05270 */
[----:B------:R-:W-:Y:S05]  /*43c0*/  @P0 BRA `(.L_x_74) ;  /* 0x0000000000580947 */ /* 0x000fea0003800000 */
[----:B------:R-:W1:Y:S02]  /*43d0*/  LDS R0, [UR4+0x18] ;  /* 0x00001804ff007984 */ /* 0x000e640008000800 */
[----:B-1----:R-:W-:-:S04]  /*43e0*/  LOP3.LUT R0, R0, UR5, RZ, 0xc0, !PT ;  /* 0x0000000500007c12 */ /* 0x002fc8000f8ec0ff */
[----:B------:R-:W-:-:S13]  /*43f0*/  ISETP.NE.AND P0, PT, R0, UR5, PT ;  /* 0x0000000500007c0c */ /* 0x000fda000bf05270 */
[----:B------:R-:W-:Y:S05]  /*4400*/  @P0 BRA `(.L_x_75) ;  /* 0x00000000003c0947 */ /* 0x000fea0003800000 */
[----:B------:R-:W1:Y:S01]  /*4410*/  S2R R2, SR_LANEID ;  /* 0x0000000000027919 */ /* 0x000e620000000000 */
[----:B------:R-:W-:Y:S01]  /*4420*/  ULOP3.LUT UR8, URZ, UR8, URZ, 0x33, !UPT ;  /* 0x00000008ff087292 */ /* 0x000fe2000f8e33ff */
[----:B------:R-:W-:Y:S02]  /*4430*/  VOTEU.ANY UR7, UPT, PT ;  /* 0x0000000000077886 */ /* 0x000fe400038e0100 */
[----:B------:R-:W-:-:S03]  /*4440*/  UFLO.U32 UR7, UR7 ;  /* 0x00000007000772bd */ /* 0x000fc600080e0000 */
[----:B------:R-:W-:-:S04]  /*4450*/  IMAD.U32 R0, RZ, RZ, UR8 ;  /* 0x00000008ff007e24 */ /* 0x000fc8000f8e00ff */
[----:B------:R3:W2:Y:S02]  /*4460*/  REDUX UR6, R0 ;  /* 0x00000000000673c4 */ /* 0x0006a40000000000 */
[----:B------:R1:W-:Y:S02]  /*4470*/  UTCATOMSWS.AND URZ, UR8 ;  /* 0x0000000800ff79e3 */ /* 0x0003e40008000000 */
[----:B-1----:R-:W-:Y:S02]  /*4480*/  ISETP.EQ.U32.AND P0, PT, R2, UR7, PT ;  /* 0x0000000702007c0c */ /* 0x002fe4000bf02070 */
[----:B---3--:R-:W-:Y:S02]  /*4490*/  LOP3.LUT R0, RZ, UR5, RZ, 0x33, !PT ;  /* 0x00000005ff007c12 */ /* 0x008fe4000f8e33ff */
[----:B--2---:R-:W-:Y:S02]  /*44a0*/  MOV R2, UR6 ;  /* 0x0000000600027c02 */ /* 0x004fe40008000f00 */
[----:B------:R-:W1:Y:S07]  /*44b0*/  REDUX UR5, R0 ;  /* 0x00000000000573c4 */ /* 0x000e6e0000000000 */
[----:B------:R2:W-:Y:S01]  /*44c0*/  @P0 ATOMS.AND RZ, [UR4+0x14], R2 ;  /* 0x00001402ffff098c */ /* 0x0005e2000a800004 */
[----:B-1----:R-:W-:-:S05]  /*44d0*/  IMAD.U32 R0, RZ, RZ, UR5 ;  /* 0x00000005ff007e24 */ /* 0x002fca000f8e00ff */
[----:B------:R2:W-:Y:S01]  /*44e0*/  @P0 ATOMS.AND RZ, [UR4+0x18], R0 ;  /* 0x00001800ffff098c */ /* 0x0005e2000a800004 */
[----:B------:R-:W-:Y:S05]  /*44f0*/  BRA `(.L_x_76) ;  /* 0x0000000000147947 */ /* 0x000fea0003800000 */
.L_x_75:
[----:B------:R-:W-:Y:S02]  /*4500*/  MOV R2, 0x4520 ;  /* 0x0000452000027802 */ /* 0x000fe40000000f00 */
[----:B--2-45:R-:W-:Y:S05]  /*4510*/  CALL.REL.NOINC `($__internal_0_$__cuda_sm10x_tcgen05_guardrail_trap_col_being_dealloced_not_returned_by_alloc) ;  /* 0x000000ac00bc7944 */ /* 0x034fea0003c00000 */
[----:B------:R-:W-:Y:S05]  /*4520*/  BRA `(.L_x_76) ;  /* 0x0000000000087947 */ /* 0x000fea0003800000 */
.L_x_74:
[----:B------:R-:W-:Y:S02]  /*4530*/  MOV R2, 0x4550 ;  /* 0x0000455000027802 */ /* 0x000fe40000000f00 */
[----:B--2-45:R-:W-:Y:S05]  /*4540*/  CALL.REL.NOINC `($__internal_2_$__cuda_sm10x_tcgen05_guardrail_trap_unallocated_columns_being_dealloced) ;  /* 0x000000ac00c87944 */ /* 0x034fea0003c00000 */
.L_x_76:
[----:B------:R-:W-:Y:S01]  /*4550*/  NOP ;  /* 0x0000000000007918 */ /* 0x000fe20000000000 */
[----:B------:R-:W-:Y:S05]  /*4560*/  EXIT ;  /* 0x000000000000794d */ /* 0x000fea0003800000 */
.L_x_60:
[----:B------:R-:W-:-:S09]  /*4570*/  UISETP.NE.OR UP6, UPT, UR13, 0x3, !UP6 ;  /* 0x000000030d00788c */ /* 0x000fd2000f7c5670 */
[----:B------:R-:W-:Y:S05]  /*4580*/  BRA.U UP6, `(.L_x_77) ;  /* 0x0000001906347547 */ /* 0x000fea000b800000 */
[----:B------:R-:W2:Y:S01]  /*4590*/  LDC R0, c[0x0][0xf30] ;  /* 0x0003cc00ff007b82 */ /* 0x000ea20000000800 */
[----:B------:R-:W-:Y:S01]  /*45a0*/  UMOV UR4, 0x400 ;  /* 0x0000040000047882 */ /* 0x000fe20000000000 */
[----:B------:R-:W-:Y:S01]  /*45b0*/  CS2R R30, SRZ ;  /* 0x00000000001e7805 */ /* 0x000fe2000001ff00 */
[----:B------:R-:W-:Y:S01]  /*45c0*/  ULEA UR4, UR37, UR4, 0x18 ;  /* 0x0000000425047291 */ /* 0x000fe2000f8ec0ff */
[----:B------:R-:W-:Y:S01]  /*45d0*/  IMAD.MOV.U32 R27, RZ, RZ, 0x1000 ;  /* 0x00001000ff1b7424 */ /* 0x000fe200078e00ff */
[----:B------:R-:W-:Y:S02]  /*45e0*/  UPLOP3.LUT UP0, UPT, UPT, UPT, UPT, 0x40, 0x4 ;  /* 0x000000000004789c */ /* 0x000fe40003f0e870 */
[----:B------:R-:W-:Y:S01]  /*45f0*/  UIADD3 UR57, UPT, UPT, UR4, 0x50, URZ ;  /* 0x0000005004397890 */ /* 0x000fe2000fffe0ff */
[----:B------:R-:W3:Y:S01]  /*4600*/  LDC R26, c[0x0][0x370] ;  /* 0x0000dc00ff1a7b82 */ /* 0x000ee20000000800 */
[----:B------:R-:W-:Y:S02]  /*4610*/  UIADD3 UR49, UPT, UPT, UR4, 0x58, URZ ;  /* 0x0000005804317890 */ /* 0x000fe4000fffe0ff */
[----:B------:R-:W-:-:S02]  /*4620*/  UIADD3 UR41, UPT, UPT, UR4, 0x60, URZ ;  /* 0x0000006004297890 */ /* 0x000fc4000fffe0ff */
[----:B------:R-:W-:-:S03]  /*4630*/  UIADD3 UR25, UPT, UPT, UR4, 0x68, URZ ;  /* 0x0000006804197890 */ /* 0x000fc6000fffe0ff */
[----:B------:R-:W4:Y:S08]  /*4640*/  LDC R3, c[0x0][0xf0c] ;  /* 0x0003c300ff037b82 */ /* 0x000f300000000800 */
[----:B------:R-:W1:Y:S01]  /*4650*/  LDC R24, c[0x0][0xf20] ;  /* 0x0003c800ff187b82 */ /* 0x000e620000000800 */
[----:B--2---:R-:W-:-:S07]  /*4660*/  ISETP.NE.AND P1, PT, R0, 0x1, PT ;  /* 0x000000010000780c */ /* 0x004fce0003f25270 */
[----:B------:R-:W2:Y:S08]  /*4670*/  LDC.64 R32, c[0x0][0x348] ;  /* 0x0000d200ff207b82 */ /* 0x000eb00000000a00 */
[----:B------:R-:W1:Y:S08]  /*4680*/  LDC.64 R14, c[0x0][0xc88] ;  /* 0x00032200ff0e7b82 */ /* 0x000e700000000a00 */
[----:B------:R-:W1:Y:S08]  /*4690*/  LDC.64 R18, c[0x0][0xf10] ;  /* 0x0003c400ff127b82 */ /* 0x000e700000000a00 */
[----:B------:R-:W1:Y:S08]  /*46a0*/  LDC.64 R6, c[0x0][0xf18] ;  /* 0x0003c600ff067b82 */ /* 0x000e700000000a00 */
[----:B------:R-:W1:Y:S08]  /*46b0*/  LDC.64 R4, c[0x0][0xf28] ;  /* 0x0003ca00ff047b82 */ /* 0x000e700000000a00 */
[----:B------:R-:W1:Y:S08]  /*46c0*/  LDC.64 R16, c[0x0][0xc90] ;  /* 0x00032400ff107b82 */ /* 0x000e700000000a00 */
[----:B--234-:R-:W1:Y:S02]  /*46d0*/  LDC R25, c[0x0][0x374] ;  /* 0x0000dd00ff197b82 */ /* 0x01ce640000000800 */
.L_x_92:
[C---:B------:R-:W-:Y:S02]  /*46e0*/  LEA R0, R31.reuse, UR4, 0x3 ;  /* 0x000000041f007c11 */ /* 0x040fe4000f8e18ff */
[----:B------:R-:W-:Y:S02]  /*46f0*/  SHF.L.U32 R2, R30, 0x1f, RZ ;  /* 0x0000001f1e027819 */ /* 0x000fe400000006ff */
[----:B------:R-:W-:Y:S02]  /*4700*/  LEA R20, R31, UR4, 0x4 ;  /* 0x000000041f147c11 */ /* 0x000fe4000f8e20ff */
[----:B--2---:R-:W2:Y:S02]  /*4710*/  SYNCS.PHASECHK.TRANS64.TRYWAIT P0, [R0+URZ+0xa0], R2 ;  /* 0x0000a002000075a7 */ /* 0x004ea400080011ff */
[----:B--2---:R-:W-:Y:S05]  /*4720*/  @!P0 BRA `(.L_x_78) ;  /* 0x000000a400388947 */ /* 0x004fea0003800000 */
.L_x_218:
[----:B------:R-:W-:Y:S01]  /*4730*/  ISETP.GE.AND P0, PT, R43, 0x1, PT ;  /* 0x000000012b00780c */ /* 0x000fe20003f06270 */
[----:B------:R-:W3:Y:S01]  /*4740*/  LDS.128 R20, [R20+0x110] ;  /* 0x0001100014147984 */ /* 0x000ee20000000c00 */
[----:B-1----:R-:W-:Y:S01]  /*4750*/  ISETP.NE.U32.AND P5, PT, R16, RZ, PT ;  /* 0x000000ff1000720c */ /* 0x002fe20003fa5070 */
[----:B--2---:R-:W-:Y:S01]  /*4760*/  VIADD R0, R0, 0xb0 ;  /* 0x000000b000007836 */ /* 0x004fe20000000000 */
[----:B------:R-:W-:Y:S01]  /*4770*/  ISETP.NE.U32.AND P4, PT, R16, RZ, PT ;  /* 0x000000ff1000720c */ /* 0x000fe20003f85070 */
[----:B------:R-:W-:Y:S01]  /*4780*/  IMAD.MOV.U32 R28, RZ, RZ, 0x1 ;  /* 0x00000001ff1c7424 */ /* 0x000fe200078e00ff */
[C---:B------:R-:W-:Y:S01]  /*4790*/  ISETP.NE.AND.EX P5, PT, R17.reuse, RZ, PT, P5 ;  /* 0x000000ff1100720c */ /* 0x040fe20003fa5350 */
[----:B------:R-:W-:Y:S01]  /*47a0*/  USHF.L.U32 UR58, UR12, 0x7, URZ ;  /* 0x000000070c3a7899 */ /* 0x000fe200080006ff */
[----:B------:R-:W-:Y:S01]  /*47b0*/  PRMT R0, RZ, 0x654, R0 ;  /* 0x00000654ff007816 */ /* 0x000fe20000000000 */
[----:B------:R-:W-:Y:S01]  /*47c0*/  @!PT LDS RZ, [RZ] ;  /* 0x00000000fffff984 */ /* 0x000fe20000000800 */
[----:B------:R-:W-:Y:S01]  /*47d0*/  @!PT LDS RZ, [RZ] ;  /* 0x00000000fffff984 */ /* 0x000fe20000000800 */
[----:B------:R-:W-:Y:S01]  /*47e0*/  @!PT LDS RZ, [RZ] ;  /* 0x00000000fffff984 */ /* 0x000fe20000000800 */
[----:B------:R-:W-:Y:S01]  /*47f0*/  @!PT LDS RZ, [RZ] ;  /* 0x00000000fffff984 */ /* 0x000fe20000000800 */
[----:B------:R1:W-:Y:S06]  /*4800*/  MEMBAR.ALL.CTA ;  /* 0x0000000000007992 */ /* 0x0003ec0000008000 */
[----:B-1----:R-:W1:Y:S01]  /*4810*/  FENCE.VIEW.ASYNC.S ;  /* 0x00000000000073c6 */ /* 0x002e620000000000 */
[----:B------:R-:W-:Y:S01]  /*4820*/  ISETP.NE.AND.EX P4, PT, R17, RZ, PT, P4 ;  /* 0x000000ff1100720c */ /* 0x000fe20003f85340 */
[----:B------:R-:W-:Y:S01]  /*4830*/  USHF.L.U32 UR59, UR20, 0x7, URZ ;  /* 0x00000007143b7899 */ /* 0x000fe200080006ff */
[----:B------:R-:W-:Y:S01]  /*4840*/  SHF.L.U32 R28, R28, 0x1f, RZ ;  /* 0x0000001f1c1c7819 */ /* 0x000fe200000006ff */
[----:B-1----:R1:W-:Y:S01]  /*4850*/  SYNCS.ARRIVE.TRANS64.RED.A1T0 RZ, [R0+URZ], RZ ;  /* 0x000000ff00ff79a7 */ /* 0x0023e200081004ff */
[----:B---3--:R-:W-:Y:S11]  /*4860*/  LOP3.LUT P3, RZ, R22, 0x1, RZ, 0xc0, !PT ;  /* 0x0000000116ff7812 */ /* 0x008ff6000786c0ff */
[----:B------:R-:W-:Y:S02]  /*4870*/  @!UPT UIADD3 URZ, UPT, UPT, URZ, URZ, URZ ;  /* 0x000000fffffff290 */ /* 0x000fe4000fffe0ff */
[----:B------:R-:W-:Y:S02]  /*4880*/  @P3 MOV R11, R20 ;  /* 0x00000014000b3202 */ /* 0x000fe40000000f00 */
[----:B------:R-:W-:Y:S01]  /*4890*/  @P3 LOP3.LUT R10, R21, 0xffff, RZ, 0xc0, !PT ;  /* 0x0000ffff150a3812 */ /* 0x000fe200078ec0ff */
[----:B-1----:R-:W-:Y:S06]  /*48a0*/  @!P0 BRA `(.L_x_79) ;  /* 0x0000000000a48947 */ /* 0x002fec0003800000 */
[-C--:B------:R-:W-:Y:S01]  /*48b0*/  IMAD.HI.U32 R0, R25, R7.reuse, RZ ;  /* 0x0000000719007227 */ /* 0x080fe200078e00ff */
[----:B------:R-:W-:Y:S02]  /*48c0*/  ISETP.NE.AND P0, PT, R6, 0x1, PT ;  /* 0x000000010600780c */ /* 0x000fe40003f05270 */
[----:B------:R-:W-:Y:S01]  /*48d0*/  ISETP.NE.AND P2, PT, R43, 0x1, PT ;  /* 0x000000012b00780c */ /* 0x000fe20003f45270 */
[----:B------:R-:W-:Y:S01]  /*48e0*/  IMAD.HI.U32 R9, R26, R18, RZ ;  /* 0x000000121a097227 */ /* 0x000fe200078e00ff */
[----:B------:R-:W-:Y:S02]  /*48f0*/  SHF.R.U32.HI R0, RZ, R24, R0 ;  /* 0x00000018ff007219 */ /* 0x000fe40000011600 */
[----:B------:R-:W-:Y:S01]  /*4900*/  ISETP.NE.AND P6, PT, R3, 0x1, PT ;  /* 0x000000010300780c */ /* 0x000fe20003fc5270 */
[----:B------:R-:W-:Y:S01]  /*4910*/  IMAD.HI.U32 R13, R10, R7, RZ ;  /* 0x000000070a0d7227 */ /* 0x000fe200078e00ff */
[----:B------:R-:W-:Y:S02]  /*4920*/  SHF.R.U32.HI R9, RZ, R19, R9 ;  /* 0x00000013ff097219 */ /* 0x000fe40000011609 */
[----:B------:R-:W-:Y:S01]  /*4930*/  SEL R0, R25, R0, !P0 ;  /* 0x0000000019007207 */ /* 0x000fe20004000000 */
[----:B------:R-:W-:Y:S01]  /*4940*/  IMAD.HI.U32 R12, R11, R18, RZ ;  /* 0x000000120b0c7227 */ /* 0x000fe200078e00ff */
[----:B------:R-:W-:Y:S03]  /*4950*/  SEL R9, R26, R9, !P6 ;  /* 0x000000091a097207 */ /* 0x000fe60007000000 */
[-C--:B------:R-:W-:Y:S01]  /*4960*/  IMAD.HI.U32 R8, R0, R4.reuse, RZ ;  /* 0x0000000400087227 */ /* 0x080fe200078e00ff */
[----:B------:R-:W-:Y:S03]  /*4970*/  SHF.R.U32.HI R12, RZ, R19, R12 ;  /* 0x00000013ff0c7219 */ /* 0x000fe6000001160c */
[----:B------:R-:W-:Y:S01]  /*4980*/  IMAD.HI.U32 R2, R9, R4, RZ ;  /* 0x0000000409027227 */ /* 0x000fe200078e00ff */
[-C--:B------:R-:W-:Y:S02]  /*4990*/  @P2 SHF.R.U32.HI R0, RZ, R5.reuse, R8 ;  /* 0x00000005ff002219 */ /* 0x080fe40000011608 */
[----:B------:R-:W-:Y:S02]  /*49a0*/  SHF.R.U32.HI R8, RZ, R24, R13 ;  /* 0x00000018ff087219 */ /* 0x000fe4000001160d */
[----:B------:R-:W-:Y:S01]  /*49b0*/  @P2 SHF.R.U32.HI R9, RZ, R5, R2 ;  /* 0x00000005ff092219 */ /* 0x000fe20000011602 */
[----:B------:R-:W-:Y:S01]  /*49c0*/  IMAD R0, R43, R0, RZ ;  /* 0x000000002b007224 */ /* 0x000fe200078e02ff */
[----:B------:R-:W-:Y:S02]  /*49d0*/  SEL R8, R10, R8, !P0 ;  /* 0x000000080a087207 */ /* 0x000fe40004000000 */
[----:B------:R-:W-:Y:S01]  /*49e0*/  SEL R2, R11, R12, !P6 ;  /* 0x0000000c0b027207 */ /* 0x000fe20007000000 */
[C---:B------:R-:W-:Y:S01]  /*49f0*/  IMAD R12, R43.reuse, R9, RZ ;  /* 0x000000092b0c7224 */ /* 0x040fe200078e02ff */
[C---:B------:R-:W-:Y:S01]  /*4a00*/  ISETP.GE.AND P0, PT, R8.reuse, R0, PT ;  /* 0x000000000800720c */ /* 0x040fe20003f06270 */
[----:B------:R-:W-:Y:S03]  /*4a10*/  IMAD.HI.U32 R0, R8, R4, RZ ;  /* 0x0000000408007227 */ /* 0x000fe600078e00ff */
[----:B------:R-:W-:Y:S02]  /*4a20*/  ISETP.GE.OR P0, PT, R2, R12, P0 ;  /* 0x0000000c0200720c */ /* 0x000fe40000706670 */
[-C--:B------:R-:W-:Y:S04]  /*4a30*/  SHF.R.U32.HI R0, RZ, R5.reuse, R0 ;  /* 0x00000005ff007219 */ /* 0x080fe80000011600 */
[----:B------:R-:W-:Y:S05]  /*4a40*/  SEL R13, R8, R0, !P2 ;  /* 0x00000000080d7207 */ /* 0x000fea0005000000 */
[----:B------:R-:W-:Y:S02]  /*4a50*/  IMAD.MOV R12, RZ, RZ, -R13 ;  /* 0x000000ffff0c7224 */ /* 0x000fe400078e0a0d */
[C---:B------:R-:W-:Y:S04]  /*4a60*/  @!P0 IMAD.HI.U32 R0, R2.reuse, R4, RZ ;  /* 0x0000000402008227 */ /* 0x040fe800078e00ff */
[----:B------:R-:W-:Y:S01]  /*4a70*/  IMAD R12, R43, R12, R8 ;  /* 0x0000000c2b0c7224 */ /* 0x000fe200078e0208 */
[----:B------:R-:W-:Y:S04]  /*4a80*/  @!P0 SHF.R.U32.HI R0, RZ, R5, R0 ;  /* 0x00000005ff008219 */ /* 0x000fe80000011600 */
[----:B------:R-:W-:Y:S04]  /*4a90*/  @!P0 SEL R0, R2, R0, !P2 ;  /* 0x0000000002008207 */ /* 0x000fe80005000000 */
[----:B------:R-:W-:Y:S01]  /*4aa0*/  @!P0 IADD3 R13, PT, PT, R13, -R0, RZ ;  /* 0x800000000d0d8210 */ /* 0x000fe20007ffe0ff */
[----:B------:R-:W-:Y:S01]  /*4ab0*/  @!P0 IMAD R0, R9, R12, R0 ;  /* 0x0000000c09008224 */ /* 0x000fe200078e0200 */
[----:B------:R-:W-:Y:S01]  /*4ac0*/  IADD3 R9, PT, PT, -R8, RZ, RZ ;  /* 0x000000ff08097210 */ /* 0x000fe20007ffe1ff */
[--C-:B------:R-:W-:Y:S02]  /*4ad0*/  IMAD.MOV R12, RZ, RZ, -R2.reuse ;  /* 0x000000ffff0c7224 */ /* 0x100fe400078e0a02 */
[----:B------:R-:W-:Y:S02]  /*4ae0*/  @!P0 IMAD R8, R13, R43, R2 ;  /* 0x0000002b0d088224 */ /* 0x000fe400078e0202 */
[----:B------:R-:W-:Y:S02]  /*4af0*/  @!P0 IMAD.MOV.U32 R2, RZ, RZ, R0 ;  /* 0x000000ffff028224 */ /* 0x000fe400078e0000 */
[----:B------:R-:W-:Y:S02]  /*4b00*/  IMAD R11, R3, R12, R11 ;  /* 0x0000000c030b7224 */ /* 0x000fe400078e020b */
[----:B------:R-:W-:Y:S02]  /*4b10*/  IMAD R10, R6, R9, R10 ;  /* 0x00000009060a7224 */ /* 0x000fe400078e020a */
[----:B------:R-:W-:Y:S02]  /*4b20*/  IMAD R11, R2, R3, R11 ;  /* 0x00000003020b7224 */ /* 0x000fe400078e020b */
[----:B------:R-:W-:Y:S02]  /*4b30*/  IMAD R10, R8, R6, R10 ;  /* 0x00000006080a7224 */ /* 0x000fe400078e020a */
.L_x_79:
[----:B------:R-:W-:Y:S05]  /*4b40*/  BRA.U UP0, `(.L_x_80) ;  /* 0x0000000100107547 */ /* 0x000fea000b800000 */
[----:B------:R-:W-:Y:S04]  /*4b50*/  MOV R2, UR5 ;  /* 0x0000000500027c02 */ /* 0x000fe80008000f00 */
[----:B------:R-:W-:Y:S04]  /*4b60*/  SHF.L.U32 R2, R2, 0x1f, RZ ;  /* 0x0000001f02027819 */ /* 0x000fe800000006ff */
[----:B------:R-:W1:Y:S02]  /*4b70*/  SYNCS.PHASECHK.TRANS64.TRYWAIT P0, [UR4+0x98], R2 ;  /* 0x00009802ff0075a7 */ /* 0x000e640008001104 */
[----:B-1----:R-:W-:Y:S05]  /*4b80*/  @!P0 BRA `(.L_x_81) ;  /* 0x000000a000348947 */ /* 0x002fea0003800000 */
.L_x_80:
[----:B------:R-:W-:Y:S05]  /*4b90*/  @!P5 BRA `(.L_x_82) ;  /* 0x00000000002cd947 */ /* 0x000fea0003800000 */
[----:B------:R-:W-:Y:S01]  /*4ba0*/  ISETP.NE.U32.AND P0, PT, R14, RZ, PT ;  /* 0x000000ff0e00720c */ /* 0x000fe20003f05070 */
[----:B------:R-:W-:Y:S03]  /*4bb0*/  IMAD.MOV.U32 R90, RZ, RZ, 0x1 ;  /* 0x00000001ff5a7424 */ /* 0x000fe600078e00ff */
[----:B------:R-:W-:Y:S11]  /*4bc0*/  ISETP.NE.AND.EX P0, PT, R15, RZ, PT, P0 ;  /* 0x000000ff0f00720c */ /* 0x000ff60003f05300 */
[----:B------:R-:W-:Y:S02]  /*4bd0*/  @!UPT UIADD3 URZ, UPT, UPT, URZ, URZ, URZ ;  /* 0x000000fffffff290 */ /* 0x000fe4000fffe0ff */
[----:B------:R-:W2:Y:S01]  /*4be0*/  @P0 LDC.64 R8, c[0x0][0xc88] ;  /* 0x00032200ff080b82 */ /* 0x000ea20000000a00 */
[----:B-1----:R-:W-:Y:S04]  /*4bf0*/  @P0 IMAD R0, R16, UR36, RZ ;  /* 0x0000002410000c24 */ /* 0x002fe8000f8e02ff */
[----:B--2---:R-:W-:Y:S04]  /*4c00*/  @P0 IMAD.WIDE R8, R0, 0x4, R8 ;  /* 0x0000000400080825 */ /* 0x004fe800078e0208 */
[----:B------:R-:W-:Y:S01]  /*4c10*/  HFMA2 R0, -RZ, RZ, 0, 5.9604644775390625e-08 ;  /* 0x00000001ff007431 */ /* 0x000fe200000001ff */
[----:B-----5:R2:W5:Y:S04]  /*4c20*/  @P0 LDG.E R53, desc[UR46][R8.64] ;  /* 0x0000002e08350981 */ /* 0x020568000c1e1900 */
[----:B------:R-:W-:Y:S01]  /*4c30*/  @!P0 PRMT R90, R0, 0x7610, R90 ;  /* 0x00007610005a8816 */ /* 0x000fe2000000005a */
[----:B--2---:R-:W3:Y:S06]  /*4c40*/  @!P0 LDC R53, c[0x0][0xc80] ;  /* 0x00032000ff358b82 */ /* 0x004eec0000000800 */
.L_x_82:
[----:B---3-5:R-:W-:Y:S01]  /*4c50*/  @!P4 FSETP.EQ.AND P0, PT, R53, RZ, PT ;  /* 0x000000ff3500c20b */ /* 0x028fe20003f02000 */
[----:B------:R-:W-:Y:S01]  /*4c60*/  @!UPT UIADD3 URZ, UPT, UPT, URZ, URZ, URZ ;  /* 0x000000fffffff290 */ /* 0x000fe2000fffe0ff */
[----:B------:R-:W-:Y:S11]  /*4c70*/  @!P4 BRA `(.L_x_83) ;  /* 0x000000000018c947 */ /* 0x000ff60003800000 */
[----:B------:R-:W-:Y:S02]  /*4c80*/  LOP3.LUT P2, RZ, R90, 0xff, RZ, 0xc0, !PT ;  /* 0x000000ff5aff7812 */ /* 0x000fe4000784c0ff */
[----:B------:R-:W-:Y:S04]  /*4c90*/  ISETP.NE.U32.AND P0, PT, R14, RZ, PT ;  /* 0x000000ff0e00720c */ /* 0x000fe80003f05070 */
[----:B------:R-:W-:Y:S04]  /*4ca0*/  ISETP.NE.AND.EX P0, PT, R15, RZ, PT, P0 ;  /* 0x000000ff0f00720c */ /* 0x000fe80003f05300 */
[----:B------:R-:W-:Y:S03]  /*4cb0*/  PLOP3.LUT P0, PT, P0, PT, PT, 0x8, 0x80 ;  /* 0x000000000080781c */ /* 0x000fe6000070e170 */
[----:B------:R-:W-:Y:S11]  /*4cc0*/  @P2 FSETP.EQ.AND P0, PT, R53, RZ, PT ;  /* 0x000000ff3500220b */ /* 0x000ff60003f02000 */
[----:B------:R-:W-:Y:S02]  /*4cd0*/  @!UPT UIADD3 URZ, UPT, UPT, URZ, URZ, URZ ;  /* 0x000000fffffff290 */ /* 0x000fe4000fffe0ff */
.L_x_83:
[----:B------:R-:W2:Y:S01]  /*4ce0*/  SYNCS.PHASECHK.TRANS64.TRYWAIT P2, [UR4+0x70], R28 ;  /* 0x0000701cff0075a7 */ /* 0x000ea20008041104 */
[----:B------:R-:W-:Y:S04]  /*4cf0*/  ELECT P4, URZ, PT ;  /* 0x0000000000ff782f */ /* 0x000fe80003880000 */
[----:B------:R-:W-:Y:S11]  /*4d00*/  PLOP3.LUT P4, PT, P0, P4, PT, 0xf2, 0x2f ;  /* 0x00000000002f781c */ /* 0x000ff60000789e72 */
[----:B------:R-:W-:Y:S02]  /*4d10*/  @!UPT UIADD3 URZ, UPT, UPT, URZ, URZ, URZ ;  /* 0x000000fffffff290 */ /* 0x000fe4000fffe0ff */
[----:B------:R-:W-:Y:S05]  /*4d20*/  @!P4 IADD3 R8, P0, PT, R32, 0x980, RZ ;  /* 0x000009802008c810 */ /* 0x000fea0007f1e0ff */
[----:B-1----:R-:W-:Y:S01]  /*4d30*/  @!P4 IMAD.X R2, RZ, RZ, R33, P0 ;  /* 0x000000ffff02c224 */ /* 0x002fe200000e0621 */
[----:B--2---:R-:W-:Y:S07]  /*4d40*/  @!P2 BRA `(.L_x_84) ;  /* 0x0000009c00dca947 */ /* 0x004fee0003800000 */
.L_x_221:
[----:B------:R-:W-:Y:S01]  /*4d50*/  @!P4 R2UR UR7, R8 ;  /* 0x000000000807c2ca */ /* 0x000fe200000e0000 */
[----:B------:R-:W-:Y:S01]  /*4d60*/  VOTEU.ALL UP0, P4 ;  /* 0x0000000000ff7886 */ /* 0x000fe20002000000 */
[----:B------:R-:W-:Y:S01]  /*4d70*/  @!P4 R2UR UR6, R2 ;  /* 0x000000000206c2ca */ /* 0x000fe200000e0000 */
[----:B------:R-:W-:Y:S01]  /*4d80*/  VOTEU.ALL UP1, P4 ;  /* 0x0000000000ff7886 */ /* 0x000fe20002020000 */
[----:B------:R-:W-:Y:S01]  /*4d90*/  UMOV UR60, UR36 ;  /* 0x00000024003c7c82 */ /* 0x000fe20008000000 */
[----:B-1----:R-:W-:Y:S01]  /*4da0*/  @!P4 IMAD.MOV.U32 R0, RZ, RZ, 0x1000 ;  /* 0x00001000ff00c424 */ /* 0x002fe200078e00ff */
[----:B------:R-:W-:Y:S02]  /*4db0*/  @!UP0 UIADD3 UR56, UPT, UPT, UR4, 0x200, URZ ;  /* 0x0000020004388890 */ /* 0x000fe4000fffe0ff */
[----:B------:R-:W-:Y:S02]  /*4dc0*/  @!UP0 UIADD3 UR10, UPT, UPT, UR58, 0x40, URZ ;  /* 0x000000403a0a8890 */ /* 0x000fe4000fffe0ff */
[----:B------:R-:W-:Y:S01]  /*4dd0*/  @!UP0 UIADD3 UR8, UPT, UPT, UR4, 0xa00, URZ ;  /* 0x00000a0004088890 */ /* 0x000fe2000fffe0ff */
[----:B------:R-:W-:Y:S02]  /*4de0*/  VOTEU.ALL UP0, P4 ;  /* 0x0000000000ff7886 */ /* 0x000fe40002000000 */
[----:B------:R-:W-:Y:S01]  /*4df0*/  IMAD.U32 R8, RZ, RZ, UR7 ;  /* 0x00000007ff087e24 */ /* 0x000fe2000f8e00ff */
[----:B------:R-:W-:Y:S01]  /*4e00*/  UMOV UR7, 0x10000000 ;  /* 0x1000000000077882 */ /* 0x000fe20000000000 */
[----:B------:R-:W-:Y:S01]  /*4e10*/  IMAD.U32 R9, RZ, RZ, UR6 ;  /* 0x00000006ff097e24 */ /* 0x000fe2000f8e00ff */
[----:B------:R-:W-:Y:S01]  /*4e20*/  UMOV UR6, 0x0 ;  /* 0x0000000000067882 */ /* 0x000fe20000000000 */
[----:B------:R-:W-:Y:S01]  /*4e30*/  UMOV UR9, UR57 ;  /* 0x0000003900097c82 */ /* 0x000fe20008000000 */
[----:B------:R-:W-:Y:S01]  /*4e40*/  @!P4 R2UR UR16, R8 ;  /* 0x000000000810c2ca */ /* 0x000fe200000e0000 */
[----:B------:R-:W-:Y:S01]  /*4e50*/  UMOV UR11, UR59 ;  /* 0x0000003b000b7c82 */ /* 0x000fe20008000000 */
[----:B------:R-:W-:Y:S01]  /*4e60*/  @!P4 R2UR UR17, R9 ;  /* 0x000000000911c2ca */ /* 0x000fe200000e0000 */
[----:B------:R-:W-:Y:S01]  /*4e70*/  UMOV UR12, UR36 ;  /* 0x00000024000c7c82 */ /* 0x000fe20008000000 */
[----:B------:R-:W-:Y:S01]  /*4e80*/  UPRMT UR14, UR37, 0x654, UR57 ;  /* 0x00000654250e7896 */ /* 0x000fe20008000039 */
[----:B------:R-:W-:Y:S05]  /*4e90*/  @!P4 IADD3 R8, P0, PT, R32, 0x980, RZ ;  /* 0x000009802008c810 */ /* 0x000fea0007f1e0ff */
[----:B------:R-:W-:Y:S05]  /*4ea0*/  @!P4 IMAD.X R2, RZ, RZ, R33, P0 ;  /* 0x000000ffff02c224 */ /* 0x000fea00000e0621 */
[----:B------:R1:W-:Y:S01]  /*4eb0*/  @!UP1 UTMALDG.3D [UR56], [UR16], desc[UR6] ;  /* 0x00000638100095b4 */ /* 0x0003e20008011000 */
[----:B------:R1:W-:Y:S01]  /*4ec0*/  @!UP0 UTMALDG.3D [UR8], [UR16], desc[UR6] ;  /* 0x00000608100085b4 */ /* 0x0003e20008011000 */
[----:B------:R1:W-:Y:S01]  /*4ed0*/  @!P4 SYNCS.ARRIVE.TRANS64.RED.A0TR RZ, [UR4+0x50], R0 ;  /* 0x00005000ffffc9a7 */ /* 0x0003e20008300404 */
[----:B------:R-:W-:Y:S01]  /*4ee0*/  SYNCS.ARRIVE.TRANS64.RED.A1T0 RZ, [UR14], RZ ;  /* 0x000000ffffff79a7 */ /* 0x000fe2000810040e */
[----:B------:R-:W2:Y:S02]  /*4ef0*/  SYNCS.PHASECHK.TRANS64.TRYWAIT P2, [UR4+0x78], R28 ;  /* 0x0000781cff0075a7 */ /* 0x000ea40008041104 */
[----:B-12---:R-:W-:Y:S05]  /*4f00*/  @!P2 BRA `(.L_x_85) ;  /* 0x0000009c0084a947 */ /* 0x006fea0003800000 */
.L_x_223:
[----:B------:R-:W-:Y:S01]  /*4f10*/  @!P4 R2UR UR7, R8 ;  /* 0x000000000807c2ca */ /* 0x000fe200000e0000 */
[----:B------:R-:W-:Y:S01]  /*4f20*/  VOTEU.ALL UP0, P4 ;  /* 0x0000000000ff7886 */ /* 0x000fe20002000000 */
[----:B------:R-:W-:Y:S01]  /*4f30*/  @!P4 R2UR UR6, R2 ;  /* 0x000000000206c2ca */ /* 0x000fe200000e0000 */
[----:B------:R-:W-:Y:S01]  /*4f40*/  VOTEU.ALL UP1, P4 ;  /* 0x0000000000ff7886 */ /* 0x000fe20002020000 */
[----:B------:R-:W-:Y:S01]  /*4f50*/  UMOV UR50, UR58 ;  /* 0x0000003a00327c82 */ /* 0x000fe20008000000 */
[----:B------:R-:W-:Y:S01]  /*4f60*/  UMOV UR52, UR36 ;  /* 0x0000002400347c82 */ /* 0x000fe20008000000 */
[----:B------:R-:W-:Y:S01]  /*4f70*/  @!UP0 UIADD3 UR51, UPT, UPT, UR59, 0x40, URZ ;  /* 0x000000403b338890 */ /* 0x000fe2000fffe0ff */
[----:B-1----:R-:W-:Y:S01]  /*4f80*/  @!P4 IMAD.MOV.U32 R0, RZ, RZ, 0x1000 ;  /* 0x00001000ff00c424 */ /* 0x002fe200078e00ff */
[----:B------:R-:W-:Y:S02]  /*4f90*/  @!UP0 UIADD3 UR48, UPT, UPT, UR4, 0x1200, URZ ;  /* 0x0000120004308890 */ /* 0x000fe4000fffe0ff */
[----:B------:R-:W-:Y:S02]  /*4fa0*/  @!UP0 UIADD3 UR10, UPT, UPT, UR58, 0x40, URZ ;  /* 0x000000403a0a8890 */ /* 0x000fe4000fffe0ff */
[----:B------:R-:W-:Y:S01]  /*4fb0*/  @!UP0 UIADD3 UR8, UPT, UPT, UR4, 0x1a00, URZ ;  /* 0x00001a0004088890 */ /* 0x000fe2000fffe0ff */
[----:B------:R-:W-:Y:S01]  /*4fc0*/  IMAD.U32 R8, RZ, RZ, UR7 ;  /* 0x00000007ff087e24 */ /* 0x000fe2000f8e00ff */
[----:B------:R-:W-:Y:S01]  /*4fd0*/  UMOV UR7, 0x10000000 ;  /* 0x1000000000077882 */ /* 0x000fe20000000000 */
[----:B------:R-:W-:Y:S01]  /*4fe0*/  IMAD.U32 R9, RZ, RZ, UR6 ;  /* 0x00000006ff097e24 */ /* 0x000fe2000f8e00ff */
[----:B------:R-:W-:Y:S01]  /*4ff0*/  UMOV UR6, 0x0 ;  /* 0x0000000000067882 */ /* 0x000fe20000000000 */
[----:B------:R-:W-:Y:S01]  /*5000*/  VOTEU.ALL UP0, P4 ;  /* 0x0000000000ff7886 */ /* 0x000fe20002000000 */
[----:B------:R-:W-:Y:S01]  /*5010*/  @!P4 R2UR UR16, R8 ;  /* 0x000000000810c2ca */ /* 0x000fe200000e0000 */
[----:B------:R-:W-:Y:S01]  /*5020*/  UMOV UR9, UR49 ;  /* 0x0000003100097c82 */ /* 0x000fe20008000000 */
[----:B------:R-:W-:Y:S01]  /*5030*/  @!P4 R2UR UR17, R9 ;  /* 0x000000000911c2ca */ /* 0x000fe200000e0000 */
[----:B------:R-:W-:Y:S01]  /*5040*/  UMOV UR12, UR36 ;  /* 0x00000024000c7c82 */ /* 0x000fe20008000000 */
[----:B------:R-:W-:Y:S01]  /*5050*/  UMOV UR11, UR51 ;  /* 0x00000033000b7c82 */ /* 0x000fe20008000000 */
[----:B------:R-:W-:Y:S01]  /*5060*/  UPRMT UR13, UR37, 0x654, UR49 ;  /* 0x00000654250d7896 */ /* 0x000fe20008000031 */
[----:B------:R-:W-:Y:S05]  /*5070*/  @!P4 IADD3 R8, P0, PT, R32, 0x980, RZ ;  /* 0x000009802008c810 */ /* 0x000fea0007f1e0ff */
[----:B------:R-:W-:Y:S04]  /*5080*/  @!P4 IMAD.X R2, RZ, RZ, R33, P0 ;  /* 0x000000ffff02c224 */ /* 0x000fe800000e0621 */
[----:B------:R1:W-:Y:S01]  /*5090*/  @!UP1 UTMALDG.3D [UR48], [UR16], desc[UR6] ;  /* 0x00000630100095b4 */ /* 0x0003e20008011000 */
[----:B------:R1:W-:Y:S01]  /*50a0*/  @!UP0 UTMALDG.3D [UR8], [UR16], desc[UR6] ;  /* 0x00000608100085b4 */ /* 0x0003e20008011000 */
[----:B------:R1:W-:Y:S01]  /*50b0*/  @!P4 SYNCS.ARRIVE.TRANS64.RED.A0TR RZ, [UR4+0x58], R0 ;  /* 0x00005800ffffc9a7 */ /* 0x0003e20008300404 */
[----:B------:R-:W-:Y:S01]  /*50c0*/  SYNCS.ARRIVE.TRANS64.RED.A1T0 RZ, [UR13], RZ ;  /* 0x000000ffffff79a7 */ /* 0x000fe2000810040d */
[----:B------:R-:W2:Y:S02]  /*50d0*/  SYNCS.PHASECHK.TRANS64.TRYWAIT P2, [UR4+0x80], R28 ;  /* 0x0000801cff0075a7 */ /* 0x000ea40008041104 */
[----:B-12---:R-:W-:Y:S05]  /*50e0*/  @!P2 BRA `(.L_x_86) ;  /* 0x0000009c0024a947 */ /* 0x006fea0003800000 */
.L_x_225:
[----:B------:R-:W-:Y:S01]  /*50f0*/  @!P4 R2UR UR7, R8 ;  /* 0x000000000807c2ca */ /* 0x000fe200000e0000 */
[----:B------:R-:W-:Y:S01]  /*5100*/  VOTEU.ALL UP0, P4 ;  /* 0x0000000000ff7886 */ /* 0x000fe20002000000 */
[----:B------:R-:W-:Y:S01]  /*5110*/  @!P4 R2UR UR6, R2 ;  /* 0x000000000206c2ca */ /* 0x000fe200000e0000 */
[----:B------:R-:W-:Y:S01]  /*5120*/  UIADD3 UR42, UPT, UPT, UR58, 0x10, URZ ;  /* 0x000000103a2a7890 */ /* 0x000fe2000fffe0ff */
[----:B-1----:R-:W-:Y:S01]  /*5130*/  @!P4 IMAD.MOV.U32 R0, RZ, RZ, 0x1000 ;  /* 0x00001000ff00c424 */ /* 0x002fe200078e00ff */
[----:B------:R-:W-:Y:S01]  /*5140*/  VOTEU.ALL UP1, P4 ;  /* 0x0000000000ff7886 */ /* 0x000fe20002020000 */
[----:B------:R-:W-:Y:S01]  /*5150*/  @!UP0 UIADD3 UR40, UPT, UPT, UR4, 0x2200, URZ ;  /* 0x0000220004288890 */ /* 0x000fe2000fffe0ff */
[----:B------:R-:W-:Y:S01]  /*5160*/  UMOV UR16, 0x0 ;  /* 0x0000000000107882 */ /* 0x000fe20000000000 */
[----:B------:R-:W-:Y:S01]  /*5170*/  UMOV UR17, 0x10000000 ;  /* 0x1000000000117882 */ /* 0x000fe20000000000 */
[----:B------:R-:W-:Y:S01]  /*5180*/  UMOV UR43, UR59 ;  /* 0x0000003b002b7c82 */ /* 0x000fe20008000000 */
[----:B------:R-:W-:Y:S01]  /*5190*/  UMOV UR44, UR36 ;  /* 0x00000024002c7c82 */ /* 0x000fe20008000000 */
[----:B------:R-:W-:Y:S02]  /*51a0*/  @!UP0 UIADD3 UR10, UPT, UPT, UR58, 0x50, URZ ;  /* 0x000000503a0a8890 */ /* 0x000fe4000fffe0ff */
[----:B------:R-:W-:Y:S01]  /*51b0*/  IMAD.U32 R8, RZ, RZ, UR7 ;  /* 0x00000007ff087e24 */ /* 0x000fe2000f8e00ff */
[----:B------:R-:W-:Y:S01]  /*51c0*/  @!UP0 UIADD3 UR8, UPT, UPT, UR4, 0x2a00, URZ ;  /* 0x00002a0004088890 */ /* 0x000fe2000fffe0ff */
[----:B------:R-:W-:Y:S01]  /*51d0*/  IMAD.U32 R9, RZ, RZ, UR6 ;  /* 0x00000006ff097e24 */ /* 0x000fe2000f8e00ff */
[----:B------:R-:W-:Y:S01]  /*51e0*/  VOTEU.ALL UP0, P4 ;  /* 0x0000000000ff7886 */ /* 0x000fe20002000000 */
        /* <DEDUP_REMOVED lines=14> */
.L_x_227:
[----:B------:R-:W-:Y:S01]  /*52d0*/  @!P4 R2UR UR8, R8 ;  /* 0x000000000808c2ca */ /* 0x000fe200000e0000 */
[----:B------:R-:W-:Y:S01]  /*52e0*/  VOTEU.ALL UP0, P4 ;  /* 0x0000000000ff7886 */ /* 0x000fe20002000000 */
[----:B------:R-:W-:Y:S01]  /*52f0*/  @!P4 R2UR UR6, R2 ;  /* 0x000000000206c2ca */ /* 0x000fe200000e0000 */
[----:B------:R-:W-:Y:S01]  /*5300*/  VOTEU.ALL UP1, P4 ;  /* 0x0000000000ff7886 */ /* 0x000fe20002020000 */
[----:B------:R-:W-:Y:S01]  /*5310*/  UMOV UR16, 0x0 ;  /* 0x0000000000107882 */ /* 0x000fe20000000000 */
[----:B------:R-:W-:Y:S01]  /*5320*/  UMOV UR17, 0x10000000 ;  /* 0x1000000000117882 */ /* 0x000fe20000000000 */
[----:B------:R-:W-:Y:S01]  /*5330*/  @!UP0 UIADD3 UR27, UPT, UPT, UR59, 0x40, URZ ;  /* 0x000000403b1b8890 */ /* 0x000fe2000fffe0ff */
[----:B-1----:R-:W-:Y:S01]  /*5340*/  @!P4 IMAD.MOV.U32 R0, RZ, RZ, 0x1000 ;  /* 0x00001000ff00c424 */ /* 0x002fe200078e00ff */
[----:B------:R-:W-:Y:S01]  /*5350*/  @!UP0 UIADD3 UR24, UPT, UPT, UR4, 0x3200, URZ ;  /* 0x0000320004188890 */ /* 0x000fe2000fffe0ff */
[----:B------:R-:W-:Y:S01]  /*5360*/  SHF.L.U32 R34, RZ, 0x1f, RZ ;  /* 0x0000001fff227819 */ /* 0x000fe200000006ff */
[----:B------:R-:W-:Y:S01]  /*5370*/  UMOV UR26, UR42 ;  /* 0x0000002a001a7c82 */ /* 0x000fe20008000000 */
[----:B------:R-:W-:Y:S01]  /*5380*/  UMOV UR28, UR36 ;  /* 0x00000024001c7c82 */ /* 0x000fe20008000000 */
[----:B------:R-:W-:Y:S01]  /*5390*/  @!UP0 UIADD3 UR10, UPT, UPT, UR58, 0x50, URZ ;  /* 0x000000503a0a8890 */ /* 0x000fe2000fffe0ff */
        /* <DEDUP_REMOVED lines=18> */
.L_x_229:
        /* <DEDUP_REMOVED lines=11> */
[----:B------:R-:W-:Y:S02]  /*5570*/  UMOV UR20, UR36 ;  /* 0x0000002400147c82 */ /* 0x000fe40008000000 */
[----:B------:R-:W-:Y:S01]  /*5580*/  IMAD.U32 R8, RZ, RZ, UR9 ;  /* 0x00000009ff087e24 */ /* 0x000fe2000f8e00ff */
[----:B------:R-:W-:Y:S01]  /*5590*/  @!UP0 UIADD3 UR10, UPT, UPT, UR58, 0x60, URZ ;  /* 0x000000603a0a8890 */ /* 0x000fe2000fffe0ff */
[----:B------:R-:W-:Y:S01]  /*55a0*/  IMAD.U32 R9, RZ, RZ, UR8 ;  /* 0x00000008ff097e24 */ /* 0x000fe2000f8e00ff */
[----:B------:R-:W-:Y:S02]  /*55b0*/  @!UP0 UIADD3 UR8, UPT, UPT, UR4, 0xa00, URZ ;  /* 0x00000a0004088890 */ /* 0x000fe4000fffe0ff */
[----:B------:R-:W-:Y:S01]  /*55c0*/  @!P4 R2UR UR26, R8 ;  /* 0x00000000081ac2ca */ /* 0x000fe200000e0000 */
[----:B------:R-:W-:Y:S01]  /*55d0*/  VOTEU.ALL UP0, P4 ;  /* 0x0000000000ff7886 */ /* 0x000fe20002000000 */
[----:B------:R-:W-:Y:S01]  /*55e0*/  @!P4 R2UR UR27, R9 ;  /* 0x00000000091bc2ca */ /* 0x000fe200000e0000 */
[----:B------:R-:W-:Y:S01]  /*55f0*/  UMOV UR9, UR57 ;  /* 0x0000003900097c82 */ /* 0x000fe20008000000 */
[----:B------:R-:W-:Y:S01]  /*5600*/  UMOV UR11, UR59 ;  /* 0x0000003b000b7c82 */ /* 0x000fe20008000000 */
[----:B------:R-:W-:Y:S01]  /*5610*/  UMOV UR12, UR36 ;  /* 0x00000024000c7c82 */ /* 0x000fe20008000000 */
        /* <DEDUP_REMOVED lines=8> */
.L_x_231:
        /* <DEDUP_REMOVED lines=9> */
[----:B------:R-:W-:Y:S01]  /*5730*/  UMOV UR17, UR49 ;  /* 0x0000003100117c82 */ /* 0x000fe20008000000 */
[----:B------:R-:W-:Y:S01]  /*5740*/  UMOV UR20, UR36 ;  /* 0x0000002400147c82 */ /* 0x000fe20008000000 */
[----:B------:R-:W-:Y:S02]  /*5750*/  @!UP0 UIADD3 UR10, UPT, UPT, UR58, 0x60, URZ ;  /* 0x000000603a0a8890 */ /* 0x000fe4000fffe0ff */
[----:B------:R-:W-:Y:S01]  /*5760*/  IMAD.U32 R8, RZ, RZ, UR9 ;  /* 0x00000009ff087e24 */ /* 0x000fe2000f8e00ff */
[----:B------:R-:W-:Y:S01]  /*5770*/  UMOV UR9, UR49 ;  /* 0x0000003100097c82 */ /* 0x000fe20008000000 */
[----:B------:R-:W-:Y:S01]  /*5780*/  IMAD.U32 R9, RZ, RZ, UR8 ;  /* 0x00000008ff097e24 */ /* 0x000fe2000f8e00ff */
[----:B------:R-:W-:Y:S02]  /*5790*/  @!UP0 UIADD3 UR8, UPT, UPT, UR4, 0x1a00, URZ ;  /* 0x00001a0004088890 */ /* 0x000fe4000fffe0ff */
[----:B------:R-:W-:Y:S01]  /*57a0*/  @!P4 R2UR UR22, R8 ;  /* 0x000000000816c2ca */ /* 0x000fe200000e0000 */
[----:B------:R-:W-:Y:S01]  /*57b0*/  VOTEU.ALL UP0, P4 ;  /* 0x0000000000ff7886 */ /* 0x000fe20002000000 */
[----:B------:R-:W-:Y:S01]  /*57c0*/  @!P4 R2UR UR23, R9 ;  /* 0x000000000917c2ca */ /* 0x000fe200000e0000 */
[----:B------:R-:W-:Y:S01]  /*57d0*/  UMOV UR12, UR36 ;  /* 0x00000024000c7c82 */ /* 0x000fe20008000000 */
[----:B------:R-:W-:Y:S01]  /*57e0*/  UMOV UR11, UR19 ;  /* 0x00000013000b7c82 */ /* 0x000fe20008000000 */
        /* <DEDUP_REMOVED lines=8> */
.L_x_233:
[----:B------:R-:W2:Y:S01]  /*5870*/  LDC.64 R12, c[0x0][0xf18] ;  /* 0x0003c600ff0c7b82 */ /* 0x000ea20000000a00 */
[----:B------:R-:W-:Y:S01]  /*5880*/  @!P4 R2UR UR8, R2 ;  /* 0x000000000208c2ca */ /* 0x000fe200000e0000 */
[----:B------:R-:W-:Y:S01]  /*5890*/  VOTEU.ALL UP0, P4 ;  /* 0x0000000000ff7886 */ /* 0x000fe20002000000 */
[----:B------:R-:W-:Y:S01]  /*58a0*/  @!P4 R2UR UR9, R8 ;  /* 0x000000000809c2ca */ /* 0x000fe200000e0000 */
[----:B------:R-:W-:Y:S01]  /*58b0*/  UIADD3 UR34, UPT, UPT, UR58, 0x30, URZ ;  /* 0x000000303a227890 */ /* 0x000fe2000fffe0ff */
[----:B-1----:R-:W-:Y:S03]  /*58c0*/  @!P4 IMAD.MOV.U32 R0, RZ, RZ, 0x1000 ;  /* 0x00001000ff00c424 */ /* 0x002fe600078e00ff */
[----:B------:R-:W1:Y:S01]  /*58d0*/  @!P1 LDC R2, c[0x0][0xf0c] ;  /* 0x0003c300ff029b82 */ /* 0x000e620000000800 */
[----:B------:R-:W-:Y:S01]  /*58e0*/  @!UP0 UIADD3 UR32, UPT, UPT, UR4, 0x2200, URZ ;  /* 0x0000220004208890 */ /* 0x000fe2000fffe0ff */
[----:B------:R-:W-:Y:S01]  /*58f0*/  @P3 SHF.R.U32.HI R29, RZ, 0x10, R21 ;  /* 0x00000010ff1d3819 */ /* 0x000fe20000011615 */
[----:B------:R-:W-:Y:S01]  /*5900*/  VOTEU.ALL UP1, P4 ;  /* 0x0000000000ff7886 */ /* 0x000fe20002020000 */
[----:B------:R-:W-:Y:S01]  /*5910*/  UMOV UR14, 0x0 ;  /* 0x00000000000e7882 */ /* 0x000fe20000000000 */
[----:B------:R-:W-:Y:S01]  /*5920*/  UMOV UR15, 0x10000000 ;  /* 0x10000000000f7882 */ /* 0x000fe20000000000 */
[----:B------:R-:W-:Y:S01]  /*5930*/  UMOV UR33, UR41 ;  /* 0x0000002900217c82 */ /* 0x000fe20008000000 */
[----:B------:R-:W-:Y:S01]  /*5940*/  UMOV UR35, UR59 ;  /* 0x0000003b00237c82 */ /* 0x000fe20008000000 */
[----:B------:R-:W-:Y:S01]  /*5950*/  IMAD.U32 R9, RZ, RZ, UR8 ;  /* 0x00000008ff097e24 */ /* 0x000fe2000f8e00ff */
[----:B------:R-:W-:Y:S01]  /*5960*/  @!UP0 UIADD3 UR10, UPT, UPT, UR58, 0x70, URZ ;  /* 0x000000703a0a8890 */ /* 0x000fe2000fffe0ff */
[----:B------:R-:W-:Y:S01]  /*5970*/  IMAD.U32 R8, RZ, RZ, UR9 ;  /* 0x00000009ff087e24 */ /* 0x000fe2000f8e00ff */
[----:B------:R-:W-:Y:S01]  /*5980*/  @!UP0 UIADD3 UR8, UPT, UPT, UR4, 0x2a00, URZ ;  /* 0x00002a0004088890 */ /* 0x000fe2000fffe0ff */
[----:B------:R-:W-:Y:S01]  /*5990*/  VIADD R31, R31, 0x1 ;  /* 0x000000011f1f7836 */ /* 0x000fe20000000000 */
[----:B------:R-:W-:Y:S01]  /*59a0*/  @!P4 R2UR UR17, R9 ;  /* 0x000000000911c2ca */ /* 0x000fe200000e0000 */
[----:B------:R-:W-:Y:S01]  /*59b0*/  VOTEU.ALL UP0, P4 ;  /* 0x0000000000ff7886 */ /* 0x000fe20002000000 */
[----:B------:R-:W-:Y:S01]  /*59c0*/  @!P4 R2UR UR16, R8 ;  /* 0x000000000810c2ca */ /* 0x000fe200000e0000 */
[----:B------:R-:W-:Y:S01]  /*59d0*/  UMOV UR9, UR41 ;  /* 0x0000002900097c82 */ /* 0x000fe20008000000 */
[----:B------:R-:W3:Y:S01]  /*59e0*/  LDC.64 R8, c[0x0][0xf10] ;  /* 0x0003c400ff087b82 */ /* 0x000ee20000000a00 */
[----:B------:R-:W-:Y:S01]  /*59f0*/  UMOV UR11, UR59 ;  /* 0x0000003b000b7c82 */ /* 0x000fe20008000000 */
[----:B------:R-:W-:Y:S09]  /*5a00*/  UMOV UR12, UR36 ;  /* 0x00000024000c7c82 */ /* 0x000ff20008000000 */
[----:B------:R4:W-:Y:S01]  /*5a10*/  @!UP1 UTMALDG.3D [UR32], [UR16], desc[UR14] ;  /* 0x00000e20100095b4 */ /* 0x0009e20008011000 */
[----:B------:R4:W-:Y:S01]  /*5a20*/  @!UP0 UTMALDG.3D [UR8], [UR16], desc[UR14] ;  /* 0x00000e08100085b4 */ /* 0x0009e20008011000 */
[----:B------:R5:W-:Y:S01]  /*5a30*/  @!P4 SYNCS.ARRIVE.TRANS64.RED.A0TR RZ, [UR4+0x60], R0 ;  /* 0x00006000ffffc9a7 */ /* 0x000be20008300404 */
[C---:B---3--:R-:W-:Y:S01]  /*5a40*/  @!P1 IMAD.HI.U32 R8, R11.reuse, R8, RZ ;  /* 0x000000080b089227 */ /* 0x048fe200078e00ff */
[----:B--2---:R-:W-:Y:S02]  /*5a50*/  @!P1 ISETP.NE.AND P0, PT, R12, 0x1, PT ;  /* 0x000000010c00980c */ /* 0x004fe40003f05270 */
[----:B-1----:R-:W-:Y:S01]  /*5a60*/  @!P1 ISETP.NE.AND P2, PT, R2, 0x1, PT ;  /* 0x000000010200980c */ /* 0x002fe20003f45270 */
[C---:B------:R-:W-:Y:S01]  /*5a70*/  @!P1 IMAD.HI.U32 R13, R10.reuse, R13, RZ ;  /* 0x0000000d0a0d9227 */ /* 0x040fe200078e00ff */
[----:B------:R-:W-:Y:S04]  /*5a80*/  @!P1 SHF.R.U32.HI R8, RZ, R9, R8 ;  /* 0x00000009ff089219 */ /* 0x000fe80000011608 */
[----:B------:R-:W-:Y:S01]  /*5a90*/  @!P1 SEL R8, R11, R8, !P2 ;  /* 0x000000080b089207 */ /* 0x000fe20005000000 */
[----:B------:R-:W-:Y:S01]  /*5aa0*/  SYNCS.ARRIVE.TRANS64.RED.A1T0 RZ, [UR7], RZ ;  /* 0x000000ffffff79a7 */ /* 0x000fe20008100407 */
[----:B------:R-:W1:Y:S01]  /*5ab0*/  SYNCS.PHASECHK.TRANS64.TRYWAIT P5, [UR4+0x88], R34 ;  /* 0x00008822ff0075a7 */ /* 0x000e6200080a1104 */
[----:B-----5:R-:W2:Y:S02]  /*5ac0*/  @!P1 LDC R0, c[0x0][0xf20] ;  /* 0x0003c800ff009b82 */ /* 0x020ea40000000800 */
[----:B--2---:R-:W-:Y:S04]  /*5ad0*/  @!P1 SHF.R.U32.HI R0, RZ, R0, R13 ;  /* 0x00000000ff009219 */ /* 0x004fe8000001160d */
[----:B------:R-:W-:Y:S05]  /*5ae0*/  @!P1 SEL R9, R10, R0, !P0 ;  /* 0x000000000a099207 */ /* 0x000fea0004000000 */
[----:B------:R-:W-:Y:S02]  /*5af0*/  @!P1 IMAD.IADD R0, R9, 0x1, -R8 ;  /* 0x0000000109009824 */ /* 0x000fe400078e0a08 */
[----:B------:R-:W-:Y:S02]  /*5b00*/  @!P1 IMAD.IADD R8, R8, 0x1, -R9 ;  /* 0x0000000108089824 */ /* 0x000fe400078e0a09 */
[----:B------:R-:W-:Y:S02]  /*5b10*/  @!P1 IMAD R11, R0, R2, R11 ;  /* 0x00000002000b9224 */ /* 0x000fe400078e020b */
[----:B------:R-:W-:Y:S01]  /*5b20*/  @!P1 IMAD R10, R8, R12, R10 ;  /* 0x0000000c080a9224 */ /* 0x000fe200078e020a */
[----:B-1--4-:R-:W-:Y:S06]  /*5b30*/  @!P5 BRA `(.L_x_91) ;  /* 0x000000940008d947 */ /* 0x012fec0003800000 */
.L_x_235:
[----:B------:R-:W-:Y:S01]  /*5b40*/  @!P4 IADD3 R2, P0, PT, R32, 0x980, RZ ;  /* 0x000009802002c810 */ /* 0x000fe20007f1e0ff */
[----:B------:R-:W-:Y:S01]  /*5b50*/  VOTEU.ALL UP0, P4 ;  /* 0x0000000000ff7886 */ /* 0x000fe20002000000 */
[----:B------:R-:W-:Y:S01]  /*5b60*/  VOTEU.ALL UP1, P4 ;  /* 0x0000000000ff7886 */ /* 0x000fe20002020000 */
[----:B------:R-:W-:Y:S01]  /*5b70*/  UMOV UR9, 0x10000000 ;  /* 0x1000000000097882 */ /* 0x000fe20000000000 */
[----:B------:R-:W-:Y:S01]  /*5b80*/  @!P4 R2UR UR8, R2 ;  /* 0x000000000208c2ca */ /* 0x000fe200000e0000 */
[----:B-1----:R-:W-:Y:S01]  /*5b90*/  @!P4 IMAD.X R0, RZ, RZ, R33, P0 ;  /* 0x000000ffff00c224 */ /* 0x002fe200000e0621 */
[----:B------:R-:W-:Y:S01]  /*5ba0*/  @!UP0 UIADD3 UR35, UPT, UPT, UR59, 0x40, URZ ;  /* 0x000000403b238890 */ /* 0x000fe2000fffe0ff */
[----:B------:R-:W-:Y:S01]  /*5bb0*/  VIADD R2, R10, UR38 ;  /* 0x000000260a027c36 */ /* 0x000fe20008000000 */
[----:B------:R-:W-:Y:S01]  /*5bc0*/  @!UP0 UIADD3 UR32, UPT, UPT, UR4, 0x3200, URZ ;  /* 0x0000320004208890 */ /* 0x000fe2000fffe0ff */
[----:B------:R-:W-:Y:S01]  /*5bd0*/  ISETP.NE.AND P0, PT, R31, 0x2, PT ;  /* 0x000000021f00780c */ /* 0x000fe20003f05270 */
[----:B------:R-:W-:Y:S01]  /*5be0*/  UMOV UR33, UR25 ;  /* 0x0000001900217c82 */ /* 0x000fe20008000000 */
[----:B------:R-:W-:Y:S01]  /*5bf0*/  @!P4 R2UR UR7, R0 ;  /* 0x000000000007c2ca */ /* 0x000fe200000e0000 */
[----:B------:R-:W-:Y:S01]  /*5c00*/  @!UP0 UIADD3 UR26, UPT, UPT, UR58, 0x70, URZ ;  /* 0x000000703a1a8890 */ /* 0x000fe2000fffe0ff */
[----:B------:R-:W-:Y:S01]  /*5c10*/  VIADD R0, R11, UR39 ;  /* 0x000000270b007c36 */ /* 0x000fe20008000000 */
[----:B------:R-:W-:Y:S01]  /*5c20*/  @!UP0 UIADD3 UR24, UPT, UPT, UR4, 0x3a00, URZ ;  /* 0x00003a0004188890 */ /* 0x000fe2000fffe0ff */
[----:B------:R-:W-:Y:S01]  /*5c30*/  R2UR UR12, R2 ;  /* 0x00000000020c72ca */ /* 0x000fe200000e0000 */
[----:B------:R-:W-:Y:S01]  /*5c40*/  VOTEU.ALL UP0, P4 ;  /* 0x0000000000ff7886 */ /* 0x000fe20002000000 */
[----:B------:R-:W-:Y:S01]  /*5c50*/  IMAD.U32 R8, RZ, RZ, UR8 ;  /* 0x00000008ff087e24 */ /* 0x000fe2000f8e00ff */
[----:B------:R-:W-:Y:S01]  /*5c60*/  UMOV UR8, 0x0 ;  /* 0x0000000000087882 */ /* 0x000fe20000000000 */
[----:B------:R-:W-:Y:S01]  /*5c70*/  UMOV UR28, UR36 ;  /* 0x00000024001c7c82 */ /* 0x000fe20008000000 */
[----:B------:R-:W-:Y:S01]  /*5c80*/  UMOV UR27, UR35 ;  /* 0x00000023001b7c82 */ /* 0x000fe20008000000 */
[----:B------:R-:W-:Y:S02]  /*5c90*/  R2UR UR20, R0 ;  /* 0x00000000001472ca */ /* 0x000fe400000e0000 */
[----:B------:R-:W-:Y:S01]  /*5ca0*/  @!P4 R2UR UR10, R8 ;  /* 0x00000000080ac2ca */ /* 0x000fe200000e0000 */
[----:B------:R-:W-:Y:S01]  /*5cb0*/  IMAD.U32 R9, RZ, RZ, UR7 ;  /* 0x00000007ff097e24 */ /* 0x000fe2000f8e00ff */
[----:B------:R-:W-:Y:S02]  /*5cc0*/  SEL R0, RZ, 0x1, P0 ;  /* 0x00000001ff007807 */ /* 0x000fe40000000000 */
[----:B------:R-:W-:Y:S02]  /*5cd0*/  SEL R31, R31, RZ, P0 ;  /* 0x000000ff1f1f7207 */ /* 0x000fe40000000000 */
[----:B------:R-:W-:Y:S02]  /*5ce0*/  @!P4 R2UR UR11, R9 ;  /* 0x00000000090bc2ca */ /* 0x000fe400000e0000 */
[----:B------:R-:W-:Y:S11]  /*5cf0*/  LOP3.LUT R30, R30, R0, RZ, 0x3c, !PT ;  /* 0x000000001e1e7212 */ /* 0x000ff600078e3cff */
[----:B------:R1:W-:Y:S01]  /*5d00*/  @!UP1 UTMALDG.3D [UR32], [UR10], desc[UR8] ;  /* 0x000008200a0095b4 */ /* 0x0003e20008011000 */
[----:B------:R2:W-:Y:S01]  /*5d10*/  @!UP0 UTMALDG.3D [UR24], [UR10], desc[UR8] ;  /* 0x000008180a0085b4 */ /* 0x0005e20008011000 */
[----:B------:R2:W-:Y:S01]  /*5d20*/  @!P4 SYNCS.ARRIVE.TRANS64.RED.A0TR RZ, [UR4+0x68], R27 ;  /* 0x0000681bffffc9a7 */ /* 0x0005e20008300404 */
[----:B------:R-:W-:Y:S01]  /*5d30*/  UPLOP3.LUT UP0, UPT, UPT, UPT, UPT, 0x80, 0x8 ;  /* 0x000000000008789c */ /* 0x000fe20003f0f070 */
[----:B------:R-:W-:Y:S01]  /*5d40*/  SYNCS.ARRIVE.TRANS64.RED.A1T0 RZ, [UR6], RZ ;  /* 0x000000ffffff79a7 */ /* 0x000fe20008100406 */
[----:B-1----:R-:W-:Y:S01]  /*5d50*/  @P3 R2UR UR36, R29 ;  /* 0x000000001d2432ca */ /* 0x002fe200000e0000 */
[----:B------:R-:W-:Y:S03]  /*5d60*/  @!UPT UIADD3 URZ, UPT, UPT, URZ, URZ, URZ ;  /* 0x000000fffffff290 */ /* 0x000fe6000fffe0ff */
[----:B------:R-:W-:Y:S11]  /*5d70*/  @P3 BRA `(.L_x_92) ;  /* 0xffffffe800583947 */ /* 0x000ff6000383ffff */
[----:B------:R-:W1:Y:S02]  /*5d80*/  SYNCS.PHASECHK.TRANS64.TRYWAIT P0, [UR4+0x70], R28 ;  /* 0x0000701cff0075a7 */ /* 0x000e640008001104 */
[----:B-1----:R-:W-:Y:S05]  /*5d90*/  @!P0 BRA `(.L_x_93) ;  /* 0x0000009000888947 */ /* 0x002fea0003800000 */
.L_x_237:
[----:B------:R-:W3:Y:S02]  /*5da0*/  SYNCS.PHASECHK.TRANS64.TRYWAIT P0, [UR4+0x78], R28 ;  /* 0x0000781cff0075a7 */ /* 0x000ee40008001104 */
[----:B---3--:R-:W-:Y:S05]  /*5db0*/  @!P0 BRA `(.L_x_94) ;  /* 0x0000009000988947 */ /* 0x008fea0003800000 */
.L_x_239:
[----:B------:R-:W3:Y:S01]  /*5dc0*/  SYNCS.PHASECHK.TRANS64.TRYWAIT P0, [UR4+0x80], R28 ;  /* 0x0000801cff0075a7 */ /* 0x000ee20008001104 */
[----:B-1----:R-:W-:Y:S01]  /*5dd0*/  HFMA2 R0, -RZ, RZ, 0, 5.9604644775390625e-08 ;  /* 0x00000001ff007431 */ /* 0x002fe200000001ff */
[----:B---3--:R-:W-:Y:S06]  /*5de0*/  @!P0 BRA `(.L_x_95) ;  /* 0x0000009000a48947 */ /* 0x008fec0003800000 */
.L_x_241:
[----:B-1----:R-:W-:Y:S02]  /*5df0*/  MOV R2, UR4 ;  /* 0x0000000400027c02 */ /* 0x002fe40008000f00 */
[----:B------:R-:W-:-:S07]  /*5e00*/  SHF.L.U32 R0, R0, 0x1f, RZ ;  /* 0x0000001f00007819 */ /* 0x000fce00000006ff */
.L_x_96:
[----:B-1----:R1:W3:Y:S02]  /*5e10*/  SYNCS.PHASECHK.TRANS64.TRYWAIT P0, [R2+URZ+0x88], R0 ;  /* 0x00008800020075a7 */ /* 0x0022e400080011ff */
[----:B---3--:R-:W-:Y:S05]  /*5e20*/  @!P0 NANOSLEEP.SYNCS 0x989680 ;  /* 0x009896800000895d */ /* 0x008fea0003900000 */
[----:B------:R-:W3:Y:S02]  /*5e30*/  @!P0 SYNCS.PHASECHK.TRANS64 P0, [R2+URZ+0x88], R0 ;  /* 0x00008800020085a7 */ /* 0x000ee400080010ff */
[----:B--23--:R-:W-:Y:S05]  /*5e40*/  @P0 EXIT ;  /* 0x000000000000094d */ /* 0x00cfea0003800000 */
[----:B------:R-:W-:Y:S05]  /*5e50*/  BRA `(.L_x_96) ;  /* 0xfffffffc00ec7947 */ /* 0x000fea000383ffff */
.L_x_77:
[----:B------:R-:W-:-:S06]  /*5e60*/  UISETP.GE.AND UP0, UPT, UR13, 0x4, UPT ;  /* 0x000000040d00788c */ /* 0x000fcc000bf06270 */
[----:B------:R-:W-:-:S13]  /*5e70*/  PLOP3.LUT P0, PT, PT, PT, UP0, 0x80, 0x8 ;  /* 0x000000000008781c */ /* 0x000fda0003f0f008 */
[----:B-1----:R-:W-:Y:S05]  /*5e80*/  @!P0 EXIT ;  /* 0x000000000000894d */ /* 0x002fea0003800000 */
[----:B------:R-:W-:Y:S01]  /*5e90*/  BAR.SYNC.DEFER_BLOCKING 0x6, 0xa0 ;  /* 0x0182800000007b1d */ /* 0x000fe20000010000 */
[C---:B------:R-:W-:Y:S01]  /*5ea0*/  IMAD.SHL.U32 R101, R0.reuse, 0x10, RZ ;  /* 0x0000001000657824 */ /* 0x040fe200078e00ff */
[C---:B------:R-:W-:Y:S01]  /*5eb0*/  LOP3.LUT R102, R103.reuse, 0x3, RZ, 0xc0, !PT ;  /* 0x0000000367667812 */ /* 0x040fe200078ec0ff */
[C---:B------:R-:W-:Y:S01]  /*5ec0*/  IMAD.U32 R5, R0.reuse, 0x10000, RZ ;  /* 0x0001000000057824 */ /* 0x040fe200078e00ff */
[----:B------:R-:W-:Y:S01]  /*5ed0*/  CS2R R96, SRZ ;  /* 0x0000000000607805 */ /* 0x000fe2000001ff00 */
[----:B------:R-:W-:Y:S01]  /*5ee0*/  IMAD.SHL.U32 R0, R0, 0x2, RZ ;  /* 0x0000000200007824 */ /* 0x000fe200078e00ff */
[----:B------:R-:W-:Y:S02]  /*5ef0*/  UMOV UR52, 0x400 ;  /* 0x0000040000347882 */ /* 0x000fe40000000000 */
[----:B------:R-:W1:Y:S01]  /*5f00*/  LDC R94, c[0x0][0x370] ;  /* 0x0000dc00ff5e7b82 */ /* 0x000e620000000800 */
[----:B------:R-:W-:Y:S01]  /*5f10*/  ULEA UR52, UR37, UR52, 0x18 ;  /* 0x0000003425347291 */ /* 0x000fe2000f8ec0ff */
[----:B------:R-:W-:Y:S01]  /*5f20*/  IMAD.SHL.U32 R2, R103, 0x200, RZ ;  /* 0x0000020067027824 */ /* 0x000fe200078e00ff */
[C---:B------:R-:W-:Y:S01]  /*5f30*/  LOP3.LUT R4, R101.reuse, 0x40, RZ, 0xc0, !PT ;  /* 0x0000004065047812 */ /* 0x040fe200078ec0ff */
[----:B------:R-:W-:Y:S01]  /*5f40*/  IMAD.MOV.U32 R98, RZ, RZ, RZ ;  /* 0x000000ffff627224 */ /* 0x000fe200078e00ff */
[----:B------:R-:W-:Y:S01]  /*5f50*/  LOP3.LUT R3, R101, 0x1b0, RZ, 0xc0, !PT ;  /* 0x000001b065037812 */ /* 0x000fe200078ec0ff */
[----:B------:R-:W-:Y:S01]  /*5f60*/  UIADD3 UR4, UPT, UPT, UR52, 0x200, URZ ;  /* 0x0000020034047890 */ /* 0x000fe2000fffe0ff */
[----:B------:R-:W-:Y:S01]  /*5f70*/  LOP3.LUT R0, R4, 0x8, R0, 0xf8, !PT ;  /* 0x0000000804007812 */ /* 0x000fe200078ef800 */
[----:B------:R-:W2:Y:S01]  /*5f80*/  LDC R49, c[0x0][0xf0c] ;  /* 0x0003c300ff317b82 */ /* 0x000ea20000000800 */
[----:B------:R-:W-:Y:S01]  /*5f90*/  LOP3.LUT R2, R3, 0x200, R2, 0xf8, !PT ;  /* 0x0000020003027812 */ /* 0x000fe200078ef802 */
[----:B------:R-:W-:Y:S01]  /*5fa0*/  IMAD.MOV.U32 R106, RZ, RZ, RZ ;  /* 0x000000ffff6a7224 */ /* 0x000fe200078e00ff */
[----:B------:R-:W-:Y:S01]  /*5fb0*/  LOP3.LUT R5, R5, 0x200000, RZ, 0xc0, !PT ;  /* 0x0020000005057812 */ /* 0x000fe200078ec0ff */
[----:B------:R-:W-:Y:S01]  /*5fc0*/  IMAD.U32 R92, RZ, RZ, UR4 ;  /* 0x00000004ff5c7e24 */ /* 0x000fe2000f8e00ff */
[----:B------:R-:W-:Y:S01]  /*5fd0*/  LOP3.LUT P0, RZ, R101, 0x40, RZ, 0xc0, !PT ;  /* 0x0000004065ff7812 */ /* 0x000fe2000780c0ff */
[----:B------:R-:W3:Y:S01]  /*5fe0*/  LDCU.64 UR54, c[0x0][0x348] ;  /* 0x00006900ff3677ac */ /* 0x000ee20008000a00 */
[----:B------:R-:W-:Y:S01]  /*5ff0*/  LOP3.LUT R100, R2, R0, RZ, 0xfc, !PT ;  /* 0x0000000002647212 */ /* 0x000fe200078efcff */
[----:B------:R-:W4:Y:S01]  /*6000*/  LDC R91, c[0x0][0xf20] ;  /* 0x0003c800ff5b7b82 */ /* 0x000f220000000800 */
[----:B------:R-:W3:Y:S01]  /*6010*/  LDS R99, [UR52+0x130] ;  /* 0x00013034ff637984 */ /* 0x000ee20008000800 */
[----:B------:R-:W-:Y:S01]  /*6020*/  P2R R0, PR, RZ, 0x1 ;  /* 0x00000001ff007803 */ /* 0x000fe20000000000 */
[----:B------:R-:W1:Y:S01]  /*6030*/  LDCU.64 UR44, c[0x0][0xc88] ;  /* 0x00019100ff2c77ac */ /* 0x000e620008000a00 */
[----:B------:R-:W-:-:S04]  /*6040*/  UMOV UR53, URZ ;  /* 0x000000ff00357c82 */ /* 0x000fc80008000000 */
[----:B------:R-:W1:Y:S01]  /*6050*/  LDC R48, c[0x0][0xf30] ;  /* 0x0003cc00ff307b82 */ /* 0x000e620000000800 */
[----:B------:R-:W-:-:S07]  /*6060*/  UMOV UR56, URZ ;  /* 0x000000ff00387c82 */ /* 0x000fce0008000000 */
[----:B------:R-:W1:Y:S08]  /*6070*/  LDC.64 R84, c[0x0][0xc88] ;  /* 0x00032200ff547b82 */ /* 0x000e700000000a00 */
[----:B------:R-:W1:Y:S08]  /*6080*/  LDC.64 R88, c[0x0][0xf10] ;  /* 0x0003c400ff587b82 */ /* 0x000e700000000a00 */
[----:B------:R-:W1:Y:S08]  /*6090*/  LDC.64 R46, c[0x0][0xf18] ;  /* 0x0003c600ff2e7b82 */ /* 0x000e700000000a00 */
[----:B------:R-:W1:Y:S01]  /*60a0*/  LDC.64 R44, c[0x0][0xf28] ;  /* 0x0003ca00ff2c7b82 */ /* 0x000e620000000a00 */
[----:B---3--:R-:W-:-:S07]  /*60b0*/  IMAD.IADD R99, R99, 0x1, R5 ;  /* 0x0000000163637824 */ /* 0x008fce00078e0205 */
[----:B------:R-:W3:Y:S08]  /*60c0*/  LDC.64 R86, c[0x0][0xc90] ;  /* 0x00032400ff567b82 */ /* 0x000ef00000000a00 */
[----:B------:R-:W1:Y:S08]  /*60d0*/  LDC.64 R82, c[0x0][0xcb0] ;  /* 0x00032c00ff527b82 */ /* 0x000e700000000a00 */
[----:B------:R-:W1:Y:S08]  /*60e0*/  LDC.64 R80, c[0x0][0xca8] ;  /* 0x00032a00ff507b82 */ /* 0x000e700000000a00 */
[----:B--2-4-:R-:W1:Y:S02]  /*60f0*/  LDC R93, c[0x0][0x374] ;  /* 0x0000dd00ff5d7b82 */ /* 0x014e640000000800 */
.L_x_188:
[----:B------:R-:W-:Y:S02]  /*6100*/  LEA R0, R106, UR52, 0x3 ;  /* 0x000000346a007c11 */ /* 0x000fe4000f8e18ff */
[----:B------:R-:W-:Y:S02]  /*6110*/  SHF.L.U32 R2, R96, 0x1f, RZ ;  /* 0x0000001f60027819 */ /* 0x000fe400000006ff */
[----:B------:R-:W-:Y:S02]  /*6120*/  LEA R16, R106, UR52, 0x4 ;  /* 0x000000346a107c11 */ /* 0x000fe4000f8e20ff */
[----:B------:R-:W2:Y:S02]  /*6130*/  SYNCS.PHASECHK.TRANS64.TRYWAIT P0, [R0+URZ+0xa0], R2 ;  /* 0x0000a002000075a7 */ /* 0x000ea400080011ff */
[----:B-12---:R-:W-:Y:S05]  /*6140*/  @!P0 BRA `(.L_x_97) ;  /* 0x0000008c00e48947 */ /* 0x006fea0003800000 */
.L_x_242:
[----:B------:R-:W4:Y:S01]  /*6150*/  LDC.64 R10, c[0x0][0xf10] ;  /* 0x0003c400ff0a7b82 */ /* 0x000f220000000a00 */
[----:B------:R-:W3:Y:S01]  /*6160*/  LDS.128 R16, [R16+0x110] ;  /* 0x0001100010107984 */ /* 0x000ee20000000c00 */
[----:B-1----:R-:W-:Y:S01]  /*6170*/  ISETP.NE.AND P1, PT, R48, 0x1, PT ;  /* 0x000000013000780c */ /* 0x002fe20003f25270 */
[----:B--2---:R-:W-:Y:S01]  /*6180*/  VIADD R0, R0, 0xb0 ;  /* 0x000000b000007836 */ /* 0x004fe20000000000 */
[----:B------:R-:W-:Y:S04]  /*6190*/  ISETP.GE.AND P0, PT, R43, 0x1, PT ;  /* 0x000000012b00780c */ /* 0x000fe80003f06270 */
[----:B------:R-:W1:Y:S01]  /*61a0*/  LDC.64 R8, c[0x0][0xf18] ;  /* 0x0003c600ff087b82 */ /* 0x000e620000000a00 */
[----:B------:R-:W-:Y:S01]  /*61b0*/  PRMT R0, RZ, 0x654, R0 ;  /* 0x00000654ff007816 */ /* 0x000fe20000000000 */
[----:B------:R-:W-:Y:S01]  /*61c0*/  @!PT LDS RZ, [RZ] ;  /* 0x00000000fffff984 */ /* 0x000fe20000000800 */
[----:B------:R-:W-:Y:S01]  /*61d0*/  @!PT LDS RZ, [RZ] ;  /* 0x00000000fffff984 */ /* 0x000fe20000000800 */
[----:B------:R-:W-:Y:S01]  /*61e0*/  @!PT LDS RZ, [RZ] ;  /* 0x00000000fffff984 */ /* 0x000fe20000000800 */
[----:B------:R-:W-:Y:S01]  /*61f0*/  @!PT LDS RZ, [RZ] ;  /* 0x00000000fffff984 */ /* 0x000fe20000000800 */
[----:B------:R2:W-:Y:S06]  /*6200*/  MEMBAR.ALL.CTA ;  /* 0x0000000000007992 */ /* 0x0005ec0000008000 */
[----:B--2---:R-:W2:Y:S01]  /*6210*/  FENCE.VIEW.ASYNC.S ;  /* 0x00000000000073c6 */ /* 0x004ea20000000000 */
[----:B------:R-:W1:Y:S08]  /*6220*/  @!P1 LDC R12, c[0x0][0xf20] ;  /* 0x0003c800ff0c9b82 */ /* 0x000e700000000800 */
[----:B------:R-:W1:Y:S01]  /*6230*/  @!P1 LDC R7, c[0x0][0xf0c] ;  /* 0x0003c300ff079b82 */ /* 0x000e620000000800 */
[----:B--2---:R2:W-:Y:S01]  /*6240*/  SYNCS.ARRIVE.TRANS64.RED.A1T0 RZ, [R0+URZ], RZ ;  /* 0x000000ff00ff79a7 */ /* 0x0045e200081004ff */
[----:B---3--:R-:W-:Y:S04]  /*6250*/  LOP3.LUT P4, RZ, R18, 0x1, RZ, 0xc0, !PT ;  /* 0x0000000112ff7812 */ /* 0x008fe8000788c0ff */
[----:B------:R-:W-:Y:S09]  /*6260*/  P2R R104, PR, RZ, 0x10 ;  /* 0x00000010ff687803 */ /* 0x000ff20000000000 */
[----:B------:R-:W-:Y:S02]  /*6270*/  @P4 MOV R51, R16 ;  /* 0x0000001000334202 */ /* 0x000fe40000000f00 */
[----:B------:R-:W-:Y:S01]  /*6280*/  @P4 LOP3.LUT R50, R17, 0xffff, RZ, 0xc0, !PT ;  /* 0x0000ffff11324812 */ /* 0x000fe200078ec0ff */
[----:B--2-4-:R-:W-:Y:S06]  /*6290*/  @!P0 BRA `(.L_x_98) ;  /* 0x0000000000a48947 */ /* 0x014fec0003800000 */
[----:B------:R-:W-:Y:S01]  /*62a0*/  IMAD.HI.U32 R0, R93, R47, RZ ;  /* 0x0000002f5d007227 */ /* 0x000fe200078e00ff */
[----:B------:R-:W-:Y:S02]  /*62b0*/  ISETP.NE.AND P0, PT, R46, 0x1, PT ;  /* 0x000000012e00780c */ /* 0x000fe40003f05270 */
[----:B------:R-:W-:Y:S01]  /*62c0*/  ISETP.NE.AND P2, PT, R43, 0x1, PT ;  /* 0x000000012b00780c */ /* 0x000fe20003f45270 */
[----:B------:R-:W-:Y:S01]  /*62d0*/  IMAD.HI.U32 R4, R94, R88, RZ ;  /* 0x000000585e047227 */ /* 0x000fe200078e00ff */
[----:B------:R-:W-:Y:S02]  /*62e0*/  SHF.R.U32.HI R0, RZ, R91, R0 ;  /* 0x0000005bff007219 */ /* 0x000fe40000011600 */
[----:B------:R-:W-:Y:S01]  /*62f0*/  ISETP.NE.AND P3, PT, R49, 0x1, PT ;  /* 0x000000013100780c */ /* 0x000fe20003f65270 */
[----:B------:R-:W-:Y:S01]  /*6300*/  IMAD.HI.U32 R6, R50, R47, RZ ;  /* 0x0000002f32067227 */ /* 0x000fe200078e00ff */
[-C--:B------:R-:W-:Y:S02]  /*6310*/  SHF.R.U32.HI R4, RZ, R89.reuse, R4 ;  /* 0x00000059ff047219 */ /* 0x080fe40000011604 */
[----:B------:R-:W-:Y:S01]  /*6320*/  SEL R0, R93, R0, !P0 ;  /* 0x000000005d007207 */ /* 0x000fe20004000000 */
[----:B------:R-:W-:Y:S01]  /*6330*/  IMAD.HI.U32 R5, R51, R88, RZ ;  /* 0x0000005833057227 */ /* 0x000fe200078e00ff */
[----:B------:R-:W-:Y:S03]  /*6340*/  SEL R4, R94, R4, !P3 ;  /* 0x000000045e047207 */ /* 0x000fe60005800000 */
[-C--:B------:R-:W-:Y:S01]  /*6350*/  IMAD.HI.U32 R3, R0, R44.reuse, RZ ;  /* 0x0000002c00037227 */ /* 0x080fe200078e00ff */
[----:B------:R-:W-:Y:S03]  /*6360*/  SHF.R.U32.HI R5, RZ, R89, R5 ;  /* 0x00000059ff057219 */ /* 0x000fe60000011605 */
[----:B------:R-:W-:Y:S01]  /*6370*/  IMAD.HI.U32 R2, R4, R44, RZ ;  /* 0x0000002c04027227 */ /* 0x000fe200078e00ff */
[----:B------:R-:W-:Y:S02]  /*6380*/  @P2 SHF.R.U32.HI R0, RZ, R45, R3 ;  /* 0x0000002dff002219 */ /* 0x000fe40000011603 */
[----:B------:R-:W-:Y:S02]  /*6390*/  SHF.R.U32.HI R3, RZ, R91, R6 ;  /* 0x0000005bff037219 */ /* 0x000fe40000011606 */
[----:B------:R-:W-:Y:S01]  /*63a0*/  @P2 SHF.R.U32.HI R4, RZ, R45, R2 ;  /* 0x0000002dff042219 */ /* 0x000fe20000011602 */
[----:B------:R-:W-:Y:S01]  /*63b0*/  IMAD R0, R43, R0, RZ ;  /* 0x000000002b007224 */ /* 0x000fe200078e02ff */
[----:B------:R-:W-:Y:S02]  /*63c0*/  SEL R3, R50, R3, !P0 ;  /* 0x0000000332037207 */ /* 0x000fe40004000000 */
[----:B------:R-:W-:Y:S01]  /*63d0*/  SEL R2, R51, R5, !P3 ;  /* 0x0000000533027207 */ /* 0x000fe20005800000 */
[----:B------:R-:W-:Y:S01]  /*63e0*/  IMAD R5, R43, R4, RZ ;  /* 0x000000042b057224 */ /* 0x000fe200078e02ff */
[C---:B------:R-:W-:Y:S01]  /*63f0*/  ISETP.GE.AND P0, PT, R3.reuse, R0, PT ;  /* 0x000000000300720c */ /* 0x040fe20003f06270 */
[C---:B------:R-:W-:Y:S03]  /*6400*/  IMAD.HI.U32 R0, R3.reuse, R44, RZ ;  /* 0x0000002c03007227 */ /* 0x040fe600078e00ff */
[C---:B------:R-:W-:Y:S02]  /*6410*/  ISETP.GE.OR P0, PT, R2.reuse, R5, P0 ;  /* 0x000000050200720c */ /* 0x040fe40000706670 */
[----:B------:R-:W-:Y:S04]  /*6420*/  SHF.R.U32.HI R0, RZ, R45, R0 ;  /* 0x0000002dff007219 */ /* 0x000fe80000011600 */
        /* <DEDUP_REMOVED lines=15> */
[----:B------:R-:W-:Y:S07]  /*6520*/  IMAD R50, R3, R46, R50 ;  /* 0x0000002e03327224 */ /* 0x000fee00078e0232 */
.L_x_98:
[----:B-1----:R-:W-:Y:S01]  /*6530*/  @!P1 IMAD.HI.U32 R2, R50, R9, RZ ;  /* 0x0000000932029227 */ /* 0x002fe200078e00ff */
[----:B------:R-:W-:Y:S01]  /*6540*/  @!P1 ISETP.NE.AND P0, PT, R8, 0x1, PT ;  /* 0x000000010800980c */ /* 0x000fe20003f05270 */
[----:B------:R-:W-:Y:S01]  /*6550*/  USHF.L.U32 UR42, UR20, 0x7, URZ ;  /* 0x00000007142a7899 */ /* 0x000fe200080006ff */
[----:B------:R-:W-:Y:S01]  /*6560*/  @!P1 ISETP.NE.AND P2, PT, R7, 0x1, PT ;  /* 0x000000010700980c */ /* 0x000fe20003f45270 */
[C---:B------:R-:W-:Y:S01]  /*6570*/  @!P1 IMAD.HI.U32 R0, R51.reuse, R10, RZ ;  /* 0x0000000a33009227 */ /* 0x040fe200078e00ff */
[----:B------:R-:W-:Y:S01]  /*6580*/  @!P1 SHF.R.U32.HI R2, RZ, R12, R2 ;  /* 0x0000000cff029219 */ /* 0x000fe20000011602 */
[----:B------:R-:W-:Y:S01]  /*6590*/  USHF.L.U32 UR41, UR12, 0x7, URZ ;  /* 0x000000070c297899 */ /* 0x000fe200080006ff */
[----:B------:R-:W-:Y:S01]  /*65a0*/  @P4 SHF.R.U32.HI R95, RZ, 0x10, R17 ;  /* 0x00000010ff5f4819 */ /* 0x000fe20000011611 */
[----:B------:R-:W-:Y:S01]  /*65b0*/  VIADD R106, R106, 0x1 ;  /* 0x000000016a6a7836 */ /* 0x000fe20000000000 */
[----:B------:R-:W-:Y:S01]  /*65c0*/  @!P1 SEL R2, R50, R2, !P0 ;  /* 0x0000000232029207 */ /* 0x000fe20004000000 */
[----:B------:R-:W-:Y:S01]  /*65d0*/  BSSY.RECONVERGENT B6, `(.L_x_99) ;  /* 0x0000028000067945 */ /* 0x000fe20003800200 */
[----:B------:R-:W-:Y:S02]  /*65e0*/  @!P1 SHF.R.U32.HI R0, RZ, R11, R0 ;  /* 0x0000000bff009219 */ /* 0x000fe40000011600 */
[----:B------:R-:W-:Y:S02]  /*65f0*/  LOP3.LUT P0, RZ, R92, 0x90, RZ, 0xc0, !PT ;  /* 0x000000905cff7812 */ /* 0x000fe4000780c0ff */
[----:B------:R-:W-:Y:S05]  /*6600*/  @!P1 SEL R3, R51, R0, !P2 ;  /* 0x0000000033039207 */ /* 0x000fea0005000000 */
[----:B------:R-:W-:Y:S02]  /*6610*/  @!P1 IMAD.IADD R0, R2, 0x1, -R3 ;  /* 0x0000000102009824 */ /* 0x000fe400078e0a03 */
[----:B------:R-:W-:Y:S02]  /*6620*/  @!P1 IMAD.IADD R2, R3, 0x1, -R2 ;  /* 0x0000000103029824 */ /* 0x000fe400078e0a02 */
[----:B------:R-:W-:Y:S02]  /*6630*/  @!P1 IMAD R51, R0, R7, R51 ;  /* 0x0000000700339224 */ /* 0x000fe400078e0233 */
[----:B------:R-:W-:Y:S01]  /*6640*/  @!P1 IMAD R50, R2, R8, R50 ;  /* 0x0000000802329224 */ /* 0x000fe200078e0232 */
[----:B------:R-:W-:Y:S06]  /*6650*/  @!P0 BRA `(.L_x_100) ;  /* 0x00000000007c8947 */ /* 0x000fec0003800000 */
[----:B------:R-:W1:Y:S01]  /*6660*/  LDCU.64 UR8, c[0x4][0x80] ;  /* 0x01001000ff0877ac */ /* 0x000e620008000a00 */
[----:B------:R-:W-:Y:S01]  /*6670*/  MOV R2, 0x0 ;  /* 0x0000000000027802 */ /* 0x000fe20000000f00 */
[----:B------:R-:W-:Y:S02]  /*6680*/  HFMA2 R12, -RZ, RZ, 0, 5.9604644775390625e-08 ;  /* 0x00000001ff0c7431 */ /* 0x000fe400000001ff */
[----:B------:R-:W-:Y:S01]  /*6690*/  IMAD.MOV.U32 R8, RZ, RZ, 0x70 ;  /* 0x00000070ff087424 */ /* 0x000fe200078e00ff */
[----:B------:R2:W3:Y:S01]  /*66a0*/  LDC.64 R14, c[0x4][R2] ;  /* 0x01000000020e7b82 */ /* 0x0004e20000000a00 */
[----:B------:R-:W4:Y:S01]  /*66b0*/  LDCU.64 UR6, c[0x4][0x88] ;  /* 0x01001100ff0677ac */ /* 0x000f220008000a00 */
[----:B------:R-:W-:Y:S01]  /*66c0*/  IMAD.MOV.U32 R13, RZ, RZ, RZ ;  /* 0x000000ffff0d7224 */ /* 0x000fe200078e00ff */
[----:B------:R-:W2:Y:S01]  /*66d0*/  LDCU.64 UR4, c[0x4][0x8] ;  /* 0x01000100ff0477ac */ /* 0x000ea20008000a00 */
[----:B-1----:R-:W-:Y:S01]  /*66e0*/  MOV R5, UR9 ;  /* 0x0000000900057c02 */ /* 0x002fe20008000f00 */
[----:B------:R-:W-:Y:S01]  /*66f0*/  IMAD.U32 R4, RZ, RZ, UR8 ;  /* 0x00000008ff047e24 */ /* 0x000fe2000f8e00ff */
[----:B----4-:R-:W-:Y:S01]  /*6700*/  MOV R7, UR7 ;  /* 0x0000000700077c02 */ /* 0x010fe20008000f00 */
[----:B------:R-:W-:Y:S01]  /*6710*/  IMAD.U32 R6, RZ, RZ, UR6 ;  /* 0x00000006ff067e24 */ /* 0x000fe2000f8e00ff */
[----:B--2---:R-:W-:Y:S01]  /*6720*/  MOV R11, UR5 ;  /* 0x00000005000b7c02 */ /* 0x004fe20008000f00 */
[----:B------:R-:W-:Y:S02]  /*6730*/  IMAD.U32 R10, RZ, RZ, UR4 ;  /* 0x00000004ff0a7e24 */ /* 0x000fe4000f8e00ff */
[----:B------:R-:W-:Y:S07]  /*6740*/  LEPC R20, `(.L_x_101) ;  /* 0x000000001014794e */ /* 0x000fee0000000000 */
[----:B---3-5:R-:W-:Y:S05]  /*6750*/  CALL.ABS.NOINC R14 ;  /* 0x000000000e007343 */ /* 0x028fea0003c00000 */
.L_x_101:
[----:B------:R-:W1:Y:S01]  /*6760*/  LDCU.64 UR8, c[0x4][0x80] ;  /* 0x01001000ff0877ac */ /* 0x000e620008000a00 */
[----:B------:R-:W2:Y:S01]  /*6770*/  LDC.64 R2, c[0x4][R2] ;  /* 0x0100000002027b82 */ /* 0x000ea20000000a00 */
[----:B------:R-:W-:Y:S02]  /*6780*/  HFMA2 R12, -RZ, RZ, 0, 5.9604644775390625e-08 ;  /* 0x00000001ff0c7431 */ /* 0x000fe400000001ff */
[----:B------:R-:W-:Y:S02]  /*6790*/  IMAD.MOV.U32 R8, RZ, RZ, 0x70 ;  /* 0x00000070ff087424 */ /* 0x000fe400078e00ff */
[----:B------:R-:W-:Y:S01]  /*67a0*/  IMAD.MOV.U32 R13, RZ, RZ, RZ ;  /* 0x000000ffff0d7224 */ /* 0x000fe200078e00ff */
[----:B------:R-:W3:Y:S01]  /*67b0*/  LDCU.64 UR6, c[0x4][0x88] ;  /* 0x01001100ff0677ac */ /* 0x000ee20008000a00 */
[----:B------:R-:W4:Y:S01]  /*67c0*/  LDCU.64 UR4, c[0x4][0x8] ;  /* 0x01000100ff0477ac */ /* 0x000f220008000a00 */
[----:B-1----:R-:W-:Y:S02]  /*67d0*/  MOV R4, UR8 ;  /* 0x0000000800047c02 */ /* 0x002fe40008000f00 */
[----:B------:R-:W-:Y:S02]  /*67e0*/  MOV R5, UR9 ;  /* 0x0000000900057c02 */ /* 0x000fe40008000f00 */
[----:B---3--:R-:W-:Y:S01]  /*67f0*/  MOV R7, UR7 ;  /* 0x0000000700077c02 */ /* 0x008fe20008000f00 */
[----:B------:R-:W-:Y:S01]  /*6800*/  IMAD.U32 R6, RZ, RZ, UR6 ;  /* 0x00000006ff067e24 */ /* 0x000fe2000f8e00ff */
[----:B----4-:R-:W-:Y:S01]  /*6810*/  MOV R11, UR5 ;  /* 0x00000005000b7c02 */ /* 0x010fe20008000f00 */
[----:B------:R-:W-:Y:S02]  /*6820*/  IMAD.U32 R10, RZ, RZ, UR4 ;  /* 0x00000004ff0a7e24 */ /* 0x000fe4000f8e00ff */
[----:B------:R-:W-:Y:S07]  /*6830*/  LEPC R20, `(.L_x_100) ;  /* 0x000000001014794e */ /* 0x000fee0000000000 */
[----:B--2---:R-:W-:Y:S05]  /*6840*/  CALL.ABS.NOINC R2 ;  /* 0x0000000002007343 */ /* 0x004fea0003c00000 */
.L_x_100:
[----:B------:R-:W-:Y:S05]  /*6850*/  BSYNC.RECONVERGENT B6 ;  /* 0x0000000000067941 */ /* 0x000fea0003800200 */
.L_x_99:
[C---:B------:R-:W-:Y:S02]  /*6860*/  ISETP.NE.U32.AND P3, PT, R86.reuse, RZ, PT ;  /* 0x000000ff5600720c */ /* 0x040fe40003f65070 */
[----:B------:R-:W-:Y:S02]  /*6870*/  ISETP.NE.U32.AND P0, PT, RZ, UR44, PT ;  /* 0x0000002cff007c0c */ /* 0x000fe4000bf05070 */
[C---:B------:R-:W-:Y:S02]  /*6880*/  ISETP.NE.AND.EX P3, PT, R87.reuse, RZ, PT, P3 ;  /* 0x000000ff5700720c */ /* 0x040fe40003f65330 */
[----:B------:R-:W-:Y:S02]  /*6890*/  ISETP.NE.U32.AND P4, PT, R86, RZ, PT ;  /* 0x000000ff5600720c */ /* 0x000fe40003f85070 */
[----:B------:R-:W-:Y:S02]  /*68a0*/  ISETP.NE.AND.EX P0, PT, RZ, UR45, PT, P0 ;  /* 0x0000002dff007c0c */ /* 0x000fe4000bf05300 */
[----:B------:R-:W-:Y:S02]  /*68b0*/  ISETP.NE.U32.AND P2, PT, R82, RZ, PT ;  /* 0x000000ff5200720c */ /* 0x000fe40003f45070 */
[----:B------:R-:W-:Y:S02]  /*68c0*/  ISETP.NE.U32.AND P1, PT, RZ, UR44, PT ;  /* 0x0000002cff007c0c */ /* 0x000fe4000bf25070 */
[----:B------:R-:W-:Y:S03]  /*68d0*/  ISETP.NE.AND.EX P4, PT, R87, RZ, P0, P4 ;  /* 0x000000ff5700720c */ /* 0x000fe60000785340 */
[----:B------:R-:W-:Y:S10]  /*68e0*/  @!P3 BRA `(.L_x_102) ;  /* 0x00000000002cb947 */ /* 0x000ff40003800000 */
[----:B------:R-:W-:Y:S01]  /*68f0*/  ISETP.NE.U32.AND P0, PT, R84, RZ, PT ;  /* 0x000000ff5400720c */ /* 0x000fe20003f05070 */
[----:B------:R-:W-:Y:S03]  /*6900*/  IMAD.MOV.U32 R90, RZ, RZ, 0x1 ;  /* 0x00000001ff5a7424 */ /* 0x000fe600078e00ff */
[----:B------:R-:W-:Y:S11]  /*6910*/  ISETP.NE.AND.EX P0, PT, R85, RZ, PT, P0 ;  /* 0x000000ff5500720c */ /* 0x000ff60003f05300 */
[----:B------:R-:W-:Y:S02]  /*6920*/  @!UPT UIADD3 URZ, UPT, UPT, URZ, URZ, URZ ;  /* 0x000000fffffff290 */ /* 0x000fe4000fffe0ff */
[----:B------:R-:W1:Y:S01]  /*6930*/  @P0 LDC.64 R2, c[0x0][0xc88] ;  /* 0x00032200ff020b82 */ /* 0x000e620000000a00 */
[----:B------:R-:W-:Y:S04]  /*6940*/  @P0 IMAD R0, R86, UR36, RZ ;  /* 0x0000002456000c24 */ /* 0x000fe8000f8e02ff */
[----:B-1----:R-:W-:Y:S04]  /*6950*/  @P0 IMAD.WIDE R2, R0, 0x4, R2 ;  /* 0x0000000400020825 */ /* 0x002fe800078e0202 */
[----:B------:R-:W-:Y:S01]  /*6960*/  HFMA2 R0, -RZ, RZ, 0, 5.9604644775390625e-08 ;  /* 0x00000001ff007431 */ /* 0x000fe200000001ff */
[----:B-----5:R1:W5:Y:S04]  /*6970*/  @P0 LDG.E R53, desc[UR46][R2.64] ;  /* 0x0000002e02350981 */ /* 0x020368000c1e1900 */
[----:B------:R-:W-:Y:S01]  /*6980*/  @!P0 PRMT R90, R0, 0x7610, R90 ;  /* 0x00007610005a8816 */ /* 0x000fe2000000005a */
[----:B-1----:R-:W2:Y:S06]  /*6990*/  @!P0 LDC R53, c[0x0][0xc80] ;  /* 0x00032000ff358b82 */ /* 0x002eac0000000800 */
.L_x_102:
[----:B------:R-:W-:Y:S02]  /*69a0*/  ISETP.NE.AND.EX P2, PT, R83, RZ, PT, P2 ;  /* 0x000000ff5300720c */ /* 0x000fe40003f45320 */
[----:B------:R-:W-:Y:S02]  /*69b0*/  PLOP3.LUT P0, PT, PT, PT, PT, 0x8, 0x80 ;  /* 0x000000000080781c */ /* 0x000fe40003f0e170 */
[----:B------:R-:W-:Y:S02]  /*69c0*/  ISETP.NE.AND.EX P1, PT, RZ, UR45, PT, P1 ;  /* 0x0000002dff007c0c */ /* 0x000fe4000bf25310 */
[----:B------:R-:W-:Y:S07]  /*69d0*/  @!P4 PLOP3.LUT P0, PT, P3, PT, PT, 0x80, 0x8 ;  /* 0x000000000008c81c */ /* 0x000fee0001f0f070 */
[----:B------:R-:W-:Y:S06]  /*69e0*/  @!P2 BRA `(.L_x_103) ;  /* 0x000000000020a947 */ /* 0x000fec0003800000 */
[----:B------:R-:W-:Y:S04]  /*69f0*/  ISETP.NE.U32.AND P2, PT, R80, RZ, PT ;  /* 0x000000ff5000720c */ /* 0x000fe80003f45070 */
[----:B------:R-:W-:Y:S11]  /*6a00*/  ISETP.NE.AND.EX P2, PT, R81, RZ, PT, P2 ;  /* 0x000000ff5100720c */ /* 0x000ff60003f45320 */
[----:B------:R-:W-:Y:S02]  /*6a10*/  @!UPT UIADD3 URZ, UPT, UPT, URZ, URZ, URZ ;  /* 0x000000fffffff290 */ /* 0x000fe4000fffe0ff */
[----:B------:R-:W1:Y:S01]  /*6a20*/  @P2 LDC.64 R2, c[0x0][0xca8] ;  /* 0x00032a00ff022b82 */ /* 0x000e620000000a00 */
[----:B------:R-:W-:Y:S04]  /*6a30*/  @P2 IMAD R0, R82, UR36, RZ ;  /* 0x0000002452002c24 */ /* 0x000fe8000f8e02ff */
[----:B-1----:R-:W-:Y:S05]  /*6a40*/  @P2 IMAD.WIDE R2, R0, 0x4, R2 ;  /* 0x0000000400022825 */ /* 0x002fea00078e0202 */
[----:B-----5:R1:W5:Y:S02]  /*6a50*/  @P2 LDG.E R52, desc[UR46][R2.64] ;  /* 0x0000002e02342981 */ /* 0x020364000c1e1900 */
[----:B-1----:R-:W3:Y:S02]  /*6a60*/  @!P2 LDC R52, c[0x0][0xca0] ;  /* 0x00032800ff34ab82 */ /* 0x002ee40000000800 */
.L_x_103:
[----:B--2--5:R-:W-:Y:S01]  /*6a70*/  FSETP.NEU.AND P2, PT, R53, RZ, PT ;  /* 0x000000ff3500720b */ /* 0x024fe20003f4d000 */
[----:B------:R-:W-:Y:S01]  /*6a80*/  IMAD.MOV.U32 R69, RZ, RZ, 0x10 ;  /* 0x00000010ff457424 */ /* 0x000fe200078e00ff */
[----:B------:R-:W-:Y:S01]  /*6a90*/  SEL R2, RZ, 0xffffffff, P1 ;  /* 0xffffffffff027807 */ /* 0x000fe20000800000 */
[----:B------:R-:W-:Y:S01]  /*6aa0*/  IMAD R59, R98, 0x80, R99 ;  /* 0x00000080623b7824 */ /* 0x000fe200078e0263 */
[----:B------:R-:W-:Y:S01]  /*6ab0*/  @!P4 LOP3.LUT P1, RZ, R90, 0xff, RZ, 0xc0, !PT ;  /* 0x000000ff5affc812 */ /* 0x000fe2000782c0ff */
[----:B------:R-:W-:Y:S01]  /*6ac0*/  IMAD.SHL.U32 R108, R100, 0x2, RZ ;  /* 0x00000002646c7824 */ /* 0x000fe200078e00ff */
[----:B------:R-:W-:Y:S01]  /*6ad0*/  @!P4 SEL R0, RZ, 0xffffffff, P2 ;  /* 0xffffffffff00c807 */ /* 0x000fe20001000000 */
[----:B------:R-:W-:Y:S01]  /*6ae0*/  BSSY B1, `(.L_x_104) ;  /* 0x0000038000017945 */ /* 0x000fe20003800000 */
[----:B------:R-:W-:Y:S01]  /*6af0*/  LEA R58, R98, UR52, 0x3 ;  /* 0x00000034623a7c11 */ /* 0x000fe2000f8e18ff */
[----:B------:R-:W-:Y:S01]  /*6b00*/  VIADD R107, R108, UR52 ;  /* 0x000000346c6b7c36 */ /* 0x000fe20008000000 */
[----:B------:R-:W-:Y:S01]  /*6b10*/  @P0 SEL R0, R2, R0, !P1 ;  /* 0x0000000002000207 */ /* 0x000fe20004800000 */
[----:B------:R-:W-:Y:S01]  /*6b20*/  IMAD.MOV.U32 R70, RZ, RZ, 0x1 ;  /* 0x00000001ff467424 */ /* 0x000fe200078e00ff */
[----:B------:R-:W-:Y:S01]  /*6b30*/  SHF.L.U32 R3, R97, 0x1f, RZ ;  /* 0x0000001f61037819 */ /* 0x000fe200000006ff */
[----:B------:R-:W-:Y:S01]  /*6b40*/  IMAD.MOV.U32 R68, RZ, RZ, RZ ;  /* 0x000000ffff447224 */ /* 0x000fe200078e00ff */
[----:B------:R-:W-:Y:S02]  /*6b50*/  @!P4 LOP3.LUT R0, R0, 0x1, RZ, 0xc0, !PT ;  /* 0x000000010000c812 */ /* 0x000fe400078ec0ff */
[----:B------:R-:W-:Y:S02]  /*6b60*/  CS2R R78, SRZ ;  /* 0x00000000004e7805 */ /* 0x000fe4000001ff00 */
[----:B------:R-:W-:Y:S02]  /*6b70*/  LOP3.LUT P6, RZ, R101, 0x40, RZ, 0xc0, !PT ;  /* 0x0000004065ff7812 */ /* 0x000fe400078cc0ff */
[----:B------:R-:W-:Y:S02]  /*6b80*/  CS2R R76, SRZ ;  /* 0x00000000004c7805 */ /* 0x000fe4000001ff00 */
[----:B------:R-:W-:Y:S02]  /*6b90*/  ISETP.NE.U32.OR P5, PT, R0, 0x1, P4 ;  /* 0x000000010000780c */ /* 0x000fe400027a5470 */
[----:B------:R-:W-:Y:S02]  /*6ba0*/  CS2R R74, SRZ ;  /* 0x00000000004a7805 */ /* 0x000fe4000001ff00 */
[----:B------:R-:W-:Y:S02]  /*6bb0*/  SEL R69, R69, 0xfffffff0, !P6 ;  /* 0xfffffff045457807 */ /* 0x000fe40007000000 */
[----:B------:R-:W-:Y:S02]  /*6bc0*/  CS2R R72, SRZ ;  /* 0x0000000000487805 */ /* 0x000fe4000001ff00 */
[----:B------:R-:W-:Y:S02]  /*6bd0*/  P2R R109, PR, RZ, 0x20 ;  /* 0x00000020ff6d7803 */ /* 0x000fe40000000000 */
[----:B------:R-:W-:Y:S02]  /*6be0*/  CS2R R66, SRZ ;  /* 0x0000000000427805 */ /* 0x000fe4000001ff00 */
[----:B------:R-:W-:Y:S02]  /*6bf0*/  CS2R R64, SRZ ;  /* 0x0000000000407805 */ /* 0x000fe4000001ff00 */
[----:B------:R-:W-:Y:S02]  /*6c00*/  CS2R R62, SRZ ;  /* 0x00000000003e7805 */ /* 0x000fe4000001ff00 */
[----:B------:R-:W-:Y:S01]  /*6c10*/  CS2R R60, SRZ ;  /* 0x00000000003c7805 */ /* 0x000fe2000001ff00 */
[----:B------:R-:W-:Y:S01]  /*6c20*/  IMAD.IADD R107, R107, 0x1, R69 ;  /* 0x000000016b6b7824 */ /* 0x000fe200078e0245 */
[----:B------:R-:W-:Y:S04]  /*6c30*/  @P5 SHF.L.U32 R0, RZ, 0x1f, RZ ;  /* 0x0000001fff005819 */ /* 0x000fe800000006ff */
[----:B------:R1:W2:Y:S01]  /*6c40*/  @P5 SYNCS.PHASECHK.TRANS64.TRYWAIT P1, [UR52+0x50], R0 ;  /* 0x00005000ff0055a7 */ /* 0x0002a20008021134 */
[----:B------:R4:W3:Y:S01]  /*6c50*/  SYNCS.PHASECHK.TRANS64.TRYWAIT P0, [R58+URZ+0xc0], R3 ;  /* 0x0000c0033a0075a7 */ /* 0x0008e200080011ff */
[----:B-1----:R-:W-:Y:S02]  /*6c60*/  SEL R0, RZ, 0xffffffff, P2 ;  /* 0xffffffffff007807 */ /* 0x002fe40001000000 */
[----:B------:R-:W-:Y:S04]  /*6c70*/  LOP3.LUT P2, R105, R90, 0xff, RZ, 0xc0, !PT ;  /* 0x000000ff5a697812 */ /* 0x000fe8000784c0ff */
[----:B------:R-:W-:Y:S04]  /*6c80*/  @P3 SEL R0, R2, R0, !P2 ;  /* 0x0000000002003207 */ /* 0x000fe80005000000 */
[----:B------:R-:W-:Y:S04]  /*6c90*/  LOP3.LUT R0, R0, 0x1, RZ, 0xc0, !PT ;  /* 0x0000000100007812 */ /* 0x000fe800078ec0ff */
[----:B------:R-:W-:Y:S02]  /*6ca0*/  ISETP.NE.U32.AND P2, PT, R0, 0x1, PT ;  /* 0x000000010000780c */ /* 0x000fe40003f45070 */
[----:B------:R-:W-:Y:S02]  /*6cb0*/  SHF.R.U32.HI R0, RZ, 0x15, R59 ;  /* 0x00000015ff007819 */ /* 0x000fe4000001163b */
[----:B------:R-:W-:Y:S02]  /*6cc0*/  P2R R71, PR, RZ, 0x4 ;  /* 0x00000004ff477803 */ /* 0x000fe40000000000 */
[----:B------:R-:W-:Y:S02]  /*6cd0*/  LOP3.LUT R2, R0, 0x3, RZ, 0xc0, !PT ;  /* 0x0000000300027812 */ /* 0x000fe400078ec0ff */
[----:B--2---:R-:W-:Y:S01]  /*6ce0*/  @P5 SEL R70, RZ, 0x1, !P1 ;  /* 0x00000001ff465807 */ /* 0x004fe20004800000 */
[----:B---34-:R-:W-:Y:S06]  /*6cf0*/  @!P5 BRA `(.L_x_105) ;  /* 0x000000000058d947 */ /* 0x018fec0003800000 */
[----:B------:R-:W-:Y:S01]  /*6d00*/  IMAD.MOV.U32 R79, RZ, RZ, RZ ;  /* 0x000000ffff4f7224 */ /* 0x000fe200078e00ff */
[----:B------:R-:W-:Y:S01]  /*6d10*/  ISETP.NE.AND P1, PT, R70, RZ, PT ;  /* 0x000000ff4600720c */ /* 0x000fe20003f25270 */
[----:B------:R-:W-:Y:S01]  /*6d20*/  BSSY B0, `(.L_x_106) ;  /* 0x000000c000007945 */ /* 0x000fe20003800000 */
[----:B------:R-:W-:Y:S02]  /*6d30*/  CS2R R62, SRZ ;  /* 0x00000000003e7805 */ /* 0x000fe4000001ff00 */
[----:B------:R-:W-:Y:S02]  /*6d40*/  CS2R R60, SRZ ;  /* 0x00000000003c7805 */ /* 0x000fe4000001ff00 */
[----:B------:R-:W-:Y:S02]  /*6d50*/  CS2R R66, SRZ ;  /* 0x0000000000427805 */ /* 0x000fe4000001ff00 */
[----:B------:R-:W-:Y:S02]  /*6d60*/  CS2R R64, SRZ ;  /* 0x0000000000407805 */ /* 0x000fe4000001ff00 */
[----:B------:R-:W-:Y:S02]  /*6d70*/  CS2R R74, SRZ ;  /* 0x00000000004a7805 */ /* 0x000fe4000001ff00 */
[----:B------:R-:W-:Y:S02]  /*6d80*/  CS2R R72, SRZ ;  /* 0x0000000000487805 */ /* 0x000fe4000001ff00 */
[----:B------:R-:W-:Y:S01]  /*6d90*/  CS2R R76, SRZ ;  /* 0x00000000004c7805 */ /* 0x000fe2000001ff00 */
[----:B------:R-:W-:Y:S06]  /*6da0*/  @P1 BRA `(.L_x_107) ;  /* 0x00000000000c1947 */ /* 0x000fec0003800000 */
[----:B------:R-:W-:Y:S04]  /*6db0*/  SHF.L.U32 R5, RZ, 0x1f, RZ ;  /* 0x0000001fff057819 */ /* 0x000fe800000006ff */
[----:B------:R-:W1:Y:S02]  /*6dc0*/  SYNCS.PHASECHK.TRANS64.TRYWAIT P1, [UR52+0x50], R5 ;  /* 0x00005005ff0075a7 */ /* 0x000e640008021134 */
[----:B-1----:R-:W-:Y:S05]  /*6dd0*/  @!P1 BRA `(.L_x_108) ;  /* 0x0000008000d49947 */ /* 0x002fea0003800000 */
.L_x_107:
[----:B------:R-:W-:Y:S05]  /*6de0*/  BSYNC B0 ;  /* 0x0000000000007941 */ /* 0x000fea0003800000 */
.L_x_106:
[----:B------:R-:W-:Y:S01]  /*6df0*/  ISETP.NE.AND P1, PT, R71, RZ, PT ;  /* 0x000000ff4700720c */ /* 0x000fe20003f25270 */
[----:B------:R-:W-:Y:S11]  /*6e00*/  HFMA2 R68, -RZ, RZ, 0, 5.9604644775390625e-08 ;  /* 0x00000001ff447431 */ /* 0x000ff600000001ff */
[----:B------:R-:W-:Y:S01]  /*6e10*/  @!UPT UIADD3 URZ, UPT, UPT, URZ, URZ, URZ ;  /* 0x000000fffffff290 */ /* 0x000fe2000fffe0ff */
[----:B------:R2:W3:Y:S04]  /*6e20*/  @P1 LDS.128 R60, [R108+UR52+0x200] ;  /* 0x000200346c3c1984 */ /* 0x0004e80008000c00 */
[----:B------:R2:W4:Y:S04]  /*6e30*/  @P1 LDS.128 R64, [R107+0x200] ;  /* 0x000200006b401984 */ /* 0x0005280000000c00 */
[----:B------:R2:W1:Y:S04]  /*6e40*/  @P1 LDS.128 R72, [R108+UR52+0xa00] ;  /* 0x000a00346c481984 */ /* 0x0004680008000c00 */
[----:B------:R2:W1:Y:S02]  /*6e50*/  @P1 LDS.128 R76, [R107+0xa00] ;  /* 0x000a00006b4c1984 */ /* 0x0004640000000c00 */
.L_x_105:
[----:B------:R-:W-:Y:S05]  /*6e60*/  BSYNC B1 ;  /* 0x0000000000017941 */ /* 0x000fea0003800000 */
.L_x_104:
[----:B------:R-:W-:Y:S02]  /*6e70*/  ISETP.NE.AND P1, PT, R102, R2, PT ;  /* 0x000000026600720c */ /* 0x000fe40003f25270 */
[----:B------:R-:W-:Y:S01]  /*6e80*/  MOV R39, RZ ;  /* 0x000000ff00277202 */ /* 0x000fe20000000f00 */
[----:B------:R-:W-:Y:S10]  /*6e90*/  @P0 BRA `(.L_x_109) ;  /* 0x0000000000080947 */ /* 0x000ff40003800000 */
[----:B------:R-:W5:Y:S02]  /*6ea0*/  SYNCS.PHASECHK.TRANS64.TRYWAIT P0, [R58+URZ+0xc0], R3 ;  /* 0x0000c0033a0075a7 */ /* 0x000f6400080011ff */
[----:B-----5:R-:W-:Y:S05]  /*6eb0*/  @!P0 BRA `(.L_x_110) ;  /* 0x0000008000b48947 */ /* 0x020fea0003800000 */
.L_x_109:
[----:B------:R-:W-:Y:S01]  /*6ec0*/  IMAD.MOV.U32 R38, RZ, RZ, RZ ;  /* 0x000000ffff267224 */ /* 0x000fe200078e00ff */
[----:B------:R-:W-:Y:S02]  /*6ed0*/  CS2R R36, SRZ ;  /* 0x0000000000247805 */ /* 0x000fe4000001ff00 */
        /* <DEDUP_REMOVED lines=13> */
[----:B-1----:R-:W-:Y:S01]  /*6fb0*/  CS2R R4, SRZ ;  /* 0x0000000000047805 */ /* 0x002fe2000001ff00 */
[----:B------:R-:W-:Y:S06]  /*6fc0*/  @P1 BRA `(.L_x_111) ;  /* 0x0000000000bc1947 */ /* 0x000fec0003800000 */
[----:B------:R-:W-:Y:S11]  /*6fd0*/  LOP3.LUT P0, RZ, R0, 0x3, R103, 0x48, !PT ;  /* 0x0000000300ff7812 */ /* 0x000ff60007804867 */
[----:B------:R-:W-:Y:S02]  /*6fe0*/  @!UPT UIADD3 URZ, UPT, UPT, URZ, URZ, URZ ;  /* 0x000000fffffff290 */ /* 0x000fe4000fffe0ff */
[----:B------:R-:W-:Y:S05]  /*6ff0*/  @!P0 BRA `(.L_x_112) ;  /* 0x0000000000408947 */ /* 0x000fea0003800000 */
[----:B------:R-:W1:Y:S01]  /*7000*/  LDCU.64 UR8, c[0x4][0x70] ;  /* 0x01000e00ff0877ac */ /* 0x000e620008000a00 */
[----:B------:R-:W-:Y:S01]  /*7010*/  MOV R15, 0x0 ;  /* 0x00000000000f7802 */ /* 0x000fe20000000f00 */
[----:B------:R-:W-:Y:S02]  /*7020*/  HFMA2 R12, -RZ, RZ, 0, 5.9604644775390625e-08 ;  /* 0x00000001ff0c7431 */ /* 0x000fe400000001ff */
[----:B------:R-:W-:Y:S02]  /*7030*/  IMAD.MOV.U32 R8, RZ, RZ, 0x192 ;  /* 0x00000192ff087424 */ /* 0x000fe400078e00ff */
[----:B------:R-:W-:Y:S01]  /*7040*/  IMAD.MOV.U32 R13, RZ, RZ, RZ ;  /* 0x000000ffff0d7224 */ /* 0x000fe200078e00ff */
[----:B------:R-:W5:Y:S01]  /*7050*/  LDCU.64 UR6, c[0x4][0x78] ;  /* 0x01000f00ff0677ac */ /* 0x000f620008000a00 */
[----:B------:R-:W2:Y:S01]  /*7060*/  LDC.64 R14, c[0x4][R15] ;  /* 0x010000000f0e7b82 */ /* 0x000ea20000000a00 */
[----:B------:R-:W3:Y:S01]  /*7070*/  LDCU.64 UR4, c[0x4][0x10] ;  /* 0x01000200ff0477ac */ /* 0x000ee20008000a00 */
[----:B-1----:R-:W-:Y:S01]  /*7080*/  MOV R5, UR9 ;  /* 0x0000000900057c02 */ /* 0x002fe20008000f00 */
[----:B------:R-:W-:Y:S01]  /*7090*/  IMAD.U32 R4, RZ, RZ, UR8 ;  /* 0x00000008ff047e24 */ /* 0x000fe2000f8e00ff */
[----:B-----5:R-:W-:Y:S01]  /*70a0*/  MOV R7, UR7 ;  /* 0x0000000700077c02 */ /* 0x020fe20008000f00 */
[----:B------:R-:W-:Y:S01]  /*70b0*/  IMAD.U32 R6, RZ, RZ, UR6 ;  /* 0x00000006ff067e24 */ /* 0x000fe2000f8e00ff */
[----:B---3--:R-:W-:Y:S01]  /*70c0*/  MOV R11, UR5 ;  /* 0x00000005000b7c02 */ /* 0x008fe20008000f00 */
[----:B------:R-:W-:Y:S02]  /*70d0*/  IMAD.U32 R10, RZ, RZ, UR4 ;  /* 0x00000004ff0a7e24 */ /* 0x000fe4000f8e00ff */
[----:B------:R-:W-:Y:S07]  /*70e0*/  LEPC R20, `(.L_x_112) ;  /* 0x000000001014794e */ /* 0x000fee0000000000 */
[----:B--2-4-:R-:W-:Y:S05]  /*70f0*/  CALL.ABS.NOINC R14 ;  /* 0x000000000e007343 */ /* 0x014fea0003c00000 */
.L_x_112:
[----:B------:R-:W-:Y:S05]  /*7100*/  WARPSYNC.ALL ;  /* 0x0000000000007948 */ /* 0x000fea0003800000 */
[C---:B------:R-:W-:Y:S01]  /*7110*/  R2UR UR4, R59.reuse ;  /* 0x000000003b0472ca */ /* 0x040fe200000e0000 */
[----:B------:R-:W-:Y:S05]  /*7120*/  VIADD R0, R59, 0x40 ;  /* 0x000000403b007836 */ /* 0x000fea0000000000 */
[----:B------:R-:W-:Y:S04]  /*7130*/  SHF.R.U32.HI R0, RZ, 0x15, R0 ;  /* 0x00000015ff007819 */ /* 0x000fe80000011600 */
[----:B------:R-:W-:Y:S03]  /*7140*/  LOP3.LUT P0, RZ, R0, 0x3, R103, 0x48, !PT ;  /* 0x0000000300ff7812 */ /* 0x000fe60007804867 */
[----:B------:R-:W1:Y:S10]  /*7150*/  LDTM.x16 R24, tmem[UR4] ;  /* 0x00000004001879ee */ /* 0x000e740008240000 */
[----:B-1----:R-:W-:Y:S05]  /*7160*/  @!P0 BRA `(.L_x_113) ;  /* 0x0000000000408947 */ /* 0x002fea0003800000 */
        /* <DEDUP_REMOVED lines=16> */
.L_x_113:
[----:B------:R-:W-:Y:S05]  /*7270*/  WARPSYNC.ALL ;  /* 0x0000000000007948 */ /* 0x000fea0003800000 */
[----:B------:R-:W-:Y:S11]  /*7280*/  R2UR UR4, R59 ;  /* 0x000000003b0472ca */ /* 0x000ff600000e0000 */
[----:B------:R-:W-:Y:S02]  /*7290*/  @!UPT UIADD3 URZ, UPT, UPT, URZ, URZ, URZ ;  /* 0x000000fffffff290 */ /* 0x000fe4000fffe0ff */
[----:B------:R-:W1:Y:S02]  /*72a0*/  LDTM.x16 R4, tmem[UR4+0x40] ;  /* 0x00004004000479ee */ /* 0x000e640008240000 */
[----:B-1----:R-:W-:Y:S01]  /*72b0*/  NOP ;  /* 0x0000000000007918 */ /* 0x002fe20000000000 */
.L_x_111:
[----:B---3--:R-:W-:Y:S01]  /*72c0*/  SHF.L.U32 R20, R60, 0x10, RZ ;  /* 0x000000103c147819 */ /* 0x008fe200000006ff */
[----:B------:R-:W-:Y:S01]  /*72d0*/  FMUL R0, R52, R24 ;  /* 0x0000001834007220 */ /* 0x000fe20000400000 */
[----:B------:R-:W-:Y:S01]  /*72e0*/  ISETP.NE.AND P0, PT, R102, R2, PT ;  /* 0x000000026600720c */ /* 0x000fe20003f05270 */
[----:B------:R-:W-:Y:S01]  /*72f0*/  FMUL R2, R52, R25 ;  /* 0x0000001934027220 */ /* 0x000fe20000400000 */
[----:B------:R-:W-:Y:S01]  /*7300*/  LOP3.LUT R21, R60, 0xffff0000, RZ, 0xc0, !PT ;  /* 0xffff00003c157812 */ /* 0x000fe200078ec0ff */
[----:B------:R-:W-:Y:S01]  /*7310*/  FFMA R0, R53, R20, R0 ;  /* 0x0000001435007223 */ /* 0x000fe20000000000 */
[C---:B------:R-:W-:Y:S01]  /*7320*/  SHF.L.U32 R22, R61.reuse, 0x10, RZ ;  /* 0x000000103d167819 */ /* 0x040fe200000006ff */
[----:B------:R-:W-:Y:S01]  /*7330*/  FMUL R3, R52, R26 ;  /* 0x0000001a34037220 */ /* 0x000fe20000400000 */
[----:B------:R-:W-:Y:S01]  /*7340*/  LOP3.LUT R23, R61, 0xffff0000, RZ, 0xc0, !PT ;  /* 0xffff00003d177812 */ /* 0x000fe200078ec0ff */
[C---:B------:R-:W-:Y:S01]  /*7350*/  FFMA R2, R53.reuse, R21, R2 ;  /* 0x0000001535027223 */ /* 0x040fe20000000002 */
[----:B------:R-:W-:Y:S01]  /*7360*/  SHF.L.U32 R40, R62, 0x10, RZ ;  /* 0x000000103e287819 */ /* 0x000fe200000006ff */
[----:B------:R-:W-:Y:S01]  /*7370*/  FMUL R20, R52, R27 ;  /* 0x0000001b34147220 */ /* 0x000fe20000400000 */
[----:B------:R-:W-:Y:S01]  /*7380*/  LOP3.LUT R41, R62, 0xffff0000, RZ, 0xc0, !PT ;  /* 0xffff00003e297812 */ /* 0x000fe200078ec0ff */
[----:B------:R-:W-:Y:S01]  /*7390*/  FFMA R3, R53, R22, R3 ;  /* 0x0000001635037223 */ /* 0x000fe20000000003 */
[----:B------:R-:W-:Y:S01]  /*73a0*/  F2FP.BF16.F32.PACK_AB R112, R2, R0 ;  /* 0x000000000270723e */ /* 0x000fe200000010ff */
[C---:B------:R-:W-:Y:S01]  /*73b0*/  FMUL R21, R52.reuse, R28 ;  /* 0x0000001c34157220 */ /* 0x040fe20000400000 */
[----:B------:R-:W-:Y:S01]  /*73c0*/  LOP3.LUT R42, R77, 0xffff0000, RZ, 0xc0, !PT ;  /* 0xffff00004d2a7812 */ /* 0x000fe200078ec0ff */
[----:B------:R-:W-:Y:S01]  /*73d0*/  FMUL R22, R52, R29 ;  /* 0x0000001d34167220 */ /* 0x000fe20000400000 */
[----:B------:R-:W-:Y:S01]  /*73e0*/  SHF.L.U32 R54, R78, 0x10, RZ ;  /* 0x000000104e367819 */ /* 0x000fe200000006ff */
[----:B------:R-:W-:Y:S01]  /*73f0*/  FFMA R20, R53, R23, R20 ;  /* 0x0000001735147223 */ /* 0x000fe20000000014 */
[----:B------:R-:W-:Y:S01]  /*7400*/  SHF.L.U32 R23, R63, 0x10, RZ ;  /* 0x000000103f177819 */ /* 0x000fe200000006ff */
[----:B------:R-:W-:Y:S01]  /*7410*/  FFMA R21, R53, R40, R21 ;  /* 0x0000002835157223 */ /* 0x000fe20000000015 */
[----:B------:R-:W-:Y:S01]  /*7420*/  LOP3.LUT R40, R63, 0xffff0000, RZ, 0xc0, !PT ;  /* 0xffff00003f287812 */ /* 0x000fe200078ec0ff */
[C---:B------:R-:W-:Y:S01]  /*7430*/  FFMA R22, R53.reuse, R41, R22 ;  /* 0x0000002935167223 */ /* 0x040fe20000000016 */
[----:B------:R-:W-:Y:S01]  /*7440*/  F2FP.BF16.F32.PACK_AB R113, R20, R3 ;  /* 0x000000031471723e */ /* 0x000fe200000010ff */
[----:B------:R-:W-:Y:S01]  /*7450*/  FMUL R0, R52, R30 ;  /* 0x0000001e34007220 */ /* 0x000fe20000400000 */
[----:B----4-:R-:W-:Y:S01]  /*7460*/  LOP3.LUT R41, R66, 0xffff0000, RZ, 0xc0, !PT ;  /* 0xffff000042297812 */ /* 0x010fe200078ec0ff */
[----:B------:R-:W-:Y:S01]  /*7470*/  FMUL R2, R52, R31 ;  /* 0x0000001f34027220 */ /* 0x000fe20000400000 */
[----:B------:R-:W-:Y:S01]  /*7480*/  F2FP.BF16.F32.PACK_AB R114, R22, R21 ;  /* 0x000000151672723e */ /* 0x000fe200000010ff */
[C---:B------:R-:W-:Y:S01]  /*7490*/  FFMA R0, R53.reuse, R23, R0 ;  /* 0x0000001735007223 */ /* 0x040fe20000000000 */
[C---:B------:R-:W-:Y:S01]  /*74a0*/  SHF.L.U32 R22, R64.reuse, 0x10, RZ ;  /* 0x0000001040167819 */ /* 0x040fe200000006ff */
[----:B------:R-:W-:Y:S01]  /*74b0*/  FFMA R2, R53, R40, R2 ;  /* 0x0000002835027223 */ /* 0x000fe20000000002 */
[----:B------:R-:W-:Y:S01]  /*74c0*/  LOP3.LUT R23, R64, 0xffff0000, RZ, 0xc0, !PT ;  /* 0xffff000040177812 */ /* 0x000fe200078ec0ff */
[C---:B------:R-:W-:Y:S01]  /*74d0*/  FMUL R3, R52.reuse, R32 ;  /* 0x0000002034037220 */ /* 0x040fe20000400000 */
[----:B------:R-:W-:Y:S01]  /*74e0*/  SHF.L.U32 R40, R65, 0x10, RZ ;  /* 0x0000001041287819 */ /* 0x000fe200000006ff */
[----:B------:R-:W-:Y:S01]  /*74f0*/  FMUL R20, R52, R33 ;  /* 0x0000002134147220 */ /* 0x000fe20000400000 */
[----:B------:R-:W-:Y:S01]  /*7500*/  F2FP.BF16.F32.PACK_AB R115, R2, R0 ;  /* 0x000000000273723e */ /* 0x000fe200000010ff */
[----:B------:R-:W-:Y:S01]  /*7510*/  FMUL R21, R52, R34 ;  /* 0x0000002234157220 */ /* 0x000fe20000400000 */
[----:B------:R-:W-:Y:S01]  /*7520*/  LOP3.LUT R55, R78, 0xffff0000, RZ, 0xc0, !PT ;  /* 0xffff00004e377812 */ /* 0x000fe200078ec0ff */
[----:B------:R-:W-:Y:S01]  /*7530*/  FFMA R3, R53, R22, R3 ;  /* 0x0000001635037223 */ /* 0x000fe20000000003 */
[----:B------:R-:W-:Y:S01]  /*7540*/  SHF.L.U32 R56, R79, 0x10, RZ ;  /* 0x000000104f387819 */ /* 0x000fe200000006ff */
[----:B------:R-:W-:Y:S01]  /*7550*/  FFMA R20, R53, R23, R20 ;  /* 0x0000001735147223 */ /* 0x000fe20000000014 */
[----:B------:R-:W-:Y:S01]  /*7560*/  LOP3.LUT R23, R65, 0xffff0000, RZ, 0xc0, !PT ;  /* 0xffff000041177812 */ /* 0x000fe200078ec0ff */
[----:B------:R-:W-:Y:S01]  /*7570*/  FFMA R21, R53, R40, R21 ;  /* 0x0000002835157223 */ /* 0x000fe20000000015 */
[----:B------:R-:W-:Y:S01]  /*7580*/  SHF.L.U32 R40, R66, 0x10, RZ ;  /* 0x0000001042287819 */ /* 0x000fe200000006ff */
[----:B------:R-:W-:Y:S01]  /*7590*/  FMUL R0, R52, R35 ;  /* 0x0000002334007220 */ /* 0x000fe20000400000 */
[----:B------:R-:W-:Y:S01]  /*75a0*/  F2FP.BF16.F32.PACK_AB R116, R20, R3 ;  /* 0x000000031474723e */ /* 0x000fe200000010ff */
[C---:B------:R-:W-:Y:S01]  /*75b0*/  FMUL R2, R52.reuse, R36 ;  /* 0x0000002434027220 */ /* 0x040fe20000400000 */
[----:B------:R-:W-:Y:S01]  /*75c0*/  LOP3.LUT R57, R79, 0xffff0000, RZ, 0xc0, !PT ;  /* 0xffff00004f397812 */ /* 0x000fe200078ec0ff */
[----:B------:R-:W-:Y:S01]  /*75d0*/  FMUL R22, R52, R37 ;  /* 0x0000002534167220 */ /* 0x000fe20000400000 */
[----:B------:R-:W-:Y:S01]  /*75e0*/  ISETP.NE.AND P1, PT, R102, RZ, PT ;  /* 0x000000ff6600720c */ /* 0x000fe20003f25270 */
[----:B------:R-:W-:Y:S01]  /*75f0*/  FFMA R0, R53, R23, R0 ;  /* 0x0000001735007223 */ /* 0x000fe20000000000 */
[----:B------:R-:W-:Y:S01]  /*7600*/  SHF.L.U32 R23, R67, 0x10, RZ ;  /* 0x0000001043177819 */ /* 0x000fe200000006ff */
[----:B------:R-:W-:Y:S01]  /*7610*/  FFMA R2, R53, R40, R2 ;  /* 0x0000002835027223 */ /* 0x000fe20000000002 */
[----:B------:R-:W-:Y:S01]  /*7620*/  LOP3.LUT R40, R67, 0xffff0000, RZ, 0xc0, !PT ;  /* 0xffff000043287812 */ /* 0x000fe200078ec0ff */
[----:B------:R1:W-:Y:S01]  /*7630*/  @!P0 STS.128 [R108+UR52+0x200], R112 ;  /* 0x000200706c008988 */ /* 0x0003e20008000c34 */
[----:B------:R-:W-:Y:S01]  /*7640*/  F2FP.BF16.F32.PACK_AB R117, R0, R21 ;  /* 0x000000150075723e */ /* 0x000fe200000010ff */
[C---:B------:R-:W-:Y:S01]  /*7650*/  FFMA R22, R53.reuse, R41, R22 ;  /* 0x0000002935167223 */ /* 0x040fe20000000016 */
[----:B------:R-:W-:Y:S01]  /*7660*/  LOP3.LUT R41, R74, 0xffff0000, RZ, 0xc0, !PT ;  /* 0xffff00004a297812 */ /* 0x000fe200078ec0ff */
[C---:B------:R-:W-:Y:S01]  /*7670*/  FMUL R3, R52.reuse, R38 ;  /* 0x0000002634037220 */ /* 0x040fe20000400000 */
[C---:B------:R-:W-:Y:S01]  /*7680*/  FMUL R20, R52.reuse, R39 ;  /* 0x0000002734147220 */ /* 0x040fe20000400000 */
        /* <DEDUP_REMOVED lines=9> */
[C---:B------:R-:W-:Y:S01]  /*7720*/  FFMA R0, R53.reuse, R22, R0 ;  /* 0x0000001635007223 */ /* 0x040fe20000000000 */
[C---:B------:R-:W-:Y:S01]  /*7730*/  FFMA R2, R53.reuse, R23, R2 ;  /* 0x0000001735027223 */ /* 0x040fe20000000002 */
[----:B------:R-:W-:Y:S01]  /*7740*/  F2FP.BF16.F32.PACK_AB R119, R20, R3 ;  /* 0x000000031477723e */ /* 0x000fe200000010ff */
[----:B------:R-:W-:Y:S01]  /*7750*/  FFMA R21, R53, R40, R21 ;  /* 0x0000002835157223 */ /* 0x000fe20000000015 */
[----:B------:R-:W-:Y:S01]  /*7760*/  LOP3.LUT R23, R73, 0xffff0000, RZ, 0xc0, !PT ;  /* 0xffff000049177812 */ /* 0x000fe200078ec0ff */
[----:B------:R-:W-:Y:S01]  /*7770*/  FMUL R3, R52, R7 ;  /* 0x0000000734037220 */ /* 0x000fe20000400000 */
[----:B------:R-:W-:Y:S01]  /*7780*/  SHF.L.U32 R40, R74, 0x10, RZ ;  /* 0x000000104a287819 */ /* 0x000fe200000006ff */
[----:B------:R1:W-:Y:S01]  /*7790*/  @!P0 STS.128 [R107+0x200], R116 ;  /* 0x000200746b008388 */ /* 0x0003e20000000c00 */
[C---:B------:R-:W-:Y:S01]  /*77a0*/  FMUL R20, R52.reuse, R8 ;  /* 0x0000000834147220 */ /* 0x040fe20000400000 */
[----:B------:R-:W-:Y:S01]  /*77b0*/  FMUL R22, R52, R9 ;  /* 0x0000000934167220 */ /* 0x000fe20000400000 */
[C---:B------:R-:W-:Y:S01]  /*77c0*/  FFMA R3, R53.reuse, R23, R3 ;  /* 0x0000001735037223 */ /* 0x040fe20000000003 */
[----:B------:R-:W-:Y:S01]  /*77d0*/  F2FP.BF16.F32.PACK_AB R120, R2, R0 ;  /* 0x000000000278723e */ /* 0x000fe200000010ff */
[----:B------:R-:W-:Y:S01]  /*77e0*/  FFMA R20, R53, R40, R20 ;  /* 0x0000002835147223 */ /* 0x000fe20000000014 */
[C---:B------:R-:W-:Y:S01]  /*77f0*/  SHF.L.U32 R23, R75.reuse, 0x10, RZ ;  /* 0x000000104b177819 */ /* 0x040fe200000006ff */
[C---:B------:R-:W-:Y:S01]  /*7800*/  FMUL R0, R52.reuse, R10 ;  /* 0x0000000a34007220 */ /* 0x040fe20000400000 */
[----:B------:R-:W-:Y:S01]  /*7810*/  LOP3.LUT R40, R75, 0xffff0000, RZ, 0xc0, !PT ;  /* 0xffff00004b287812 */ /* 0x000fe200078ec0ff */
[C---:B------:R-:W-:Y:S01]  /*7820*/  FFMA R22, R53.reuse, R41, R22 ;  /* 0x0000002935167223 */ /* 0x040fe20000000016 */
[C---:B------:R-:W-:Y:S01]  /*7830*/  FMUL R2, R52.reuse, R11 ;  /* 0x0000000b34027220 */ /* 0x040fe20000400000 */
[----:B------:R-:W-:Y:S01]  /*7840*/  FFMA R0, R53, R23, R0 ;  /* 0x0000001735007223 */ /* 0x000fe20000000000 */
[----:B------:R-:W-:Y:S01]  /*7850*/  F2FP.BF16.F32.PACK_AB R121, R3, R21 ;  /* 0x000000150379723e */ /* 0x000fe200000010ff */
[----:B------:R-:W-:Y:S01]  /*7860*/  FMUL R3, R52, R12 ;  /* 0x0000000c34037220 */ /* 0x000fe20000400000 */
[----:B------:R-:W-:Y:S01]  /*7870*/  FFMA R2, R53, R40, R2 ;  /* 0x0000002835027223 */ /* 0x000fe20000000002 */
[----:B------:R-:W-:Y:S01]  /*7880*/  SHF.L.U32 R23, R76, 0x10, RZ ;  /* 0x000000104c177819 */ /* 0x000fe200000006ff */
[----:B------:R-:W-:Y:S01]  /*7890*/  FMUL R21, R52, R14 ;  /* 0x0000000e34157220 */ /* 0x000fe20000400000 */
[----:B------:R-:W-:Y:S01]  /*78a0*/  F2FP.BF16.F32.PACK_AB R122, R22, R20 ;  /* 0x00000014167a723e */ /* 0x000fe200000010ff */
[----:B------:R-:W-:Y:S01]  /*78b0*/  FMUL R20, R52, R13 ;  /* 0x0000000d34147220 */ /* 0x000fe20000400000 */
[----:B------:R-:W-:Y:S01]  /*78c0*/  LOP3.LUT R40, R76, 0xffff0000, RZ, 0xc0, !PT ;  /* 0xffff00004c287812 */ /* 0x000fe200078ec0ff */
[C---:B------:R-:W-:Y:S01]  /*78d0*/  FMUL R22, R52.reuse, R15 ;  /* 0x0000000f34167220 */ /* 0x040fe20000400000 */
[----:B------:R-:W-:Y:S01]  /*78e0*/  SHF.L.U32 R41, R77, 0x10, RZ ;  /* 0x000000104d297819 */ /* 0x000fe200000006ff */
[C---:B------:R-:W-:Y:S01]  /*78f0*/  FFMA R3, R53.reuse, R23, R3 ;  /* 0x0000001735037223 */ /* 0x040fe20000000003 */
[C---:B------:R-:W-:Y:S01]  /*7900*/  FMUL R23, R52.reuse, R16 ;  /* 0x0000001034177220 */ /* 0x040fe20000400000 */
[C---:B------:R-:W-:Y:S01]  /*7910*/  FFMA R20, R53.reuse, R40, R20 ;  /* 0x0000002835147223 */ /* 0x040fe20000000014 */
[C---:B------:R-:W-:Y:S01]  /*7920*/  FMUL R40, R52.reuse, R17 ;  /* 0x0000001134287220 */ /* 0x040fe20000400000 */
[C---:B------:R-:W-:Y:S01]  /*7930*/  FFMA R21, R53.reuse, R41, R21 ;  /* 0x0000002935157223 */ /* 0x040fe20000000015 */
[C---:B------:R-:W-:Y:S01]  /*7940*/  FFMA R22, R53.reuse, R42, R22 ;  /* 0x0000002a35167223 */ /* 0x040fe20000000016 */
[C---:B------:R-:W-:Y:S01]  /*7950*/  FMUL R41, R52.reuse, R18 ;  /* 0x0000001234297220 */ /* 0x040fe20000400000 */
[----:B------:R-:W-:Y:S01]  /*7960*/  FMUL R42, R52, R19 ;  /* 0x00000013342a7220 */ /* 0x000fe20000400000 */
[----:B------:R-:W-:Y:S01]  /*7970*/  F2FP.BF16.F32.PACK_AB R123, R2, R0 ;  /* 0x00000000027b723e */ /* 0x000fe200000010ff */
[C---:B------:R-:W-:Y:S01]  /*7980*/  FFMA R23, R53.reuse, R54, R23 ;  /* 0x0000003635177223 */ /* 0x040fe20000000017 */
[C---:B------:R-:W-:Y:S01]  /*7990*/  FFMA R40, R53.reuse, R55, R40 ;  /* 0x0000003735287223 */ /* 0x040fe20000000028 */
[C---:B------:R-:W-:Y:S01]  /*79a0*/  FFMA R41, R53.reuse, R56, R41 ;  /* 0x0000003835297223 */ /* 0x040fe20000000029 */
[----:B------:R-:W-:Y:S01]  /*79b0*/  FFMA R42, R53, R57, R42 ;  /* 0x00000039352a7223 */ /* 0x000fe2000000002a */
[----:B------:R1:W-:Y:S01]  /*79c0*/  @!P0 STS.128 [R108+UR52+0xa00], R120 ;  /* 0x000a00786c008988 */ /* 0x0003e20008000c34 */
[----:B------:R-:W-:Y:S02]  /*79d0*/  F2FP.BF16.F32.PACK_AB R21, R22, R21 ;  /* 0x000000151615723e */ /* 0x000fe400000010ff */
[----:B------:R-:W-:Y:S02]  /*79e0*/  F2FP.BF16.F32.PACK_AB R22, R40, R23 ;  /* 0x000000172816723e */ /* 0x000fe400000010ff */
[----:B------:R-:W-:Y:S02]  /*79f0*/  F2FP.BF16.F32.PACK_AB R20, R20, R3 ;  /* 0x000000031414723e */ /* 0x000fe400000010ff */
[----:B------:R-:W-:Y:S05]  /*7a00*/  F2FP.BF16.F32.PACK_AB R23, R42, R41 ;  /* 0x000000292a17723e */ /* 0x000fea00000010ff */
[----:B------:R1:W-:Y:S01]  /*7a10*/  @!P0 STS.128 [R107+0xa00], R20 ;  /* 0x000a00146b008388 */ /* 0x0003e20000000c00 */
[----:B------:R-:W-:Y:S01]  /*7a20*/  @!PT LDS RZ, [RZ] ;  /* 0x00000000fffff984 */ /* 0x000fe20000000800 */
[----:B------:R-:W-:Y:S01]  /*7a30*/  @!PT LDS RZ, [RZ] ;  /* 0x00000000fffff984 */ /* 0x000fe20000000800 */
[----:B------:R-:W-:Y:S01]  /*7a40*/  @!PT LDS RZ, [RZ] ;  /* 0x00000000fffff984 */ /* 0x000fe20000000800 */
[----:B------:R-:W-:Y:S01]  /*7a50*/  @!PT LDS RZ, [RZ] ;  /* 0x00000000fffff984 */ /* 0x000fe20000000800 */
[----:B------:R3:W-:Y:S07]  /*7a60*/  MEMBAR.ALL.CTA ;  /* 0x0000000000007992 */ /* 0x0007ee0000008000 */
[----:B---3--:R-:W3:Y:S01]  /*7a70*/  FENCE.VIEW.ASYNC.S ;  /* 0x00000000000073c6 */ /* 0x008ee20000000000 */
[----:B------:R-:W-:Y:S05]  /*7a80*/  WARPSYNC.ALL ;  /* 0x0000000000007948 */ /* 0x000fea0003800000 */
[----:B------:R-:W-:Y:S01]  /*7a90*/  BSSY.RECONVERGENT B0, `(.L_x_114) ;  /* 0x0000011000007945 */ /* 0x000fe20003800200 */
[----:B---3--:R-:W-:Y:S06]  /*7aa0*/  BAR.SYNC.DEFER_BLOCKING 0x1, 0x80 ;  /* 0x0042000000007b1d */ /* 0x008fec0000010000 */
[----:B------:R-:W-:Y:S05]  /*7ab0*/  @P1 BRA `(.L_x_115) ;  /* 0x0000000000381947 */ /* 0x000fea0003800000 */
[----:B------:R-:W-:Y:S02]  /*7ac0*/  UIADD3 UR4, UPT, UPT, UR52, 0x200, URZ ;  /* 0x0000020034047890 */ /* 0x000fe4000fffe0ff */
[----:B------:R-:W-:Y:S01]  /*7ad0*/  UIADD3 UR8, UP0, UPT, UR54, 0xa80, URZ ;  /* 0x00000a8036087890 */ /* 0x000fe2000ff1e0ff */
[----:B------:R-:W-:Y:S01]  /*7ae0*/  UMOV UR43, UR36 ;  /* 0x00000024002b7c82 */ /* 0x000fe20008000000 */
[----:B------:R-:W-:Y:S02]  /*7af0*/  UIADD3 UR5, UPT, UPT, UR41, 0x40, URZ ;  /* 0x0000004029057890 */ /* 0x000fe4000fffe0ff */
[----:B------:R-:W-:Y:S01]  /*7b00*/  MOV R92, UR4 ;  /* 0x00000004005c7c02 */ /* 0x000fe20008000f00 */
[----:B------:R-:W-:Y:S02]  /*7b10*/  UIADD3.X UR9, UPT, UPT, URZ, UR55, URZ, UP0, !UPT ;  /* 0x00000037ff097290 */ /* 0x000fe400087fe4ff */
[----:B------:R-:W-:Y:S01]  /*7b20*/  UIADD3 UR4, UPT, UPT, UR52, 0xa00, URZ ;  /* 0x00000a0034047890 */ /* 0x000fe2000fffe0ff */
[----:B------:R-:W-:Y:S01]  /*7b30*/  R2UR UR40, R92 ;  /* 0x000000005c2872ca */ /* 0x000fe200000e0000 */
[----:B------:R-:W-:Y:S01]  /*7b40*/  UMOV UR6, UR42 ;  /* 0x0000002a00067c82 */ /* 0x000fe20008000000 */
[----:B------:R-:W-:Y:S11]  /*7b50*/  UMOV UR7, UR36 ;  /* 0x0000002400077c82 */ /* 0x000ff60008000000 */
[----:B------:R3:W-:Y:S01]  /*7b60*/  UTMASTG.3D [UR40], [UR8] ;  /* 0x00000028080073b5 */ /* 0x0007e20008010000 */
[----:B------:R3:W-:Y:S01]  /*7b70*/  UTMASTG.3D [UR4], [UR8] ;  /* 0x00000004080073b5 */ /* 0x0007e20008010000 */
[----:B------:R0:W-:Y:S01]  /*7b80*/  UTMACMDFLUSH ;  /* 0x00000000000079b7 */ /* 0x0001e20000000000 */
[----:B---3--:R-:W-:Y:S04]  /*7b90*/  DEPBAR.LE SB0, 0x1 ;  /* 0x000080400000791a */ /* 0x008fe80000000000 */
.L_x_115:
[----:B------:R-:W-:Y:S05]  /*7ba0*/  BSYNC.RECONVERGENT B0 ;  /* 0x0000000000007941 */ /* 0x000fea0003800200 */
.L_x_114:
[----:B------:R-:W-:Y:S01]  /*7bb0*/  BAR.SYNC.DEFER_BLOCKING 0x1, 0x80 ;  /* 0x0042000000007b1d */ /* 0x000fe20000010000 */
[----:B------:R-:W-:Y:S01]  /*7bc0*/  ISETP.NE.AND P1, PT, R109, RZ, PT ;  /* 0x000000ff6d00720c */ /* 0x000fe20003f25270 */
[----:B------:R-:W-:Y:S01]  /*7bd0*/  UISETP.NE.AND UP0, UPT, UR53, URZ, UPT ;  /* 0x000000ff3500728c */ /* 0x000fe2000bf05270 */
[----:B------:R-:W-:Y:S11]  /*7be0*/  LEA R2, R68, UR52, 0x3 ;  /* 0x0000003444027c11 */ /* 0x000ff6000f8e18ff */
[----:B------:R-:W-:Y:S01]  /*7bf0*/  @P1 SHF.L.U32 R3, RZ, 0x1f, RZ ;  /* 0x0000001fff031819 */ /* 0x000fe200000006ff */
[----:B------:R-:W-:Y:S06]  /*7c00*/  BRA.U !UP0, `(.L_x_116) ;  /* 0x0000000108247547 */ /* 0x000fec000b800000 */
[----:B-1----:R-:W-:Y:S01]  /*7c10*/  IMAD.U32 R20, RZ, RZ, UR56 ;  /* 0x00000038ff147e24 */ /* 0x002fe2000f8e00ff */
[----:B------:R-:W-:Y:S01]  /*7c20*/  MOV R0, UR37 ;  /* 0x0000002500007c02 */ /* 0x000fe20008000f00 */
[----:B------:R-:W-:Y:S03]  /*7c30*/  UIADD3 UR56, UPT, UPT, UR56, 0x1, URZ ;  /* 0x0000000138387890 */ /* 0x000fe6000fffe0ff */
[----:B------:R-:W-:Y:S01]  /*7c40*/  @P1 LEA R20, R20, UR52, 0x3 ;  /* 0x0000003414141c11 */ /* 0x000fe2000f8e18ff */
[----:B------:R-:W-:Y:S04]  /*7c50*/  UISETP.NE.AND UP0, UPT, UR56, 0x4, UPT ;  /* 0x000000043800788c */ /* 0x000fe8000bf05270 */
[----:B------:R-:W-:Y:S01]  /*7c60*/  @P1 VIADD R20, R20, 0x70 ;  /* 0x0000007014141836 */ /* 0x000fe20000000000 */
[----:B------:R-:W-:Y:S04]  /*7c70*/  USEL UR56, UR56, URZ, UP0 ;  /* 0x000000ff38387287 */ /* 0x000fe80008000000 */
[----:B------:R-:W-:Y:S04]  /*7c80*/  @P1 PRMT R0, R0, 0x654, R20 ;  /* 0x0000065400001816 */ /* 0x000fe80000000014 */
[----:B------:R3:W-:Y:S04]  /*7c90*/  @P1 SYNCS.ARRIVE.TRANS64.RED.A1T0 RZ, [R0+URZ], RZ ;  /* 0x000000ff00ff19a7 */ /* 0x0007e800081004ff */
.L_x_116:
[----:B------:R-:W4:Y:S01]  /*7ca0*/  @P1 SYNCS.PHASECHK.TRANS64.TRYWAIT P0, [R2+URZ+0x50], R3 ;  /* 0x00005003020015a7 */ /* 0x000f2200080011ff */
[----:B------:R-:W-:Y:S01]  /*7cb0*/  BSSY B1, `(.L_x_117) ;  /* 0x0000014000017945 */ /* 0x000fe20003800000 */
[----:B----4-:R-:W-:Y:S03]  /*7cc0*/  @P1 SEL R70, RZ, 0x1, !P0 ;  /* 0x00000001ff461807 */ /* 0x010fe60004000000 */
[----:B------:R-:W-:Y:S05]  /*7cd0*/  @!P1 BRA `(.L_x_118) ;  /* 0x0000000000449947 */ /* 0x000fea0003800000 */
[----:B------:R-:W-:Y:S01]  /*7ce0*/  ISETP.NE.AND P1, PT, R71, RZ, PT ;  /* 0x000000ff4700720c */ /* 0x000fe20003f25270 */
[----:B------:R-:W-:Y:S01]  /*7cf0*/  BSSY B0, `(.L_x_119) ;  /* 0x0000009000007945 */ /* 0x000fe20003800000 */
[----:B------:R-:W-:Y:S11]  /*7d00*/  ISETP.NE.AND P0, PT, R70, RZ, PT ;  /* 0x000000ff4600720c */ /* 0x000ff60003f05270 */
[----:B-1----:R-:W-:Y:S05]  /*7d10*/  @P1 IMAD R20, R68, 0x1000, R108 ;  /* 0x0000100044141824 */ /* 0x002fea00078e026c */
[----:B------:R-:W-:Y:S05]  /*7d20*/  @P1 IADD3 R3, PT, PT, R20, UR52, RZ ;  /* 0x0000003414031c10 */ /* 0x000fea000fffe0ff */
[----:B------:R-:W-:Y:S01]  /*7d30*/  @P1 IMAD.IADD R3, R69, 0x1, R3 ;  /* 0x0000000145031824 */ /* 0x000fe200078e0203 */
[----:B------:R-:W-:Y:S06]  /*7d40*/  @P0 BRA `(.L_x_120) ;  /* 0x00000000000c0947 */ /* 0x000fec0003800000 */
[----:B---3--:R-:W-:Y:S04]  /*7d50*/  SHF.L.U32 R0, RZ, 0x1f, RZ ;  /* 0x0000001fff007819 */ /* 0x008fe800000006ff */
[----:B------:R-:W1:Y:S02]  /*7d60*/  SYNCS.PHASECHK.TRANS64.TRYWAIT P0, [R2+URZ+0x50], R0 ;  /* 0x00005000020075a7 */ /* 0x000e6400080011ff */
[----:B-1----:R-:W-:Y:S05]  /*7d70*/  @!P0 BRA `(.L_x_121) ;  /* 0x0000007400188947 */ /* 0x002fea0003800000 */
.L_x_120:
[----:B------:R-:W-:Y:S05]  /*7d80*/  BSYNC B0 ;  /* 0x0000000000007941 */ /* 0x000fea0003800000 */
.L_x_119:
[----:B------:R-:W-:Y:S02]  /*7d90*/  ISETP.NE.AND P0, PT, R71, RZ, PT ;  /* 0x000000ff4700720c */ /* 0x000fe40003f05270 */
[----:B------:R-:W-:Y:S11]  /*7da0*/  IADD3 R68, PT, PT, R68, 0x1, RZ ;  /* 0x0000000144447810 */ /* 0x000ff60007ffe0ff */
[----:B------:R4:W1:Y:S04]  /*7db0*/  @P0 LDS.128 R60, [R20+UR52+0x200] ;  /* 0x00020034143c0984 */ /* 0x0008680008000c00 */
[----:B------:R4:W1:Y:S04]  /*7dc0*/  @P0 LDS.128 R72, [R20+UR52+0xa00] ;  /* 0x000a003414480984 */ /* 0x0008680008000c00 */
[----:B------:R4:W1:Y:S04]  /*7dd0*/  @P0 LDS.128 R64, [R3+0x200] ;  /* 0x0002000003400984 */ /* 0x0008680000000c00 */
[----:B------:R4:W1:Y:S02]  /*7de0*/  @P0 LDS.128 R76, [R3+0xa00] ;  /* 0x000a0000034c0984 */ /* 0x0008640000000c00 */
.L_x_118:
[----:B------:R-:W-:Y:S05]  /*7df0*/  BSYNC B1 ;  /* 0x0000000000017941 */ /* 0x000fea0003800000 */
.L_x_117:
[----:B----4-:R-:W-:Y:S05]  /*7e00*/  VIADD R3, R59, 0x400000 ;  /* 0x004000003b037836 */ /* 0x010fea0000000000 */
[----:B-1-3--:R-:W-:Y:S04]  /*7e10*/  SHF.R.U32.HI R0, RZ, 0x15, R3 ;  /* 0x00000015ff007819 */ /* 0x00afe80000011603 */
[----:B------:R-:W-:Y:S04]  /*7e20*/  LOP3.LUT R22, R0, 0x3, RZ, 0xc0, !PT ;  /* 0x0000000300167812 */ /* 0x000fe800078ec0ff */
[----:B------:R-:W-:Y:S11]  /*7e30*/  ISETP.NE.AND P0, PT, R102, R22, PT ;  /* 0x000000166600720c */ /* 0x000ff60003f05270 */
[----:B------:R-:W-:Y:S02]  /*7e40*/  @!UPT UIADD3 URZ, UPT, UPT, URZ, URZ, URZ ;  /* 0x000000fffffff290 */ /* 0x000fe4000fffe0ff */
[----:B------:R-:W-:Y:S05]  /*7e50*/  @P0 BRA `(.L_x_122) ;  /* 0x0000000000bc0947 */ /* 0x000fea0003800000 */
[----:B------:R-:W-:Y:S02]  /*7e60*/  LOP3.LUT P0, RZ, R0, 0x3, R103, 0x48, !PT ;  /* 0x0000000300ff7812 */ /* 0x000fe40007804867 */
[----:B------:R-:W-:Y:S11]  /*7e70*/  MOV R2, R3 ;  /* 0x0000000300027202 */ /* 0x000ff60000000f00 */
[----:B------:R-:W-:Y:S05]  /*7e80*/  @!P0 BRA `(.L_x_123) ;  /* 0x0000000000408947 */ /* 0x000fea0003800000 */
[----:B------:R-:W1:Y:S01]  /*7e90*/  LDCU.64 UR8, c[0x4][0x70] ;  /* 0x01000e00ff0877ac */ /* 0x000e620008000a00 */
[----:B------:R-:W-:Y:S01]  /*7ea0*/  MOV R15, 0x0 ;  /* 0x00000000000f7802 */ /* 0x000fe20000000f00 */
[----:B------:R-:W-:Y:S02]  /*7eb0*/  HFMA2 R12, -RZ, RZ, 0, 5.9604644775390625e-08 ;  /* 0x00000001ff0c7431 */ /* 0x000fe400000001ff */
[----:B------:R-:W-:Y:S02]  /*7ec0*/  IMAD.MOV.U32 R8, RZ, RZ, 0x192 ;  /* 0x00000192ff087424 */ /* 0x000fe400078e00ff */
[----:B------:R-:W-:Y:S01]  /*7ed0*/  IMAD.MOV.U32 R13, RZ, RZ, RZ ;  /* 0x000000ffff0d7224 */ /* 0x000fe200078e00ff */
[----:B------:R-:W3:Y:S01]  /*7ee0*/  LDCU.64 UR6, c[0x4][0x78] ;  /* 0x01000f00ff0677ac */ /* 0x000ee20008000a00 */
[----:B------:R-:W4:Y:S01]  /*7ef0*/  LDC.64 R14, c[0x4][R15] ;  /* 0x010000000f0e7b82 */ /* 0x000f220000000a00 */
[----:B------:R-:W5:Y:S01]  /*7f00*/  LDCU.64 UR4, c[0x4][0x10] ;  /* 0x01000200ff0477ac */ /* 0x000f620008000a00 */
[----:B-1----:R-:W-:Y:S01]  /*7f10*/  MOV R5, UR9 ;  /* 0x0000000900057c02 */ /* 0x002fe20008000f00 */
[----:B------:R-:W-:Y:S01]  /*7f20*/  IMAD.U32 R4, RZ, RZ, UR8 ;  /* 0x00000008ff047e24 */ /* 0x000fe2000f8e00ff */
[----:B---3--:R-:W-:Y:S01]  /*7f30*/  MOV R7, UR7 ;  /* 0x0000000700077c02 */ /* 0x008fe20008000f00 */
[----:B------:R-:W-:Y:S01]  /*7f40*/  IMAD.U32 R6, RZ, RZ, UR6 ;  /* 0x00000006ff067e24 */ /* 0x000fe2000f8e00ff */
[----:B-----5:R-:W-:Y:S01]  /*7f50*/  MOV R11, UR5 ;  /* 0x00000005000b7c02 */ /* 0x020fe20008000f00 */
[----:B------:R-:W-:Y:S02]  /*7f60*/  IMAD.U32 R10, RZ, RZ, UR4 ;  /* 0x00000004ff0a7e24 */ /* 0x000fe4000f8e00ff */
[----:B------:R-:W-:Y:S07]  /*7f70*/  LEPC R20, `(.L_x_123) ;  /* 0x000000001014794e */ /* 0x000fee0000000000 */
[----:B--2-4-:R-:W-:Y:S05]  /*7f80*/  CALL.ABS.NOINC R14 ;  /* 0x000000000e007343 */ /* 0x014fea0003c00000 */
.L_x_123:
        /* <DEDUP_REMOVED lines=23> */
.L_x_124:
[----:B------:R-:W-:Y:S05]  /*8100*/  WARPSYNC.ALL ;  /* 0x0000000000007948 */ /* 0x000fea0003800000 */
[----:B------:R-:W-:Y:S11]  /*8110*/  R2UR UR4, R2 ;  /* 0x00000000020472ca */ /* 0x000ff600000e0000 */
[----:B------:R-:W-:Y:S02]  /*8120*/  @!UPT UIADD3 URZ, UPT, UPT, URZ, URZ, URZ ;  /* 0x000000fffffff290 */ /* 0x000fe4000fffe0ff */
[----:B------:R-:W1:Y:S02]  /*8130*/  LDTM.x16 R4, tmem[UR4+0x40] ;  /* 0x00004004000479ee */ /* 0x000e640008240000 */
[----:B-1----:R-:W-:Y:S01]  /*8140*/  NOP ;  /* 0x0000000000007918 */ /* 0x002fe20000000000 */
.L_x_122:
[----:B------:R-:W-:Y:S01]  /*8150*/  ISETP.NE.AND P2, PT, R109, RZ, PT ;  /* 0x000000ff6d00720c */ /* 0x000fe20003f45270 */
[----:B------:R-:W-:Y:S01]  /*8160*/  FMUL R0, R52, R24 ;  /* 0x0000001834007220 */ /* 0x000fe20000400000 */
[----:B------:R-:W-:Y:S01]  /*8170*/  SHF.L.U32 R3, R60, 0x10, RZ ;  /* 0x000000103c037819 */ /* 0x000fe200000006ff */
[----:B------:R-:W-:Y:S01]  /*8180*/  FMUL R2, R52, R25 ;  /* 0x0000001934027220 */ /* 0x000fe20000400000 */
[----:B------:R-:W-:Y:S02]  /*8190*/  LOP3.LUT R20, R60, 0xffff0000, RZ, 0xc0, !PT ;  /* 0xffff00003c147812 */ /* 0x000fe400078ec0ff */
[----:B------:R-:W-:Y:S01]  /*81a0*/  SHF.L.U32 R21, R61, 0x10, RZ ;  /* 0x000000103d157819 */ /* 0x000fe200000006ff */
[C---:B------:R-:W-:Y:S01]  /*81b0*/  FFMA R0, R53.reuse, R3, R0 ;  /* 0x0000000335007223 */ /* 0x040fe20000000000 */
[----:B------:R-:W-:Y:S01]  /*81c0*/  ISETP.NE.AND P1, PT, R102, R22, PT ;  /* 0x000000166600720c */ /* 0x000fe20003f25270 */
[C---:B------:R-:W-:Y:S01]  /*81d0*/  FFMA R2, R53.reuse, R20, R2 ;  /* 0x0000001435027223 */ /* 0x040fe20000000002 */
[----:B------:R-:W-:Y:S01]  /*81e0*/  MOV R20, UR56 ;  /* 0x0000003800147c02 */ /* 0x000fe20008000f00 */
[----:B------:R-:W-:Y:S01]  /*81f0*/  FMUL R3, R52, R26 ;  /* 0x0000001a34037220 */ /* 0x000fe20000400000 */
[----:B------:R-:W-:Y:S02]  /*8200*/  SHF.L.U32 R22, R62, 0x10, RZ ;  /* 0x000000103e167819 */ /* 0x000fe400000006ff */
[----:B------:R-:W-:Y:S01]  /*8210*/  @P2 LEA R20, R20, UR52, 0x3 ;  /* 0x0000003414142c11 */ /* 0x000fe2000f8e18ff */
[----:B------:R-:W-:Y:S01]  /*8220*/  FFMA R3, R53, R21, R3 ;  /* 0x0000001535037223 */ /* 0x000fe20000000003 */
[----:B------:R-:W-:Y:S01]  /*8230*/  F2FP.BF16.F32.PACK_AB R112, R2, R0 ;  /* 0x000000000270723e */ /* 0x000fe200000010ff */
[C---:B------:R-:W-:Y:S01]  /*8240*/  FMUL R0, R52.reuse, R27 ;  /* 0x0000001b34007220 */ /* 0x040fe20000400000 */
[----:B------:R-:W-:Y:S01]  /*8250*/  LOP3.LUT R21, R61, 0xffff0000, RZ, 0xc0, !PT ;  /* 0xffff00003d157812 */ /* 0x000fe200078ec0ff */
[----:B------:R-:W-:Y:S01]  /*8260*/  FMUL R2, R52, R28 ;  /* 0x0000001c34027220 */ /* 0x000fe20000400000 */
[----:B------:R-:W-:Y:S01]  /*8270*/  @P2 IADD3 R40, PT, PT, R20, 0x70, RZ ;  /* 0x0000007014282810 */ /* 0x000fe20007ffe0ff */
[----:B------:R-:W-:Y:S01]  /*8280*/  FMUL R20, R52, R29 ;  /* 0x0000001d34147220 */ /* 0x000fe20000400000 */
[----:B------:R-:W-:Y:S01]  /*8290*/  LOP3.LUT R23, R62, 0xffff0000, RZ, 0xc0, !PT ;  /* 0xffff00003e177812 */ /* 0x000fe200078ec0ff */
[C---:B------:R-:W-:Y:S01]  /*82a0*/  FFMA R0, R53.reuse, R21, R0 ;  /* 0x0000001535007223 */ /* 0x040fe20000000000 */
[----:B------:R-:W-:Y:S01]  /*82b0*/  MOV R110, UR37 ;  /* 0x00000025006e7c02 */ /* 0x000fe20008000f00 */
[C---:B------:R-:W-:Y:S01]  /*82c0*/  FFMA R2, R53.reuse, R22, R2 ;  /* 0x0000001635027223 */ /* 0x040fe20000000002 */
[----:B------:R-:W-:Y:S01]  /*82d0*/  LOP3.LUT R41, R66, 0xffff0000, RZ, 0xc0, !PT ;  /* 0xffff000042297812 */ /* 0x000fe200078ec0ff */
[----:B------:R-:W-:Y:S01]  /*82e0*/  FFMA R20, R53, R23, R20 ;  /* 0x0000001735147223 */ /* 0x000fe20000000014 */
[----:B------:R-:W-:Y:S01]  /*82f0*/  @P2 PRMT R110, R110, 0x654, R40 ;  /* 0x000006546e6e2816 */ /* 0x000fe20000000028 */
[C---:B------:R-:W-:Y:S01]  /*8300*/  FMUL R21, R52.reuse, R30 ;  /* 0x0000001e34157220 */ /* 0x040fe20000400000 */
[C---:B------:R-:W-:Y:S01]  /*8310*/  SHF.L.U32 R23, R63.reuse, 0x10, RZ ;  /* 0x000000103f177819 */ /* 0x040fe200000006ff */
[----:B------:R-:W-:Y:S01]  /*8320*/  FMUL R22, R52, R31 ;  /* 0x0000001f34167220 */ /* 0x000fe20000400000 */
[----:B------:R-:W-:Y:S02]  /*8330*/  LOP3.LUT R40, R63, 0xffff0000, RZ, 0xc0, !PT ;  /* 0xffff00003f287812 */ /* 0x000fe400078ec0ff */
[----:B------:R-:W-:Y:S01]  /*8340*/  F2FP.BF16.F32.PACK_AB R114, R20, R2 ;  /* 0x000000021472723e */ /* 0x000fe200000010ff */
[C---:B------:R-:W-:Y:S01]  /*8350*/  FFMA R21, R53.reuse, R23, R21 ;  /* 0x0000001735157223 */ /* 0x040fe20000000015 */
[----:B------:R-:W-:Y:S01]  /*8360*/  F2FP.BF16.F32.PACK_AB R113, R0, R3 ;  /* 0x000000030071723e */ /* 0x000fe200000010ff */
[----:B------:R-:W-:Y:S01]  /*8370*/  FFMA R22, R53, R40, R22 ;  /* 0x0000002835167223 */ /* 0x000fe20000000016 */
[----:B------:R-:W-:Y:S01]  /*8380*/  SHF.L.U32 R20, R64, 0x10, RZ ;  /* 0x0000001040147819 */ /* 0x000fe200000006ff */
[----:B------:R-:W-:Y:S01]  /*8390*/  FMUL R0, R52, R32 ;  /* 0x0000002034007220 */ /* 0x000fe20000400000 */
[----:B------:R-:W-:Y:S01]  /*83a0*/  LOP3.LUT R23, R64, 0xffff0000, RZ, 0xc0, !PT ;  /* 0xffff000040177812 */ /* 0x000fe200078ec0ff */
[C---:B------:R-:W-:Y:S01]  /*83b0*/  FMUL R2, R52.reuse, R33 ;  /* 0x0000002134027220 */ /* 0x040fe20000400000 */
[----:B------:R-:W-:Y:S01]  /*83c0*/  SHF.L.U32 R40, R65, 0x10, RZ ;  /* 0x0000001041287819 */ /* 0x000fe200000006ff */
[----:B------:R-:W-:Y:S01]  /*83d0*/  FMUL R3, R52, R34 ;  /* 0x0000002234037220 */ /* 0x000fe20000400000 */
[----:B------:R-:W-:Y:S01]  /*83e0*/  F2FP.BF16.F32.PACK_AB R115, R22, R21 ;  /* 0x000000151673723e */ /* 0x000fe200000010ff */
[----:B------:R-:W-:Y:S01]  /*83f0*/  FFMA R0, R53, R20, R0 ;  /* 0x0000001435007223 */ /* 0x000fe20000000000 */
[----:B------:R-:W-:Y:S01]  /*8400*/  LOP3.LUT R42, R77, 0xffff0000, RZ, 0xc0, !PT ;  /* 0xffff00004d2a7812 */ /* 0x000fe200078ec0ff */
[----:B------:R-:W-:Y:S01]  /*8410*/  FFMA R2, R53, R23, R2 ;  /* 0x0000001735027223 */ /* 0x000fe20000000002 */
[----:B------:R-:W-:Y:S01]  /*8420*/  LOP3.LUT R23, R65, 0xffff0000, RZ, 0xc0, !PT ;  /* 0xffff000041177812 */ /* 0x000fe200078ec0ff */
[C---:B------:R-:W-:Y:S01]  /*8430*/  FFMA R3, R53.reuse, R40, R3 ;  /* 0x0000002835037223 */ /* 0x040fe20000000003 */
[----:B------:R-:W-:Y:S01]  /*8440*/  SHF.L.U32 R40, R66, 0x10, RZ ;  /* 0x0000001042287819 */ /* 0x000fe200000006ff */
[----:B------:R-:W-:Y:S01]  /*8450*/  FMUL R20, R52, R35 ;  /* 0x0000002334147220 */ /* 0x000fe20000400000 */
[----:B------:R-:W-:Y:S01]  /*8460*/  F2FP.BF16.F32.PACK_AB R116, R2, R0 ;  /* 0x000000000274723e */ /* 0x000fe200000010ff */
[----:B------:R-:W-:Y:S01]  /*8470*/  FMUL R21, R52, R36 ;  /* 0x0000002434157220 */ /* 0x000fe20000400000 */
[----:B------:R-:W-:Y:S01]  /*8480*/  SHF.L.U32 R54, R78, 0x10, RZ ;  /* 0x000000104e367819 */ /* 0x000fe200000006ff */
[----:B------:R-:W-:Y:S01]  /*8490*/  FMUL R22, R52, R37 ;  /* 0x0000002534167220 */ /* 0x000fe20000400000 */
[----:B------:R-:W-:Y:S01]  /*84a0*/  LOP3.LUT R55, R78, 0xffff0000, RZ, 0xc0, !PT ;  /* 0xffff00004e377812 */ /* 0x000fe200078ec0ff */
[----:B------:R-:W-:Y:S01]  /*84b0*/  FFMA R20, R53, R23, R20 ;  /* 0x0000001735147223 */ /* 0x000fe20000000014 */
[----:B------:R-:W-:Y:S01]  /*84c0*/  SHF.L.U32 R23, R67, 0x10, RZ ;  /* 0x0000001043177819 */ /* 0x000fe200000006ff */
[----:B------:R-:W-:Y:S01]  /*84d0*/  FFMA R21, R53, R40, R21 ;  /* 0x0000002835157223 */ /* 0x000fe20000000015 */
[----:B------:R-:W-:Y:S01]  /*84e0*/  LOP3.LUT R40, R67, 0xffff0000, RZ, 0xc0, !PT ;  /* 0xffff000043287812 */ /* 0x000fe200078ec0ff */
[C---:B------:R-:W-:Y:S01]  /*84f0*/  FFMA R22, R53.reuse, R41, R22 ;  /* 0x0000002935167223 */ /* 0x040fe20000000016 */
[----:B------:R-:W-:Y:S01]  /*8500*/  F2FP.BF16.F32.PACK_AB R117, R20, R3 ;  /* 0x000000031475723e */ /* 0x000fe200000010ff */
[----:B------:R-:W-:Y:S01]  /*8510*/  FMUL R0, R52, R38 ;  /* 0x0000002634007220 */ /* 0x000fe20000400000 */
[----:B------:R-:W-:Y:S01]  /*8520*/  LOP3.LUT R41, R74, 0xffff0000, RZ, 0xc0, !PT ;  /* 0xffff00004a297812 */ /* 0x000fe200078ec0ff */
[----:B------:R-:W-:Y:S01]  /*8530*/  FMUL R2, R52, R39 ;  /* 0x0000002734027220 */ /* 0x000fe20000400000 */
[----:B------:R-:W-:Y:S01]  /*8540*/  F2FP.BF16.F32.PACK_AB R118, R22, R21 ;  /* 0x000000151676723e */ /* 0x000fe200000010ff */
[----:B------:R1:W-:Y:S01]  /*8550*/  @!P1 STS.128 [R108+UR52+0x1200], R112 ;  /* 0x001200706c009988 */ /* 0x0003e20008000c34 */
[C---:B------:R-:W-:Y:S01]  /*8560*/  SHF.L.U32 R22, R72.reuse, 0x10, RZ ;  /* 0x0000001048167819 */ /* 0x040fe200000006ff */
[C---:B------:R-:W-:Y:S01]  /*8570*/  FFMA R0, R53.reuse, R23, R0 ;  /* 0x0000001735007223 */ /* 0x040fe20000000000 */
[----:B------:R-:W-:Y:S01]  /*8580*/  LOP3.LUT R23, R72, 0xffff0000, RZ, 0xc0, !PT ;  /* 0xffff000048177812 */ /* 0x000fe200078ec0ff */
[----:B------:R-:W-:Y:S01]  /*8590*/  FFMA R2, R53, R40, R2 ;  /* 0x0000002835027223 */ /* 0x000fe20000000002 */
[----:B------:R-:W-:Y:S01]  /*85a0*/  SHF.L.U32 R40, R73, 0x10, RZ ;  /* 0x0000001049287819 */ /* 0x000fe200000006ff */
[C---:B------:R-:W-:Y:S01]  /*85b0*/  FMUL R3, R52.reuse, R4 ;  /* 0x0000000434037220 */ /* 0x040fe20000400000 */
[C---:B------:R-:W-:Y:S01]  /*85c0*/  SHF.L.U32 R56, R79.reuse, 0x10, RZ ;  /* 0x000000104f387819 */ /* 0x040fe200000006ff */
[----:B------:R-:W-:Y:S01]  /*85d0*/  FMUL R20, R52, R5 ;  /* 0x0000000534147220 */ /* 0x000fe20000400000 */
[----:B------:R-:W-:Y:S01]  /*85e0*/  F2FP.BF16.F32.PACK_AB R119, R2, R0 ;  /* 0x000000000277723e */ /* 0x000fe200000010ff */
[----:B------:R-:W-:Y:S01]  /*85f0*/  FMUL R21, R52, R6 ;  /* 0x0000000634157220 */ /* 0x000fe20000400000 */
[----:B------:R-:W-:Y:S01]  /*8600*/  LOP3.LUT R57, R79, 0xffff0000, RZ, 0xc0, !PT ;  /* 0xffff00004f397812 */ /* 0x000fe200078ec0ff */
[C---:B------:R-:W-:Y:S01]  /*8610*/  FFMA R3, R53.reuse, R22, R3 ;  /* 0x0000001635037223 */ /* 0x040fe20000000003 */
[----:B------:R-:W-:Y:S01]  /*8620*/  FFMA R20, R53, R23, R20 ;  /* 0x0000001735147223 */ /* 0x000fe20000000014 */
[----:B------:R1:W-:Y:S01]  /*8630*/  @!P1 STS.128 [R107+0x1200], R116 ;  /* 0x001200746b009388 */ /* 0x0003e20000000c00 */
[----:B------:R-:W-:Y:S01]  /*8640*/  LOP3.LUT R23, R73, 0xffff0000, RZ, 0xc0, !PT ;  /* 0xffff000049177812 */ /* 0x000fe200078ec0ff */
[C---:B------:R-:W-:Y:S01]  /*8650*/  FFMA R21, R53.reuse, R40, R21 ;  /* 0x0000002835157223 */ /* 0x040fe20000000015 */
[----:B------:R-:W-:Y:S01]  /*8660*/  SHF.L.U32 R40, R74, 0x10, RZ ;  /* 0x000000104a287819 */ /* 0x000fe200000006ff */
[----:B------:R-:W-:Y:S01]  /*8670*/  FMUL R0, R52, R7 ;  /* 0x0000000734007220 */ /* 0x000fe20000400000 */
[----:B------:R-:W-:Y:S01]  /*8680*/  F2FP.BF16.F32.PACK_AB R120, R20, R3 ;  /* 0x000000031478723e */ /* 0x000fe200000010ff */
[----:B------:R-:W-:Y:S01]  /*8690*/  FMUL R2, R52, R8 ;  /* 0x0000000834027220 */ /* 0x000fe20000400000 */
[----:B------:R-:W-:Y:S01]  /*86a0*/  ISETP.NE.AND P0, PT, R102, RZ, PT ;  /* 0x000000ff6600720c */ /* 0x000fe20003f05270 */
[C---:B------:R-:W-:Y:S01]  /*86b0*/  FMUL R22, R52.reuse, R9 ;  /* 0x0000000934167220 */ /* 0x040fe20000400000 */
[C---:B------:R-:W-:Y:S01]  /*86c0*/  FFMA R0, R53.reuse, R23, R0 ;  /* 0x0000001735007223 */ /* 0x040fe20000000000 */
[----:B------:R-:W-:Y:S01]  /*86d0*/  FFMA R2, R53, R40, R2 ;  /* 0x0000002835027223 */ /* 0x000fe20000000002 */
[C---:B------:R-:W-:Y:S01]  /*86e0*/  SHF.L.U32 R23, R75.reuse, 0x10, RZ ;  /* 0x000000104b177819 */ /* 0x040fe200000006ff */
[C---:B------:R-:W-:Y:S01]  /*86f0*/  FMUL R3, R52.reuse, R10 ;  /* 0x0000000a34037220 */ /* 0x040fe20000400000 */
[----:B------:R-:W-:Y:S01]  /*8700*/  LOP3.LUT R40, R75, 0xffff0000, RZ, 0xc0, !PT ;  /* 0xffff00004b287812 */ /* 0x000fe200078ec0ff */
[C---:B------:R-:W-:Y:S01]  /*8710*/  FFMA R22, R53.reuse, R41, R22 ;  /* 0x0000002935167223 */ /* 0x040fe20000000016 */
[----:B------:R-:W-:Y:S01]  /*8720*/  FMUL R20, R52, R11 ;  /* 0x0000000b34147220 */ /* 0x000fe20000400000 */
[C---:B------:R-:W-:Y:S01]  /*8730*/  FFMA R3, R53.reuse, R23, R3 ;  /* 0x0000001735037223 */ /* 0x040fe20000000003 */
        /* <DEDUP_REMOVED lines=27> */
[----:B------:R-:W-:Y:S02]  /*88f0*/  F2FP.BF16.F32.PACK_AB R23, R42, R41 ;  /* 0x000000292a17723e */ /* 0x000fe400000010ff */
[----:B------:R-:W-:Y:S02]  /*8900*/  LEA R0, R68, UR52, 0x3 ;  /* 0x0000003444007c11 */ /* 0x000fe4000f8e18ff */
[----:B------:R-:W-:Y:S01]  /*8910*/  @P2 SHF.L.U32 R2, RZ, 0x1f, RZ ;  /* 0x0000001fff022819 */ /* 0x000fe200000006ff */
[----:B------:R1:W-:Y:S01]  /*8920*/  @!P1 STS.128 [R107+0x1a00], R20 ;  /* 0x001a00146b009388 */ /* 0x0003e20000000c00 */
[----:B------:R-:W-:Y:S01]  /*8930*/  @!PT LDS RZ, [RZ] ;  /* 0x00000000fffff984 */ /* 0x000fe20000000800 */
[----:B------:R-:W-:Y:S01]  /*8940*/  @!PT LDS RZ, [RZ] ;  /* 0x00000000fffff984 */ /* 0x000fe20000000800 */
[----:B------:R-:W-:Y:S01]  /*8950*/  @!PT LDS RZ, [RZ] ;  /* 0x00000000fffff984 */ /* 0x000fe20000000800 */
[----:B------:R-:W-:Y:S01]  /*8960*/  @!PT LDS RZ, [RZ] ;  /* 0x00000000fffff984 */ /* 0x000fe20000000800 */
[----:B------:R3:W-:Y:S07]  /*8970*/  MEMBAR.ALL.CTA ;  /* 0x0000000000007992 */ /* 0x0007ee0000008000 */
[----:B---3--:R-:W3:Y:S02]  /*8980*/  FENCE.VIEW.ASYNC.S ;  /* 0x00000000000073c6 */ /* 0x008ee40000000000 */
[----:B------:R-:W-:Y:S05]  /*8990*/  WARPSYNC.ALL ;  /* 0x0000000000007948 */ /* 0x000fea0003800000 */
[----:B------:R-:W-:Y:S01]  /*89a0*/  BSSY.RECONVERGENT B0, `(.L_x_125) ;  /* 0x0000011000007945 */ /* 0x000fe20003800200 */
[----:B---3--:R-:W-:Y:S06]  /*89b0*/  BAR.SYNC.DEFER_BLOCKING 0x1, 0x80 ;  /* 0x0042000000007b1d */ /* 0x008fec0000010000 */
[----:B------:R-:W-:Y:S05]  /*89c0*/  @P0 BRA `(.L_x_126) ;  /* 0x0000000000380947 */ /* 0x000fea0003800000 */
[----:B------:R-:W-:Y:S02]  /*89d0*/  UIADD3 UR12, UP0, UPT, UR54, 0xa80, URZ ;  /* 0x00000a80360c7890 */ /* 0x000fe4000ff1e0ff */
[----:B------:R-:W-:Y:S02]  /*89e0*/  UIADD3 UR10, UPT, UPT, UR42, 0x40, URZ ;  /* 0x000000402a0a7890 */ /* 0x000fe4000fffe0ff */
[----:B------:R-:W-:Y:S02]  /*89f0*/  UIADD3 UR8, UPT, UPT, UR52, 0x1200, URZ ;  /* 0x0000120034087890 */ /* 0x000fe4000fffe0ff */
[----:B------:R-:W-:Y:S01]  /*8a00*/  UIADD3.X UR13, UPT, UPT, URZ, UR55, URZ, UP0, !UPT ;  /* 0x00000037ff0d7290 */ /* 0x000fe200087fe4ff */
[----:B------:R-:W-:Y:S01]  /*8a10*/  UMOV UR9, UR41 ;  /* 0x0000002900097c82 */ /* 0x000fe20008000000 */
[----:B------:R-:W-:Y:S01]  /*8a20*/  UMOV UR11, UR36 ;  /* 0x00000024000b7c82 */ /* 0x000fe20008000000 */
[----:B------:R-:W-:Y:S02]  /*8a30*/  UIADD3 UR5, UPT, UPT, UR41, 0x40, URZ ;  /* 0x0000004029057890 */ /* 0x000fe4000fffe0ff */
[----:B------:R-:W-:Y:S01]  /*8a40*/  UIADD3 UR4, UPT, UPT, UR52, 0x1a00, URZ ;  /* 0x00001a0034047890 */ /* 0x000fe2000fffe0ff */
[----:B------:R-:W-:Y:S03]  /*8a50*/  UMOV UR7, UR36 ;  /* 0x0000002400077c82 */ /* 0x000fe60008000000 */
[----:B------:R3:W-:Y:S01]  /*8a60*/  UTMASTG.3D [UR8], [UR12] ;  /* 0x000000080c0073b5 */ /* 0x0007e20008010000 */
[----:B------:R-:W-:Y:S04]  /*8a70*/  UMOV UR6, UR10 ;  /* 0x0000000a00067c82 */ /* 0x000fe80008000000 */
[----:B------:R3:W-:Y:S01]  /*8a80*/  UTMASTG.3D [UR4], [UR12] ;  /* 0x000000040c0073b5 */ /* 0x0007e20008010000 */
[----:B------:R0:W-:Y:S01]  /*8a90*/  UTMACMDFLUSH ;  /* 0x00000000000079b7 */ /* 0x0001e20000000000 */
[----:B---3--:R-:W-:Y:S04]  /*8aa0*/  DEPBAR.LE SB0, 0x1 ;  /* 0x000080400000791a */ /* 0x008fe80000000000 */
.L_x_126:
[----:B------:R-:W-:Y:S05]  /*8ab0*/  BSYNC.RECONVERGENT B0 ;  /* 0x0000000000007941 */ /* 0x000fea0003800200 */
.L_x_125:
[----:B------:R-:W-:Y:S01]  /*8ac0*/  BAR.SYNC.DEFER_BLOCKING 0x1, 0x80 ;  /* 0x0042000000007b1d */ /* 0x000fe20000010000 */
[----:B------:R-:W-:Y:S01]  /*8ad0*/  UIADD3 UR43, UPT, UPT, UR56, 0x1, URZ ;  /* 0x00000001382b7890 */ /* 0x000fe2000fffe0ff */
[----:B-1----:R-:W-:Y:S01]  /*8ae0*/  VIADD R23, R59, 0x10 ;  /* 0x000000103b177836 */ /* 0x002fe20000000000 */
[----:B------:R-:W-:Y:S02]  /*8af0*/  UIADD3 UR49, UPT, UPT, UR41, 0x10, URZ ;  /* 0x0000001029317890 */ /* 0x000fe4000fffe0ff */
[----:B------:R-:W-:Y:S02]  /*8b00*/  UISETP.NE.AND UP0, UPT, UR43, 0x4, UPT ;  /* 0x000000042b00788c */ /* 0x000fe4000bf05270 */
[----:B------:R-:W-:Y:S02]  /*8b10*/  SHF.R.U32.HI R21, RZ, 0x15, R23 ;  /* 0x00000015ff157819 */ /* 0x000fe40000011617 */
[----:B------:R-:W-:Y:S02]  /*8b20*/  USEL UR43, UR43, URZ, UP0 ;  /* 0x000000ff2b2b7287 */ /* 0x000fe40008000000 */
[----:B------:R-:W-:Y:S01]  /*8b30*/  LOP3.LUT R22, R21, 0x3, RZ, 0xc0, !PT ;  /* 0x0000000315167812 */ /* 0x000fe200078ec0ff */
[----:B------:R1:W-:Y:S01]  /*8b40*/  @P2 SYNCS.ARRIVE.TRANS64.RED.A1T0 RZ, [R110+URZ], RZ ;  /* 0x000000ff6eff29a7 */ /* 0x0003e200081004ff */
[----:B------:R-:W-:Y:S01]  /*8b50*/  BSSY B1, `(.L_x_127) ;  /* 0x0000015000017945 */ /* 0x000fe20003800000 */
[----:B------:R-:W3:Y:S02]  /*8b60*/  @P2 SYNCS.PHASECHK.TRANS64.TRYWAIT P0, [R0+URZ+0x50], R2 ;  /* 0x00005002000025a7 */ /* 0x000ee400080011ff */
[----:B---3--:R-:W-:Y:S01]  /*8b70*/  @P2 SEL R70, RZ, 0x1, !P0 ;  /* 0x00000001ff462807 */ /* 0x008fe20004000000 */
[----:B-1----:R-:W-:Y:S06]  /*8b80*/  @!P2 BRA `(.L_x_128) ;  /* 0x000000000044a947 */ /* 0x002fec0003800000 */
[----:B------:R-:W-:Y:S01]  /*8b90*/  ISETP.NE.AND P1, PT, R71, RZ, PT ;  /* 0x000000ff4700720c */ /* 0x000fe20003f25270 */
[----:B------:R-:W-:Y:S01]  /*8ba0*/  BSSY B0, `(.L_x_129) ;  /* 0x0000009000007945 */ /* 0x000fe20003800000 */
[----:B------:R-:W-:Y:S11]  /*8bb0*/  ISETP.NE.AND P0, PT, R70, RZ, PT ;  /* 0x000000ff4600720c */ /* 0x000ff60003f05270 */
[----:B------:R-:W-:Y:S05]  /*8bc0*/  @P1 IMAD R3, R68, 0x1000, R108 ;  /* 0x0000100044031824 */ /* 0x000fea00078e026c */
[----:B------:R-:W-:Y:S05]  /*8bd0*/  @P1 IADD3 R2, PT, PT, R3, UR52, RZ ;  /* 0x0000003403021c10 */ /* 0x000fea000fffe0ff */
[----:B------:R-:W-:Y:S01]  /*8be0*/  @P1 IMAD.IADD R2, R69, 0x1, R2 ;  /* 0x0000000145021824 */ /* 0x000fe200078e0202 */
[----:B------:R-:W-:Y:S06]  /*8bf0*/  @P0 BRA `(.L_x_130) ;  /* 0x00000000000c0947 */ /* 0x000fec0003800000 */
[----:B------:R-:W-:Y:S04]  /*8c00*/  SHF.L.U32 R20, RZ, 0x1f, RZ ;  /* 0x0000001fff147819 */ /* 0x000fe800000006ff */
[----:B------:R-:W1:Y:S02]  /*8c10*/  SYNCS.PHASECHK.TRANS64.TRYWAIT P0, [R0+URZ+0x50], R20 ;  /* 0x00005014000075a7 */ /* 0x000e6400080011ff */
[----:B-1----:R-:W-:Y:S05]  /*8c20*/  @!P0 BRA `(.L_x_131) ;  /* 0x0000006400808947 */ /* 0x002fea0003800000 */
.L_x_130:
[----:B------:R-:W-:Y:S05]  /*8c30*/  BSYNC B0 ;  /* 0x0000000000007941 */ /* 0x000fea0003800000 */
.L_x_129:
[----:B------:R-:W-:Y:S02]  /*8c40*/  ISETP.NE.AND P0, PT, R71, RZ, PT ;  /* 0x000000ff4700720c */ /* 0x000fe40003f05270 */
[----:B------:R-:W-:Y:S11]  /*8c50*/  IADD3 R68, PT, PT, R68, 0x1, RZ ;  /* 0x0000000144447810 */ /* 0x000ff60007ffe0ff */
[----:B------:R3:W4:Y:S04]  /*8c60*/  @P0 LDS.128 R60, [R3+UR52+0x200] ;  /* 0x00020034033c0984 */ /* 0x0007280008000c00 */
[----:B------:R3:W1:Y:S04]  /*8c70*/  @P0 LDS.128 R72, [R3+UR52+0xa00] ;  /* 0x000a003403480984 */ /* 0x0006680008000c00 */
[----:B------:R3:W1:Y:S04]  /*8c80*/  @P0 LDS.128 R64, [R2+0x200] ;  /* 0x0002000002400984 */ /* 0x0006680000000c00 */
[----:B------:R3:W1:Y:S02]  /*8c90*/  @P0 LDS.128 R76, [R2+0xa00] ;  /* 0x000a0000024c0984 */ /* 0x0006640000000c00 */
.L_x_128:
[----:B------:R-:W-:Y:S05]  /*8ca0*/  BSYNC B1 ;  /* 0x0000000000017941 */ /* 0x000fea0003800000 */
.L_x_127:
[----:B------:R-:W-:Y:S11]  /*8cb0*/  ISETP.NE.AND P0, PT, R102, R22, PT ;  /* 0x000000166600720c */ /* 0x000ff60003f05270 */
[----:B------:R-:W-:Y:S02]  /*8cc0*/  @!UPT UIADD3 URZ, UPT, UPT, URZ, URZ, URZ ;  /* 0x000000fffffff290 */ /* 0x000fe4000fffe0ff */
[----:B------:R-:W-:Y:S05]  /*8cd0*/  @P0 BRA `(.L_x_132) ;  /* 0x0000000000bc0947 */ /* 0x000fea0003800000 */
[----:B------:R-:W-:Y:S11]  /*8ce0*/  LOP3.LUT P0, RZ, R21, 0x3, R103, 0x48, !PT ;  /* 0x0000000315ff7812 */ /* 0x000ff60007804867 */
[----:B------:R-:W-:Y:S02]  /*8cf0*/  @!UPT UIADD3 URZ, UPT, UPT, URZ, URZ, URZ ;  /* 0x000000fffffff290 */ /* 0x000fe4000fffe0ff */
[----:B------:R-:W-:Y:S05]  /*8d00*/  @!P0 BRA `(.L_x_133) ;  /* 0x0000000000408947 */ /* 0x000fea0003800000 */
[----:B------:R-:W5:Y:S01]  /*8d10*/  LDCU.64 UR8, c[0x4][0x70] ;  /* 0x01000e00ff0877ac */ /* 0x000f620008000a00 */
[----:B---3--:R-:W-:Y:S01]  /*8d20*/  MOV R3, 0x0 ;  /* 0x0000000000037802 */ /* 0x008fe20000000f00 */
[----:B------:R-:W-:Y:S02]  /*8d30*/  HFMA2 R12, -RZ, RZ, 0, 5.9604644775390625e-08 ;  /* 0x00000001ff0c7431 */ /* 0x000fe400000001ff */
[----:B------:R-:W-:Y:S02]  /*8d40*/  IMAD.MOV.U32 R8, RZ, RZ, 0x192 ;  /* 0x00000192ff087424 */ /* 0x000fe400078e00ff */
[----:B------:R-:W-:Y:S01]  /*8d50*/  IMAD.MOV.U32 R13, RZ, RZ, RZ ;  /* 0x000000ffff0d7224 */ /* 0x000fe200078e00ff */
[----:B------:R-:W3:Y:S01]  /*8d60*/  LDCU.64 UR6, c[0x4][0x78] ;  /* 0x01000f00ff0677ac */ /* 0x000ee20008000a00 */
[----:B------:R-:W1:Y:S01]  /*8d70*/  LDC.64 R2, c[0x4][R3] ;  /* 0x0100000003027b82 */ /* 0x000e620000000a00 */
[----:B------:R-:W2:Y:S01]  /*8d80*/  LDCU.64 UR4, c[0x4][0x10] ;  /* 0x01000200ff0477ac */ /* 0x000ea20008000a00 */
[----:B-----5:R-:W-:Y:S01]  /*8d90*/  MOV R5, UR9 ;  /* 0x0000000900057c02 */ /* 0x020fe20008000f00 */
[----:B------:R-:W-:Y:S01]  /*8da0*/  IMAD.U32 R4, RZ, RZ, UR8 ;  /* 0x00000008ff047e24 */ /* 0x000fe2000f8e00ff */
[----:B---3--:R-:W-:Y:S01]  /*8db0*/  MOV R7, UR7 ;  /* 0x0000000700077c02 */ /* 0x008fe20008000f00 */
[----:B------:R-:W-:Y:S01]  /*8dc0*/  IMAD.U32 R6, RZ, RZ, UR6 ;  /* 0x00000006ff067e24 */ /* 0x000fe2000f8e00ff */
[----:B--2---:R-:W-:Y:S01]  /*8dd0*/  MOV R11, UR5 ;  /* 0x00000005000b7c02 */ /* 0x004fe20008000f00 */
[----:B------:R-:W-:Y:S02]  /*8de0*/  IMAD.U32 R10, RZ, RZ, UR4 ;  /* 0x00000004ff0a7e24 */ /* 0x000fe4000f8e00ff */
[----:B-1----:R-:W-:Y:S07]  /*8df0*/  LEPC R20, `(.L_x_133) ;  /* 0x000000001014794e */ /* 0x002fee0000000000 */
[----:B----4-:R-:W-:Y:S05]  /*8e00*/  CALL.ABS.NOINC R2 ;  /* 0x0000000002007343 */ /* 0x010fea0003c00000 */
.L_x_133:
[----:B------:R-:W-:Y:S05]  /*8e10*/  WARPSYNC.ALL ;  /* 0x0000000000007948 */ /* 0x000fea0003800000 */
[C---:B------:R-:W-:Y:S01]  /*8e20*/  R2UR UR4, R23.reuse ;  /* 0x00000000170472ca */ /* 0x040fe200000e0000 */
[----:B-1----:R-:W-:Y:S05]  /*8e30*/  VIADD R0, R23, 0x40 ;  /* 0x0000004017007836 */ /* 0x002fea0000000000 */
[----:B------:R-:W-:Y:S04]  /*8e40*/  SHF.R.U32.HI R0, RZ, 0x15, R0 ;  /* 0x00000015ff007819 */ /* 0x000fe80000011600 */
[----:B------:R-:W-:Y:S03]  /*8e50*/  LOP3.LUT P0, RZ, R0, 0x3, R103, 0x48, !PT ;  /* 0x0000000300ff7812 */ /* 0x000fe60007804867 */
[----:B------:R-:W1:Y:S10]  /*8e60*/  LDTM.x16 R24, tmem[UR4] ;  /* 0x00000004001879ee */ /* 0x000e740008240000 */
[----:B-1----:R-:W-:Y:S05]  /*8e70*/  @!P0 BRA `(.L_x_134) ;  /* 0x0000000000408947 */ /* 0x002fea0003800000 */
[----:B------:R-:W1:Y:S01]  /*8e80*/  LDCU.64 UR8, c[0x4][0x70] ;  /* 0x01000e00ff0877ac */ /* 0x000e620008000a00 */
[----:B---3--:R-:W-:Y:S01]  /*8e90*/  MOV R3, 0x0 ;  /* 0x0000000000037802 */ /* 0x008fe20000000f00 */
[----:B------:R-:W-:Y:S02]  /*8ea0*/  HFMA2 R12, -RZ, RZ, 0, 5.9604644775390625e-08 ;  /* 0x00000001ff0c7431 */ /* 0x000fe400000001ff */
[----:B------:R-:W-:Y:S02]  /*8eb0*/  IMAD.MOV.U32 R8, RZ, RZ, 0x192 ;  /* 0x00000192ff087424 */ /* 0x000fe400078e00ff */
[----:B------:R-:W-:Y:S01]  /*8ec0*/  IMAD.MOV.U32 R13, RZ, RZ, RZ ;  /* 0x000000ffff0d7224 */ /* 0x000fe200078e00ff */
[----:B------:R-:W3:Y:S01]  /*8ed0*/  LDCU.64 UR6, c[0x4][0x78] ;  /* 0x01000f00ff0677ac */ /* 0x000ee20008000a00 */
[----:B------:R-:W2:Y:S01]  /*8ee0*/  LDC.64 R2, c[0x4][R3] ;  /* 0x0100000003027b82 */ /* 0x000ea20000000a00 */
        /* <DEDUP_REMOVED lines=9> */
.L_x_134:
[----:B------:R-:W-:Y:S05]  /*8f80*/  WARPSYNC.ALL ;  /* 0x0000000000007948 */ /* 0x000fea0003800000 */
[----:B------:R-:W-:Y:S11]  /*8f90*/  R2UR UR4, R23 ;  /* 0x00000000170472ca */ /* 0x000ff600000e0000 */
[----:B------:R-:W-:Y:S02]  /*8fa0*/  @!UPT UIADD3 URZ, UPT, UPT, URZ, URZ, URZ ;  /* 0x000000fffffff290 */ /* 0x000fe4000fffe0ff */
[----:B------:R-:W1:Y:S02]  /*8fb0*/  LDTM.x16 R4, tmem[UR4+0x40] ;  /* 0x00004004000479ee */ /* 0x000e640008240000 */
[----:B-1----:R-:W-:Y:S01]  /*8fc0*/  NOP ;  /* 0x0000000000007918 */ /* 0x002fe20000000000 */
.L_x_132:
[----:B------:R-:W-:Y:S01]  /*8fd0*/  ISETP.NE.AND P2, PT, R109, RZ, PT ;  /* 0x000000ff6d00720c */ /* 0x000fe20003f45270 */
[----:B-1----:R-:W-:Y:S01]  /*8fe0*/  FMUL R0, R52, R24 ;  /* 0x0000001834007220 */ /* 0x002fe20000400000 */
[----:B---34-:R-:W-:Y:S01]  /*8ff0*/  SHF.L.U32 R3, R60, 0x10, RZ ;  /* 0x000000103c037819 */ /* 0x018fe200000006ff */
        /* <DEDUP_REMOVED lines=146> */
.L_x_136:
[----:B------:R-:W-:Y:S05]  /*9920*/  BSYNC.RECONVERGENT B0 ;  /* 0x0000000000007941 */ /* 0x000fea0003800200 */
.L_x_135:
[----:B------:R-:W-:Y:S01]  /*9930*/  BAR.SYNC.DEFER_BLOCKING 0x1, 0x80 ;  /* 0x0042000000007b1d */ /* 0x000fe20000010000 */
[----:B------:R-:W-:Y:S04]  /*9940*/  UIADD3 UR40, UPT, UPT, UR43, 0x1, URZ ;  /* 0x000000012b287890 */ /* 0x000fe8000fffe0ff */
[----:B------:R-:W-:Y:S04]  /*9950*/  UISETP.NE.AND UP0, UPT, UR40, 0x4, UPT ;  /* 0x000000042800788c */ /* 0x000fe8000bf05270 */
[----:B------:R-:W-:Y:S01]  /*9960*/  USEL UR40, UR40, URZ, UP0 ;  /* 0x000000ff28287287 */ /* 0x000fe20008000000 */
[----:B------:R3:W-:Y:S01]  /*9970*/  @P2 SYNCS.ARRIVE.TRANS64.RED.A1T0 RZ, [R110+URZ], RZ ;  /* 0x000000ff6eff29a7 */ /* 0x0007e200081004ff */
[----:B------:R-:W-:Y:S01]  /*9980*/  BSSY B1, `(.L_x_137) ;  /* 0x000001a000017945 */ /* 0x000fe20003800000 */
[----:B------:R-:W4:Y:S01]  /*9990*/  @P2 SYNCS.PHASECHK.TRANS64.TRYWAIT P0, [R0+URZ+0x50], R2 ;  /* 0x00005002000025a7 */ /* 0x000f2200080011ff */
[----:B---3--:R-:W-:Y:S01]  /*99a0*/  HFMA2 R110, -RZ, RZ, 0, 0 ;  /* 0x00000000ff6e7431 */ /* 0x008fe200000001ff */
[----:B----4-:R-:W-:Y:S01]  /*99b0*/  @P2 SEL R70, RZ, 0x1, !P0 ;  /* 0x00000001ff462807 */ /* 0x010fe20004000000 */
[----:B------:R-:W-:Y:S06]  /*99c0*/  @!P2 BRA `(.L_x_138) ;  /* 0x000000000054a947 */ /* 0x000fec0003800000 */
[----:B------:R-:W-:Y:S01]  /*99d0*/  ISETP.NE.AND P1, PT, R71, RZ, PT ;  /* 0x000000ff4700720c */ /* 0x000fe20003f25270 */
[----:B------:R-:W-:Y:S01]  /*99e0*/  BSSY B0, `(.L_x_139) ;  /* 0x0000009000007945 */ /* 0x000fe20003800000 */
[----:B------:R-:W-:Y:S11]  /*99f0*/  ISETP.NE.AND P0, PT, R70, RZ, PT ;  /* 0x000000ff4600720c */ /* 0x000ff60003f05270 */
[----:B------:R-:W-:Y:S05]  /*9a00*/  @P1 IMAD R3, R68, 0x1000, R108 ;  /* 0x0000100044031824 */ /* 0x000fea00078e026c */
[----:B------:R-:W-:Y:S05]  /*9a10*/  @P1 IADD3 R2, PT, PT, R3, UR52, RZ ;  /* 0x0000003403021c10 */ /* 0x000fea000fffe0ff */
[----:B------:R-:W-:Y:S01]  /*9a20*/  @P1 IMAD.IADD R2, R69, 0x1, R2 ;  /* 0x0000000145021824 */ /* 0x000fe200078e0202 */
[----:B------:R-:W-:Y:S06]  /*9a30*/  @P0 BRA `(.L_x_140) ;  /* 0x00000000000c0947 */ /* 0x000fec0003800000 */
[----:B-1----:R-:W-:Y:S04]  /*9a40*/  SHF.L.U32 R20, RZ, 0x1f, RZ ;  /* 0x0000001fff147819 */ /* 0x002fe800000006ff */
[----:B------:R-:W1:Y:S02]  /*9a50*/  SYNCS.PHASECHK.TRANS64.TRYWAIT P0, [R0+URZ+0x50], R20 ;  /* 0x00005014000075a7 */ /* 0x000e6400080011ff */
[----:B-1----:R-:W-:Y:S05]  /*9a60*/  @!P0 BRA `(.L_x_141) ;  /* 0x0000005800048947 */ /* 0x002fea0003800000 */
.L_x_140:
[----:B------:R-:W-:Y:S05]  /*9a70*/  BSYNC B0 ;  /* 0x0000000000007941 */ /* 0x000fea0003800000 */
.L_x_139:
[----:B------:R-:W-:Y:S01]  /*9a80*/  ISETP.NE.AND P0, PT, R71, RZ, PT ;  /* 0x000000ff4700720c */ /* 0x000fe20003f05270 */
[----:B------:R-:W-:Y:S11]  /*9a90*/  VIADD R68, R68, 0x1 ;  /* 0x0000000144447836 */ /* 0x000ff60000000000 */
[----:B------:R-:W-:Y:S01]  /*9aa0*/  @!UPT UIADD3 URZ, UPT, UPT, URZ, URZ, URZ ;  /* 0x000000fffffff290 */ /* 0x000fe2000fffe0ff */
[----:B------:R3:W4:Y:S04]  /*9ab0*/  @P0 LDS.128 R60, [R3+UR52+0x200] ;  /* 0x00020034033c0984 */ /* 0x0007280008000c00 */
[----:B------:R3:W1:Y:S04]  /*9ac0*/  @P0 LDS.128 R72, [R3+UR52+0xa00] ;  /* 0x000a003403480984 */ /* 0x0006680008000c00 */
[----:B------:R3:W1:Y:S04]  /*9ad0*/  @P0 LDS.128 R64, [R2+0x200] ;  /* 0x0002000002400984 */ /* 0x0006680000000c00 */
[----:B------:R3:W1:Y:S01]  /*9ae0*/  @P0 LDS.128 R76, [R2+0xa00] ;  /* 0x000a0000024c0984 */ /* 0x0006620000000c00 */
[C---:B------:R-:W-:Y:S04]  /*9af0*/  ISETP.NE.AND P0, PT, R68.reuse, 0x4, PT ;  /* 0x000000044400780c */ /* 0x040fe80003f05270 */
[----:B------:R-:W-:Y:S02]  /*9b00*/  SEL R68, R68, RZ, P0 ;  /* 0x000000ff44447207 */ /* 0x000fe40000000000 */
[----:B------:R-:W-:Y:S02]  /*9b10*/  SEL R110, RZ, 0x1, P0 ;  /* 0x00000001ff6e7807 */ /* 0x000fe40000000000 */
.L_x_138:
[----:B------:R-:W-:Y:S05]  /*9b20*/  BSYNC B1 ;  /* 0x0000000000017941 */ /* 0x000fea0003800000 */
.L_x_137:
[----:B---3--:R-:W-:Y:S05]  /*9b30*/  VIADD R3, R59, 0x400010 ;  /* 0x004000103b037836 */ /* 0x008fea0000000000 */
[----:B-1----:R-:W-:Y:S04]  /*9b40*/  SHF.R.U32.HI R0, RZ, 0x15, R3 ;  /* 0x00000015ff007819 */ /* 0x002fe80000011603 */
        /* <DEDUP_REMOVED lines=23> */
.L_x_143:
        /* <DEDUP_REMOVED lines=23> */
.L_x_144:
[----:B------:R-:W-:Y:S05]  /*9e30*/  WARPSYNC.ALL ;  /* 0x0000000000007948 */ /* 0x000fea0003800000 */
[----:B------:R-:W-:Y:S11]  /*9e40*/  R2UR UR4, R2 ;  /* 0x00000000020472ca */ /* 0x000ff600000e0000 */
[----:B------:R-:W-:Y:S02]  /*9e50*/  @!UPT UIADD3 URZ, UPT, UPT, URZ, URZ, URZ ;  /* 0x000000fffffff290 */ /* 0x000fe4000fffe0ff */
[----:B------:R-:W1:Y:S02]  /*9e60*/  LDTM.x16 R4, tmem[UR4+0x40] ;  /* 0x00004004000479ee */ /* 0x000e640008240000 */
[----:B-1----:R-:W-:Y:S01]  /*9e70*/  NOP ;  /* 0x0000000000007918 */ /* 0x002fe20000000000 */
.L_x_142:
[----:B------:R-:W-:Y:S01]  /*9e80*/  ISETP.NE.AND P2, PT, R109, RZ, PT ;  /* 0x000000ff6d00720c */ /* 0x000fe20003f45270 */
[----:B------:R-:W-:Y:S01]  /*9e90*/  FMUL R0, R52, R24 ;  /* 0x0000001834007220 */ /* 0x000fe20000400000 */
[----:B----4-:R-:W-:Y:S01]  /*9ea0*/  SHF.L.U32 R3, R60, 0x10, RZ ;  /* 0x000000103c037819 */ /* 0x010fe200000006ff */
        /* <DEDUP_REMOVED lines=121> */
[----:B------:R-:W-:Y:S01]  /*a640*/  @P2 SHF.L.U32 R2, R110, 0x1f, RZ ;  /* 0x0000001f6e022819 */ /* 0x000fe200000006ff */
        /* <DEDUP_REMOVED lines=16> */
[----:B------:R-:W-:Y:S02]  /*a750*/  UIADD3 UR5, UPT, UPT, UR41, 0x50, URZ ;  /* 0x0000005029057890 */ /* 0x000fe4000fffe0ff */
[----:B------:R-:W-:Y:S01]  /*a760*/  UIADD3 UR4, UPT, UPT, UR52, 0x3a00, URZ ;  /* 0x00003a0034047890 */ /* 0x000fe2000fffe0ff */
[----:B------:R-:W-:Y:S01]  /*a770*/  UMOV UR7, UR36 ;  /* 0x0000002400077c82 */ /* 0x000fe20008000000 */
[----:B------:R-:W-:Y:S03]  /*a780*/  UMOV UR6, UR50 ;  /* 0x0000003200067c82 */ /* 0x000fe60008000000 */
[----:B------:R3:W-:Y:S04]  /*a790*/  UTMASTG.3D [UR48], [UR8] ;  /* 0x00000030080073b5 */ /* 0x0007e80008010000 */
[----:B------:R3:W-:Y:S01]  /*a7a0*/  UTMASTG.3D [UR4], [UR8] ;  /* 0x00000004080073b5 */ /* 0x0007e20008010000 */
[----:B------:R0:W-:Y:S01]  /*a7b0*/  UTMACMDFLUSH ;  /* 0x00000000000079b7 */ /* 0x0001e20000000000 */
[----:B---3--:R-:W-:Y:S04]  /*a7c0*/  DEPBAR.LE SB0, 0x1 ;  /* 0x000080400000791a */ /* 0x008fe80000000000 */
.L_x_146:
[----:B------:R-:W-:Y:S05]  /*a7d0*/  BSYNC.RECONVERGENT B0 ;  /* 0x0000000000007941 */ /* 0x000fea0003800200 */
.L_x_145:
        /* <DEDUP_REMOVED lines=20> */
[----:B------:R-:W-:Y:S04]  /*a920*/  SHF.L.U32 R20, R110, 0x1f, RZ ;  /* 0x0000001f6e147819 */ /* 0x000fe800000006ff */
[----:B------:R-:W1:Y:S02]  /*a930*/  SYNCS.PHASECHK.TRANS64.TRYWAIT P0, [R0+URZ+0x50], R20 ;  /* 0x00005014000075a7 */ /* 0x000e6400080011ff */
[----:B-1----:R-:W-:Y:S05]  /*a940*/  @!P0 BRA `(.L_x_151) ;  /* 0x0000004800608947 */ /* 0x002fea0003800000 */
.L_x_150:
[----:B------:R-:W-:Y:S05]  /*a950*/  BSYNC B0 ;  /* 0x0000000000007941 */ /* 0x000fea0003800000 */
.L_x_149:
[----:B------:R-:W-:Y:S01]  /*a960*/  ISETP.NE.AND P0, PT, R71, RZ, PT ;  /* 0x000000ff4700720c */ /* 0x000fe20003f05270 */
[----:B------:R-:W-:Y:S11]  /*a970*/  VIADD R68, R68, 0x1 ;  /* 0x0000000144447836 */ /* 0x000ff60000000000 */
[----:B------:R-:W-:Y:S01]  /*a980*/  @!UPT UIADD3 URZ, UPT, UPT, URZ, URZ, URZ ;  /* 0x000000fffffff290 */ /* 0x000fe2000fffe0ff */
[----:B------:R3:W4:Y:S04]  /*a990*/  @P0 LDS.128 R60, [R3+UR52+0x200] ;  /* 0x00020034033c0984 */ /* 0x0007280008000c00 */
[----:B------:R3:W2:Y:S04]  /*a9a0*/  @P0 LDS.128 R72, [R3+UR52+0xa00] ;  /* 0x000a003403480984 */ /* 0x0006a80008000c00 */
[----:B------:R3:W2:Y:S04]  /*a9b0*/  @P0 LDS.128 R64, [R2+0x200] ;  /* 0x0002000002400984 */ /* 0x0006a80000000c00 */
[----:B------:R3:W2:Y:S01]  /*a9c0*/  @P0 LDS.128 R76, [R2+0xa00] ;  /* 0x000a0000024c0984 */ /* 0x0006a20000000c00 */
[C---:B------:R-:W-:Y:S04]  /*a9d0*/  ISETP.NE.AND P0, PT, R68.reuse, 0x4, PT ;  /* 0x000000044400780c */ /* 0x040fe80003f05270 */
[----:B-1----:R-:W-:Y:S02]  /*a9e0*/  SEL R0, RZ, 0x1, P0 ;  /* 0x00000001ff007807 */ /* 0x002fe40000000000 */
[----:B------:R-:W-:Y:S02]  /*a9f0*/  SEL R68, R68, RZ, P0 ;  /* 0x000000ff44447207 */ /* 0x000fe40000000000 */
[----:B------:R-:W-:Y:S02]  /*aa00*/  LOP3.LUT R110, R110, R0, RZ, 0x3c, !PT ;  /* 0x000000006e6e7212 */ /* 0x000fe400078e3cff */
.L_x_148:
[----:B------:R-:W-:Y:S05]  /*aa10*/  BSYNC B1 ;  /* 0x0000000000017941 */ /* 0x000fea0003800000 */
.L_x_147:
[----:B------:R-:W-:Y:S11]  /*aa20*/  ISETP.NE.AND P0, PT, R102, R22, PT ;  /* 0x000000166600720c */ /* 0x000ff60003f05270 */
[----:B------:R-:W-:Y:S02]  /*aa30*/  @!UPT UIADD3 URZ, UPT, UPT, URZ, URZ, URZ ;  /* 0x000000fffffff290 */ /* 0x000fe4000fffe0ff */
[----:B------:R-:W-:Y:S05]  /*aa40*/  @P0 BRA `(.L_x_152) ;  /* 0x0000000000bc0947 */ /* 0x000fea0003800000 */
[----:B------:R-:W-:Y:S11]  /*aa50*/  LOP3.LUT P0, RZ, R21, 0x3, R103, 0x48, !PT ;  /* 0x0000000315ff7812 */ /* 0x000ff60007804867 */
[----:B------:R-:W-:Y:S02]  /*aa60*/  @!UPT UIADD3 URZ, UPT, UPT, URZ, URZ, URZ ;  /* 0x000000fffffff290 */ /* 0x000fe4000fffe0ff */
[----:B------:R-:W-:Y:S05]  /*aa70*/  @!P0 BRA `(.L_x_153) ;  /* 0x0000000000408947 */ /* 0x000fea0003800000 */
        /* <DEDUP_REMOVED lines=16> */
.L_x_153:
        /* <DEDUP_REMOVED lines=23> */
.L_x_154:
[----:B------:R-:W-:Y:S05]  /*acf0*/  WARPSYNC.ALL ;  /* 0x0000000000007948 */ /* 0x000fea0003800000 */
[----:B------:R-:W-:Y:S11]  /*ad00*/  R2UR UR4, R23 ;  /* 0x00000000170472ca */ /* 0x000ff600000e0000 */
[----:B------:R-:W-:Y:S02]  /*ad10*/  @!UPT UIADD3 URZ, UPT, UPT, URZ, URZ, URZ ;  /* 0x000000fffffff290 */ /* 0x000fe4000fffe0ff */
[----:B------:R-:W1:Y:S02]  /*ad20*/  LDTM.x16 R4, tmem[UR4+0x40] ;  /* 0x00004004000479ee */ /* 0x000e640008240000 */
[----:B-1----:R-:W-:Y:S01]  /*ad30*/  NOP ;  /* 0x0000000000007918 */ /* 0x002fe20000000000 */
.L_x_152:
[----:B------:R-:W-:Y:S01]  /*ad40*/  ISETP.NE.AND P2, PT, R109, RZ, PT ;  /* 0x000000ff6d00720c */ /* 0x000fe20003f45270 */
[----:B------:R-:W-:Y:S01]  /*ad50*/  FMUL R0, R52, R24 ;  /* 0x0000001834007220 */ /* 0x000fe20000400000 */
        /* <DEDUP_REMOVED lines=22> */
[----:B--2---:R-:W-:Y:S01]  /*aec0*/  LOP3.LUT R41, R66, 0xffff0000, RZ, 0xc0, !PT ;  /* 0xffff000042297812 */ /* 0x004fe200078ec0ff */
        /* <DEDUP_REMOVED lines=106> */
[----:B--2---:R-:W2:Y:S02]  /*b570*/  FENCE.VIEW.ASYNC.S ;  /* 0x00000000000073c6 */ /* 0x004ea40000000000 */
[----:B------:R-:W-:Y:S05]  /*b580*/  WARPSYNC.ALL ;  /* 0x0000000000007948 */ /* 0x000fea0003800000 */
[----:B------:R-:W-:Y:S01]  /*b590*/  BSSY.RECONVERGENT B0, `(.L_x_155) ;  /* 0x0000012000007945 */ /* 0x000fe20003800200 */
[----:B--2---:R-:W-:Y:S06]  /*b5a0*/  BAR.SYNC.DEFER_BLOCKING 0x1, 0x80 ;  /* 0x0042000000007b1d */ /* 0x004fec0000010000 */
[----:B------:R-:W-:Y:S05]  /*b5b0*/  @P0 BRA `(.L_x_156) ;  /* 0x00000000003c0947 */ /* 0x000fea0003800000 */
[----:B------:R-:W-:Y:S02]  /*b5c0*/  UIADD3 UR4, UPT, UPT, UR52, 0x200, URZ ;  /* 0x0000020034047890 */ /* 0x000fe4000fffe0ff */
[----:B------:R-:W-:Y:S01]  /*b5d0*/  UIADD3 UR8, UP0, UPT, UR54, 0xa80, URZ ;  /* 0x00000a8036087890 */ /* 0x000fe2000ff1e0ff */
[----:B------:R-:W-:Y:S01]  /*b5e0*/  UMOV UR50, UR42 ;  /* 0x0000002a00327c82 */ /* 0x000fe20008000000 */
[----:B------:R-:W-:Y:S02]  /*b5f0*/  UMOV UR51, UR36 ;  /* 0x0000002400337c82 */ /* 0x000fe40008000000 */
[----:B------:R-:W-:Y:S01]  /*b600*/  MOV R92, UR4 ;  /* 0x00000004005c7c02 */ /* 0x000fe20008000f00 */
[----:B------:R-:W-:Y:S02]  /*b610*/  UIADD3.X UR9, UPT, UPT, URZ, UR55, URZ, UP0, !UPT ;  /* 0x00000037ff097290 */ /* 0x000fe400087fe4ff */
[----:B------:R-:W-:Y:S01]  /*b620*/  UIADD3 UR5, UPT, UPT, UR41, 0x60, URZ ;  /* 0x0000006029057890 */ /* 0x000fe2000fffe0ff */
[----:B------:R-:W-:Y:S01]  /*b630*/  R2UR UR48, R92 ;  /* 0x000000005c3072ca */ /* 0x000fe200000e0000 */
[----:B------:R-:W-:Y:S01]  /*b640*/  UIADD3 UR4, UPT, UPT, UR52, 0xa00, URZ ;  /* 0x00000a0034047890 */ /* 0x000fe2000fffe0ff */
[----:B------:R-:W-:Y:S01]  /*b650*/  UMOV UR6, UR42 ;  /* 0x0000002a00067c82 */ /* 0x000fe20008000000 */
[----:B------:R-:W-:Y:S10]  /*b660*/  UMOV UR7, UR36 ;  /* 0x0000002400077c82 */ /* 0x000ff40008000000 */
[----:B------:R2:W-:Y:S01]  /*b670*/  UTMASTG.3D [UR48], [UR8] ;  /* 0x00000030080073b5 */ /* 0x0005e20008010000 */
[----:B------:R2:W-:Y:S01]  /*b680*/  UTMASTG.3D [UR4], [UR8] ;  /* 0x00000004080073b5 */ /* 0x0005e20008010000 */
[----:B------:R0:W-:Y:S01]  /*b690*/  UTMACMDFLUSH ;  /* 0x00000000000079b7 */ /* 0x0001e20000000000 */
[----:B--2---:R-:W-:Y:S04]  /*b6a0*/  DEPBAR.LE SB0, 0x1 ;  /* 0x000080400000791a */ /* 0x004fe80000000000 */
.L_x_156:
[----:B------:R-:W-:Y:S05]  /*b6b0*/  BSYNC.RECONVERGENT B0 ;  /* 0x0000000000007941 */ /* 0x000fea0003800200 */
.L_x_155:
[----:B------:R-:W-:Y:S01]  /*b6c0*/  BAR.SYNC.DEFER_BLOCKING 0x1, 0x80 ;  /* 0x0042000000007b1d */ /* 0x000fe20000010000 */
[----:B------:R-:W-:Y:S04]  /*b6d0*/  UIADD3 UR40, UPT, UPT, UR43, 0x1, URZ ;  /* 0x000000012b287890 */ /* 0x000fe8000fffe0ff */
[----:B------:R-:W-:Y:S04]  /*b6e0*/  UISETP.NE.AND UP0, UPT, UR40, 0x4, UPT ;  /* 0x000000042800788c */ /* 0x000fe8000bf05270 */
[----:B------:R-:W-:Y:S01]  /*b6f0*/  USEL UR40, UR40, URZ, UP0 ;  /* 0x000000ff28287287 */ /* 0x000fe20008000000 */
[----:B------:R2:W-:Y:S01]  /*b700*/  @P2 SYNCS.ARRIVE.TRANS64.RED.A1T0 RZ, [R111+URZ], RZ ;  /* 0x000000ff6fff29a7 */ /* 0x0005e200081004ff */
[----:B------:R-:W-:Y:S01]  /*b710*/  BSSY B1, `(.L_x_157) ;  /* 0x000001a000017945 */ /* 0x000fe20003800000 */
[----:B------:R-:W3:Y:S02]  /*b720*/  @P2 SYNCS.PHASECHK.TRANS64.TRYWAIT P0, [R0+URZ+0x50], R2 ;  /* 0x00005002000025a7 */ /* 0x000ee400080011ff */
[----:B---3--:R-:W-:Y:S01]  /*b730*/  @P2 SEL R70, RZ, 0x1, !P0 ;  /* 0x00000001ff462807 */ /* 0x008fe20004000000 */
[----:B--2---:R-:W-:Y:S06]  /*b740*/  @!P2 BRA `(.L_x_158) ;  /* 0x000000000058a947 */ /* 0x004fec0003800000 */
[----:B------:R-:W-:Y:S01]  /*b750*/  ISETP.NE.AND P1, PT, R71, RZ, PT ;  /* 0x000000ff4700720c */ /* 0x000fe20003f25270 */
[----:B------:R-:W-:Y:S01]  /*b760*/  BSSY B0, `(.L_x_159) ;  /* 0x0000009000007945 */ /* 0x000fe20003800000 */
[----:B------:R-:W-:Y:S11]  /*b770*/  ISETP.NE.AND P0, PT, R70, RZ, PT ;  /* 0x000000ff4600720c */ /* 0x000ff60003f05270 */
[----:B------:R-:W-:Y:S05]  /*b780*/  @P1 IMAD R3, R68, 0x1000, R108 ;  /* 0x0000100044031824 */ /* 0x000fea00078e026c */
[----:B------:R-:W-:Y:S05]  /*b790*/  @P1 IADD3 R2, PT, PT, R3, UR52, RZ ;  /* 0x0000003403021c10 */ /* 0x000fea000fffe0ff */
[----:B------:R-:W-:Y:S01]  /*b7a0*/  @P1 IMAD.IADD R2, R69, 0x1, R2 ;  /* 0x0000000145021824 */ /* 0x000fe200078e0202 */
[----:B------:R-:W-:Y:S06]  /*b7b0*/  @P0 BRA `(.L_x_160) ;  /* 0x00000000000c0947 */ /* 0x000fec0003800000 */
[----:B-1----:R-:W-:Y:S04]  /*b7c0*/  SHF.L.U32 R20, R110, 0x1f, RZ ;  /* 0x0000001f6e147819 */ /* 0x002fe800000006ff */
[----:B------:R-:W1:Y:S02]  /*b7d0*/  SYNCS.PHASECHK.TRANS64.TRYWAIT P0, [R0+URZ+0x50], R20 ;  /* 0x00005014000075a7 */ /* 0x000e6400080011ff */
[----:B-1----:R-:W-:Y:S05]  /*b7e0*/  @!P0 BRA `(.L_x_161) ;  /* 0x0000003800cc8947 */ /* 0x002fea0003800000 */
.L_x_160:
[----:B------:R-:W-:Y:S05]  /*b7f0*/  BSYNC B0 ;  /* 0x0000000000007941 */ /* 0x000fea0003800000 */
.L_x_159:
[----:B------:R-:W-:Y:S01]  /*b800*/  ISETP.NE.AND P0, PT, R71, RZ, PT ;  /* 0x000000ff4700720c */ /* 0x000fe20003f05270 */
[----:B------:R-:W-:Y:S11]  /*b810*/  VIADD R68, R68, 0x1 ;  /* 0x0000000144447836 */ /* 0x000ff60000000000 */
[----:B------:R-:W-:Y:S01]  /*b820*/  @!UPT UIADD3 URZ, UPT, UPT, URZ, URZ, URZ ;  /* 0x000000fffffff290 */ /* 0x000fe2000fffe0ff */
[----:B------:R2:W3:Y:S04]  /*b830*/  @P0 LDS.128 R60, [R3+UR52+0x200] ;  /* 0x00020034033c0984 */ /* 0x0004e80008000c00 */
[----:B------:R2:W4:Y:S04]  /*b840*/  @P0 LDS.128 R72, [R3+UR52+0xa00] ;  /* 0x000a003403480984 */ /* 0x0005280008000c00 */
[----:B------:R2:W2:Y:S04]  /*b850*/  @P0 LDS.128 R64, [R2+0x200] ;  /* 0x0002000002400984 */ /* 0x0004a80000000c00 */
[----:B------:R2:W2:Y:S01]  /*b860*/  @P0 LDS.128 R76, [R2+0xa00] ;  /* 0x000a0000024c0984 */ /* 0x0004a20000000c00 */
[C---:B------:R-:W-:Y:S04]  /*b870*/  ISETP.NE.AND P0, PT, R68.reuse, 0x4, PT ;  /* 0x000000044400780c */ /* 0x040fe80003f05270 */
[----:B-1----:R-:W-:Y:S02]  /*b880*/  SEL R0, RZ, 0x1, P0 ;  /* 0x00000001ff007807 */ /* 0x002fe40000000000 */
[----:B------:R-:W-:Y:S02]  /*b890*/  SEL R68, R68, RZ, P0 ;  /* 0x000000ff44447207 */ /* 0x000fe40000000000 */
[----:B------:R-:W-:Y:S02]  /*b8a0*/  LOP3.LUT R110, R110, R0, RZ, 0x3c, !PT ;  /* 0x000000006e6e7212 */ /* 0x000fe400078e3cff */
.L_x_158:
[----:B------:R-:W-:Y:S05]  /*b8b0*/  BSYNC B1 ;  /* 0x0000000000017941 */ /* 0x000fea0003800000 */
.L_x_157:
[----:B--2---:R-:W-:Y:S05]  /*b8c0*/  VIADD R3, R59, 0x400020 ;  /* 0x004000203b037836 */ /* 0x004fea0000000000 */
[----:B------:R-:W-:Y:S04]  /*b8d0*/  SHF.R.U32.HI R0, RZ, 0x15, R3 ;  /* 0x00000015ff007819 */ /* 0x000fe80000011603 */
[----:B-1----:R-:W-:Y:S04]  /*b8e0*/  LOP3.LUT R22, R0, 0x3, RZ, 0xc0, !PT ;  /* 0x0000000300167812 */ /* 0x002fe800078ec0ff */
        /* <DEDUP_REMOVED lines=11> */
[----:B------:R-:W2:Y:S01]  /*b9a0*/  LDCU.64 UR6, c[0x4][0x78] ;  /* 0x01000f00ff0677ac */ /* 0x000ea20008000a00 */
[----:B------:R-:W3:Y:S01]  /*b9b0*/  LDC.64 R14, c[0x4][R15] ;  /* 0x010000000f0e7b82 */ /* 0x000ee20000000a00 */
[----:B------:R-:W5:Y:S01]  /*b9c0*/  LDCU.64 UR4, c[0x4][0x10] ;  /* 0x01000200ff0477ac */ /* 0x000f620008000a00 */
[----:B-1----:R-:W-:Y:S01]  /*b9d0*/  MOV R5, UR9 ;  /* 0x0000000900057c02 */ /* 0x002fe20008000f00 */
[----:B------:R-:W-:Y:S01]  /*b9e0*/  IMAD.U32 R4, RZ, RZ, UR8 ;  /* 0x00000008ff047e24 */ /* 0x000fe2000f8e00ff */
[----:B--2---:R-:W-:Y:S01]  /*b9f0*/  MOV R7, UR7 ;  /* 0x0000000700077c02 */ /* 0x004fe20008000f00 */
[----:B------:R-:W-:Y:S01]  /*ba00*/  IMAD.U32 R6, RZ, RZ, UR6 ;  /* 0x00000006ff067e24 */ /* 0x000fe2000f8e00ff */
[----:B-----5:R-:W-:Y:S01]  /*ba10*/  MOV R11, UR5 ;  /* 0x00000005000b7c02 */ /* 0x020fe20008000f00 */
[----:B------:R-:W-:Y:S02]  /*ba20*/  IMAD.U32 R10, RZ, RZ, UR4 ;  /* 0x00000004ff0a7e24 */ /* 0x000fe4000f8e00ff */
[----:B------:R-:W-:Y:S07]  /*ba30*/  LEPC R20, `(.L_x_163) ;  /* 0x000000001014794e */ /* 0x000fee0000000000 */
[----:B---34-:R-:W-:Y:S05]  /*ba40*/  CALL.ABS.NOINC R14 ;  /* 0x000000000e007343 */ /* 0x018fea0003c00000 */
.L_x_163:
        /* <DEDUP_REMOVED lines=23> */
.L_x_164:
[----:B------:R-:W-:Y:S05]  /*bbc0*/  WARPSYNC.ALL ;  /* 0x0000000000007948 */ /* 0x000fea0003800000 */
[----:B------:R-:W-:Y:S11]  /*bbd0*/  R2UR UR4, R2 ;  /* 0x00000000020472ca */ /* 0x000ff600000e0000 */
[----:B------:R-:W-:Y:S02]  /*bbe0*/  @!UPT UIADD3 URZ, UPT, UPT, URZ, URZ, URZ ;  /* 0x000000fffffff290 */ /* 0x000fe4000fffe0ff */
[----:B------:R-:W1:Y:S02]  /*bbf0*/  LDTM.x16 R4, tmem[UR4+0x40] ;  /* 0x00004004000479ee */ /* 0x000e640008240000 */
[----:B-1----:R-:W-:Y:S01]  /*bc00*/  NOP ;  /* 0x0000000000007918 */ /* 0x002fe20000000000 */
.L_x_162:
[----:B------:R-:W-:Y:S01]  /*bc10*/  ISETP.NE.AND P2, PT, R109, RZ, PT ;  /* 0x000000ff6d00720c */ /* 0x000fe20003f45270 */
[----:B------:R-:W-:Y:S01]  /*bc20*/  FMUL R0, R52, R24 ;  /* 0x0000001834007220 */ /* 0x000fe20000400000 */
[----:B---3--:R-:W-:Y:S01]  /*bc30*/  SHF.L.U32 R3, R60, 0x10, RZ ;  /* 0x000000103c037819 */ /* 0x008fe200000006ff */
        /* <DEDUP_REMOVED lines=145> */
[----:B--2---:R-:W-:Y:S04]  /*c550*/  DEPBAR.LE SB0, 0x1 ;  /* 0x000080400000791a */ /* 0x004fe80000000000 */
.L_x_166:
[----:B------:R-:W-:Y:S05]  /*c560*/  BSYNC.RECONVERGENT B0 ;  /* 0x0000000000007941 */ /* 0x000fea0003800200 */
.L_x_165:
        /* <DEDUP_REMOVED lines=10> */
[----:B------:R-:W2:Y:S02]  /*c610*/  @P2 SYNCS.PHASECHK.TRANS64.TRYWAIT P0, [R0+URZ+0x50], R2 ;  /* 0x00005002000025a7 */ /* 0x000ea400080011ff */
[----:B--2---:R-:W-:Y:S01]  /*c620*/  @P2 SEL R70, RZ, 0x1, !P0 ;  /* 0x00000001ff462807 */ /* 0x004fe20004000000 */
        /* <DEDUP_REMOVED lines=11> */
.L_x_170:
[----:B------:R-:W-:Y:S05]  /*c6e0*/  BSYNC B0 ;  /* 0x0000000000007941 */ /* 0x000fea0003800000 */
.L_x_169:
        /* <DEDUP_REMOVED lines=11> */
.L_x_168:
[----:B------:R-:W-:Y:S05]  /*c7a0*/  BSYNC B1 ;  /* 0x0000000000017941 */ /* 0x000fea0003800000 */
.L_x_167:
[----:B------:R-:W-:Y:S11]  /*c7b0*/  ISETP.NE.AND P0, PT, R102, R22, PT ;  /* 0x000000166600720c */ /* 0x000ff60003f05270 */
[----:B------:R-:W-:Y:S02]  /*c7c0*/  @!UPT UIADD3 URZ, UPT, UPT, URZ, URZ, URZ ;  /* 0x000000fffffff290 */ /* 0x000fe4000fffe0ff */
[----:B------:R-:W-:Y:S05]  /*c7d0*/  @P0 BRA `(.L_x_172) ;  /* 0x0000000000bc0947 */ /* 0x000fea0003800000 */
[----:B------:R-:W-:Y:S11]  /*c7e0*/  LOP3.LUT P0, RZ, R21, 0x3, R103, 0x48, !PT ;  /* 0x0000000315ff7812 */ /* 0x000ff60007804867 */
[----:B------:R-:W-:Y:S02]  /*c7f0*/  @!UPT UIADD3 URZ, UPT, UPT, URZ, URZ, URZ ;  /* 0x000000fffffff290 */ /* 0x000fe4000fffe0ff */
[----:B------:R-:W-:Y:S05]  /*c800*/  @!P0 BRA `(.L_x_173) ;  /* 0x0000000000408947 */ /* 0x000fea0003800000 */
[----:B------:R-:W1:Y:S01]  /*c810*/  LDCU.64 UR8, c[0x4][0x70] ;  /* 0x01000e00ff0877ac */ /* 0x000e620008000a00 */
[----:B--2---:R-:W-:Y:S01]  /*c820*/  MOV R3, 0x0 ;  /* 0x0000000000037802 */ /* 0x004fe20000000f00 */
        /* <DEDUP_REMOVED lines=14> */
.L_x_173:
        /* <DEDUP_REMOVED lines=23> */
.L_x_174:
[----:B------:R-:W-:Y:S05]  /*ca80*/  WARPSYNC.ALL ;  /* 0x0000000000007948 */ /* 0x000fea0003800000 */
[----:B------:R-:W-:Y:S11]  /*ca90*/  R2UR UR4, R23 ;  /* 0x00000000170472ca */ /* 0x000ff600000e0000 */
[----:B------:R-:W-:Y:S02]  /*caa0*/  @!UPT UIADD3 URZ, UPT, UPT, URZ, URZ, URZ ;  /* 0x000000fffffff290 */ /* 0x000fe4000fffe0ff */
[----:B------:R-:W1:Y:S02]  /*cab0*/  LDTM.x16 R4, tmem[UR4+0x40] ;  /* 0x00004004000479ee */ /* 0x000e640008240000 */
[----:B-1----:R-:W-:Y:S01]  /*cac0*/  NOP ;  /* 0x0000000000007918 */ /* 0x002fe20000000000 */
.L_x_172:
[----:B------:R-:W-:Y:S01]  /*cad0*/  ISETP.NE.AND P2, PT, R109, RZ, PT ;  /* 0x000000ff6d00720c */ /* 0x000fe20003f45270 */
[----:B------:R-:W-:Y:S01]  /*cae0*/  FMUL R0, R52, R24 ;  /* 0x0000001834007220 */ /* 0x000fe20000400000 */
[----:B--23--:R-:W-:Y:S01]  /*caf0*/  SHF.L.U32 R3, R60, 0x10, RZ ;  /* 0x000000103c037819 */ /* 0x00cfe200000006ff */
        /* <DEDUP_REMOVED lines=145> */
[----:B--2---:R-:W-:Y:S04]  /*d410*/  DEPBAR.LE SB0, 0x1 ;  /* 0x000080400000791a */ /* 0x004fe80000000000 */
.L_x_176:
[----:B------:R-:W-:Y:S05]  /*d420*/  BSYNC.RECONVERGENT B0 ;  /* 0x0000000000007941 */ /* 0x000fea0003800200 */
.L_x_175:
        /* <DEDUP_REMOVED lines=17> */
[----:B------:R-:W2:Y:S02]  /*d540*/  SYNCS.PHASECHK.TRANS64.TRYWAIT P0, [R0+URZ+0x50], R110 ;  /* 0x0000506e000075a7 */ /* 0x000ea400080011ff */
[----:B--2---:R-:W-:Y:S05]  /*d550*/  @!P0 BRA `(.L_x_181) ;  /* 0x0000001c00988947 */ /* 0x004fea0003800000 */
.L_x_180:
[----:B------:R-:W-:Y:S05]  /*d560*/  BSYNC B0 ;  /* 0x0000000000007941 */ /* 0x000fea0003800000 */
.L_x_179:
[----:B------:R-:W-:Y:S11]  /*d570*/  ISETP.NE.AND P0, PT, R71, RZ, PT ;  /* 0x000000ff4700720c */ /* 0x000ff60003f05270 */
[----:B------:R-:W-:Y:S02]  /*d580*/  @!UPT UIADD3 URZ, UPT, UPT, URZ, URZ, URZ ;  /* 0x000000fffffff290 */ /* 0x000fe4000fffe0ff */
[----:B------:R3:W4:Y:S04]  /*d590*/  @P0 LDS.128 R60, [R68+UR52+0x200] ;  /* 0x00020034443c0984 */ /* 0x0007280008000c00 */
[----:B------:R3:W1:Y:S04]  /*d5a0*/  @P0 LDS.128 R72, [R68+UR52+0xa00] ;  /* 0x000a003444480984 */ /* 0x0006680008000c00 */
[----:B------:R3:W1:Y:S04]  /*d5b0*/  @P0 LDS.128 R64, [R2+0x200] ;  /* 0x0002000002400984 */ /* 0x0006680000000c00 */
[----:B------:R3:W1:Y:S02]  /*d5c0*/  @P0 LDS.128 R76, [R2+0xa00] ;  /* 0x000a0000024c0984 */ /* 0x0006640000000c00 */
.L_x_178:
[----:B------:R-:W-:Y:S05]  /*d5d0*/  BSYNC B1 ;  /* 0x0000000000017941 */ /* 0x000fea0003800000 */
.L_x_177:
[----:B------:R-:W-:Y:S05]  /*d5e0*/  VIADD R59, R59, 0x400030 ;  /* 0x004000303b3b7836 */ /* 0x000fea0000000000 */
[----:B--2---:R-:W-:Y:S04]  /*d5f0*/  SHF.R.U32.HI R0, RZ, 0x15, R59 ;  /* 0x00000015ff007819 */ /* 0x004fe8000001163b */
[----:B---3--:R-:W-:Y:S04]  /*d600*/  LOP3.LUT R2, R0, 0x3, RZ, 0xc0, !PT ;  /* 0x0000000300027812 */ /* 0x008fe800078ec0ff */
[----:B------:R-:W-:Y:S11]  /*d610*/  ISETP.NE.AND P0, PT, R102, R2, PT ;  /* 0x000000026600720c */ /* 0x000ff60003f05270 */
[----:B------:R-:W-:Y:S02]  /*d620*/  @!UPT UIADD3 URZ, UPT, UPT, URZ, URZ, URZ ;  /* 0x000000fffffff290 */ /* 0x000fe4000fffe0ff */
[----:B------:R-:W-:Y:S05]  /*d630*/  @P0 BRA `(.L_x_182) ;  /* 0x0000000000bc0947 */ /* 0x000fea0003800000 */
[----:B------:R-:W-:Y:S02]  /*d640*/  LOP3.LUT P0, RZ, R0, 0x3, R103, 0x48, !PT ;  /* 0x0000000300ff7812 */ /* 0x000fe40007804867 */
[----:B------:R-:W-:Y:S11]  /*d650*/  MOV R16, R59 ;  /* 0x0000003b00107202 */ /* 0x000ff60000000f00 */
[----:B------:R-:W-:Y:S05]  /*d660*/  @!P0 BRA `(.L_x_183) ;  /* 0x0000000000408947 */ /* 0x000fea0003800000 */
[----:B------:R-:W2:Y:S01]  /*d670*/  LDCU.64 UR8, c[0x4][0x70] ;  /* 0x01000e00ff0877ac */ /* 0x000ea20008000a00 */
[----:B------:R-:W-:Y:S01]  /*d680*/  MOV R15, 0x0 ;  /* 0x00000000000f7802 */ /* 0x000fe20000000f00 */
[----:B------:R-:W-:Y:S02]  /*d690*/  HFMA2 R12, -RZ, RZ, 0, 5.9604644775390625e-08 ;  /* 0x00000001ff0c7431 */ /* 0x000fe400000001ff */
[----:B------:R-:W-:Y:S02]  /*d6a0*/  IMAD.MOV.U32 R8, RZ, RZ, 0x192 ;  /* 0x00000192ff087424 */ /* 0x000fe400078e00ff */
[----:B------:R-:W-:Y:S01]  /*d6b0*/  IMAD.MOV.U32 R13, RZ, RZ, RZ ;  /* 0x000000ffff0d7224 */ /* 0x000fe200078e00ff */
[----:B------:R-:W3:Y:S01]  /*d6c0*/  LDCU.64 UR6, c[0x4][0x78] ;  /* 0x01000f00ff0677ac */ /* 0x000ee20008000a00 */
[----:B------:R-:W1:Y:S01]  /*d6d0*/  LDC.64 R14, c[0x4][R15] ;  /* 0x010000000f0e7b82 */ /* 0x000e620000000a00 */
[----:B------:R-:W5:Y:S01]  /*d6e0*/  LDCU.64 UR4, c[0x4][0x10] ;  /* 0x01000200ff0477ac */ /* 0x000f620008000a00 */
[----:B--2---:R-:W-:Y:S01]  /*d6f0*/  MOV R5, UR9 ;  /* 0x0000000900057c02 */ /* 0x004fe20008000f00 */
[----:B------:R-:W-:Y:S01]  /*d700*/  IMAD.U32 R4, RZ, RZ, UR8 ;  /* 0x00000008ff047e24 */ /* 0x000fe2000f8e00ff */
[----:B---3--:R-:W-:Y:S01]  /*d710*/  MOV R7, UR7 ;  /* 0x0000000700077c02 */ /* 0x008fe20008000f00 */
[----:B------:R-:W-:Y:S01]  /*d720*/  IMAD.U32 R6, RZ, RZ, UR6 ;  /* 0x00000006ff067e24 */ /* 0x000fe2000f8e00ff */
[----:B-----5:R-:W-:Y:S01]  /*d730*/  MOV R11, UR5 ;  /* 0x00000005000b7c02 */ /* 0x020fe20008000f00 */
[----:B------:R-:W-:Y:S02]  /*d740*/  IMAD.U32 R10, RZ, RZ, UR4 ;  /* 0x00000004ff0a7e24 */ /* 0x000fe4000f8e00ff */
[----:B-1----:R-:W-:Y:S07]  /*d750*/  LEPC R20, `(.L_x_183) ;  /* 0x000000001014794e */ /* 0x002fee0000000000 */
[----:B----4-:R-:W-:Y:S05]  /*d760*/  CALL.ABS.NOINC R14 ;  /* 0x000000000e007343 */ /* 0x010fea0003c00000 */
.L_x_183:
[----:B------:R-:W-:Y:S05]  /*d770*/  WARPSYNC.ALL ;  /* 0x0000000000007948 */ /* 0x000fea0003800000 */
[C---:B------:R-:W-:Y:S01]  /*d780*/  R2UR UR4, R16.reuse ;  /* 0x00000000100472ca */ /* 0x040fe200000e0000 */
[----:B------:R-:W-:Y:S05]  /*d790*/  VIADD R0, R16, 0x40 ;  /* 0x0000004010007836 */ /* 0x000fea0000000000 */
[----:B------:R-:W-:Y:S04]  /*d7a0*/  SHF.R.U32.HI R0, RZ, 0x15, R0 ;  /* 0x00000015ff007819 */ /* 0x000fe80000011600 */
[----:B------:R-:W-:Y:S03]  /*d7b0*/  LOP3.LUT P0, RZ, R0, 0x3, R103, 0x48, !PT ;  /* 0x0000000300ff7812 */ /* 0x000fe60007804867 */
[----:B------:R-:W2:Y:S10]  /*d7c0*/  LDTM.x16 R24, tmem[UR4] ;  /* 0x00000004001879ee */ /* 0x000eb40008240000 */
[----:B--2---:R-:W-:Y:S05]  /*d7d0*/  @!P0 BRA `(.L_x_184) ;  /* 0x0000000000408947 */ /* 0x004fea0003800000 */
        /* <DEDUP_REMOVED lines=16> */
.L_x_184:
[----:B------:R-:W-:Y:S05]  /*d8e0*/  WARPSYNC.ALL ;  /* 0x0000000000007948 */ /* 0x000fea0003800000 */
[----:B------:R-:W-:Y:S11]  /*d8f0*/  R2UR UR4, R16 ;  /* 0x00000000100472ca */ /* 0x000ff600000e0000 */
[----:B------:R-:W-:Y:S02]  /*d900*/  @!UPT UIADD3 URZ, UPT, UPT, URZ, URZ, URZ ;  /* 0x000000fffffff290 */ /* 0x000fe4000fffe0ff */
[----:B------:R-:W2:Y:S02]  /*d910*/  LDTM.x16 R4, tmem[UR4+0x40] ;  /* 0x00004004000479ee */ /* 0x000ea40008240000 */
[----:B--2---:R-:W-:Y:S01]  /*d920*/  NOP ;  /* 0x0000000000007918 */ /* 0x004fe20000000000 */
.L_x_182:
[----:B------:R-:W-:Y:S01]  /*d930*/  ISETP.NE.AND P1, PT, R102, R2, PT ;  /* 0x000000026600720c */ /* 0x000fe20003f25270 */
[----:B------:R-:W-:Y:S05]  /*d940*/  WARPSYNC.ALL ;  /* 0x0000000000007948 */ /* 0x000fea0003800000 */
[C---:B----4-:R-:W-:Y:S01]  /*d950*/  SHF.L.U32 R3, R60.reuse, 0x10, RZ ;  /* 0x000000103c037819 */ /* 0x050fe200000006ff */
[----:B------:R-:W-:Y:S01]  /*d960*/  NOP ;  /* 0x0000000000007918 */ /* 0x000fe20000000000 */
[----:B------:R-:W-:Y:S01]  /*d970*/  LOP3.LUT R40, R60, 0xffff0000, RZ, 0xc0, !PT ;  /* 0xffff00003c287812 */ /* 0x000fe200078ec0ff */
[C---:B------:R-:W-:Y:S01]  /*d980*/  FMUL R0, R52.reuse, R24 ;  /* 0x0000001834007220 */ /* 0x040fe20000400000 */
[C---:B------:R-:W-:Y:S01]  /*d990*/  SHF.L.U32 R41, R61.reuse, 0x10, RZ ;  /* 0x000000103d297819 */ /* 0x040fe200000006ff */
[----:B------:R-:W-:Y:S01]  /*d9a0*/  FMUL R2, R52, R25 ;  /* 0x0000001934027220 */ /* 0x000fe20000400000 */
[----:B------:R-:W-:Y:S01]  /*d9b0*/  LOP3.LUT R42, R61, 0xffff0000, RZ, 0xc0, !PT ;  /* 0xffff00003d2a7812 */ /* 0x000fe200078ec0ff */
[C---:B------:R-:W-:Y:S01]  /*d9c0*/  FFMA R0, R53.reuse, R3, R0 ;  /* 0x0000000335007223 */ /* 0x040fe20000000000 */
[----:B------:R-:W-:Y:S01]  /*d9d0*/  R2UR UR4, R58 ;  /* 0x000000003a0472ca */ /* 0x000fe200000e0000 */
[----:B------:R-:W-:Y:S01]  /*d9e0*/  FFMA R2, R53, R40, R2 ;  /* 0x0000002835027223 */ /* 0x000fe20000000002 */
[----:B------:R-:W-:Y:S01]  /*d9f0*/  SHF.L.U32 R54, R62, 0x10, RZ ;  /* 0x000000103e367819 */ /* 0x000fe200000006ff */
[----:B-1----:R-:W-:Y:S01]  /*da00*/  FMUL R20, R52, R4 ;  /* 0x0000000434147220 */ /* 0x002fe20000400000 */
[----:B------:R-:W-:Y:S01]  /*da10*/  LOP3.LUT R55, R62, 0xffff0000, RZ, 0xc0, !PT ;  /* 0xffff00003e377812 */ /* 0x000fe200078ec0ff */
[----:B------:R-:W-:Y:S01]  /*da20*/  FMUL R3, R52, R26 ;  /* 0x0000001a34037220 */ /* 0x000fe20000400000 */
[----:B------:R-:W-:Y:S01]  /*da30*/  F2FP.BF16.F32.PACK_AB R112, R2, R0 ;  /* 0x000000000270723e */ /* 0x000fe200000010ff */
[----:B------:R-:W-:Y:S01]  /*da40*/  FMUL R4, R52, R27 ;  /* 0x0000001b34047220 */ /* 0x000fe20000400000 */
[----:B------:R-:W-:Y:S01]  /*da50*/  SHF.L.U32 R56, R63, 0x10, RZ ;  /* 0x000000103f387819 */ /* 0x000fe200000006ff */
[----:B------:R-:W-:Y:S01]  /*da60*/  FFMA R3, R53, R41, R3 ;  /* 0x0000002935037223 */ /* 0x000fe20000000003 */
[----:B------:R-:W-:Y:S01]  /*da70*/  LOP3.LUT R57, R63, 0xffff0000, RZ, 0xc0, !PT ;  /* 0xffff00003f397812 */ /* 0x000fe200078ec0ff */
[----:B------:R-:W-:Y:S01]  /*da80*/  FFMA R4, R53, R42, R4 ;  /* 0x0000002a35047223 */ /* 0x000fe20000000004 */
[----:B------:R-:W-:Y:S01]  /*da90*/  SHF.L.U32 R58, R64, 0x10, RZ ;  /* 0x00000010403a7819 */ /* 0x000fe200000006ff */
[----:B------:R-:W-:Y:S01]  /*daa0*/  FMUL R0, R52, R28 ;  /* 0x0000001c34007220 */ /* 0x000fe20000400000 */
[----:B------:R-:W-:Y:S01]  /*dab0*/  LOP3.LUT R59, R64, 0xffff0000, RZ, 0xc0, !PT ;  /* 0xffff0000403b7812 */ /* 0x000fe200078ec0ff */
[----:B------:R-:W-:Y:S01]  /*dac0*/  FMUL R2, R52, R29 ;  /* 0x0000001d34027220 */ /* 0x000fe20000400000 */
[----:B------:R-:W-:Y:S01]  /*dad0*/  F2FP.BF16.F32.PACK_AB R113, R4, R3 ;  /* 0x000000030471723e */ /* 0x000fe200000010ff */
[C---:B------:R-:W-:Y:S01]  /*dae0*/  FMUL R21, R52.reuse, R5 ;  /* 0x0000000534157220 */ /* 0x040fe20000400000 */
[C---:B------:R-:W-:Y:S01]  /*daf0*/  SHF.L.U32 R60, R65.reuse, 0x10, RZ ;  /* 0x00000010413c7819 */ /* 0x040fe200000006ff */
[C---:B------:R-:W-:Y:S01]  /*db00*/  FMUL R5, R52.reuse, R30 ;  /* 0x0000001e34057220 */ /* 0x040fe20000400000 */
[----:B------:R-:W-:Y:S01]  /*db10*/  LOP3.LUT R61, R65, 0xffff0000, RZ, 0xc0, !PT ;  /* 0xffff0000413d7812 */ /* 0x000fe200078ec0ff */
[----:B------:R-:W-:Y:S01]  /*db20*/  FMUL R22, R52, R6 ;  /* 0x0000000634167220 */ /* 0x000fe20000400000 */
[----:B------:R-:W-:Y:S01]  /*db30*/  SHF.L.U32 R62, R66, 0x10, RZ ;  /* 0x00000010423e7819 */ /* 0x000fe200000006ff */
        /* <DEDUP_REMOVED lines=10> */
[----:B------:R-:W-:Y:S01]  /*dbe0*/  FMUL R3, R52, R33 ;  /* 0x0000002134037220 */ /* 0x000fe20000400000 */
[----:B------:R-:W-:Y:S01]  /*dbf0*/  F2FP.BF16.F32.PACK_AB R114, R2, R0 ;  /* 0x000000000272723e */ /* 0x000fe200000010ff */
[----:B------:R-:W-:Y:S01]  /*dc00*/  FFMA R5, R53, R56, R5 ;  /* 0x0000003835057223 */ /* 0x000fe20000000005 */
[----:B------:R-:W-:Y:S01]  /*dc10*/  SHF.L.U32 R68, R73, 0x10, RZ ;  /* 0x0000001049447819 */ /* 0x000fe200000006ff */
[----:B------:R-:W-:Y:S01]  /*dc20*/  FFMA R6, R53, R57, R6 ;  /* 0x0000003935067223 */ /* 0x000fe20000000006 */
[----:B------:R-:W-:Y:S01]  /*dc30*/  LOP3.LUT R69, R73, 0xffff0000, RZ, 0xc0, !PT ;  /* 0xffff000049457812 */ /* 0x000fe200078ec0ff */
[C---:B------:R-:W-:Y:S01]  /*dc40*/  FFMA R7, R53.reuse, R58, R7 ;  /* 0x0000003a35077223 */ /* 0x040fe20000000007 */
[----:B------:R-:W-:Y:S01]  /*dc50*/  SHF.L.U32 R70, R74, 0x10, RZ ;  /* 0x000000104a467819 */ /* 0x000fe200000006ff */
[----:B------:R-:W-:Y:S01]  /*dc60*/  UIADD3 UR4, UPT, UPT, UR4, 0xd0, URZ ;  /* 0x000000d004047890 */ /* 0x000fe2000fffe0ff */
[----:B------:R-:W-:Y:S01]  /*dc70*/  F2FP.BF16.F32.PACK_AB R115, R6, R5 ;  /* 0x000000050673723e */ /* 0x000fe200000010ff */
[----:B------:R-:W-:Y:S01]  /*dc80*/  FFMA R3, R53, R59, R3 ;  /* 0x0000003b35037223 */ /* 0x000fe20000000003 */
[----:B------:R-:W-:Y:S01]  /*dc90*/  LOP3.LUT R71, R74, 0xffff0000, RZ, 0xc0, !PT ;  /* 0xffff00004a477812 */ /* 0x000fe200078ec0ff */
[C---:B------:R-:W-:Y:S01]  /*dca0*/  FMUL R0, R52.reuse, R34 ;  /* 0x0000002234007220 */ /* 0x040fe20000400000 */
[----:B------:R-:W-:Y:S01]  /*dcb0*/  SHF.L.U32 R72, R75, 0x10, RZ ;  /* 0x000000104b487819 */ /* 0x000fe200000006ff */
[C---:B------:R-:W-:Y:S01]  /*dcc0*/  FMUL R2, R52.reuse, R35 ;  /* 0x0000002334027220 */ /* 0x040fe20000400000 */
[----:B------:R-:W-:Y:S01]  /*dcd0*/  UPRMT UR4, UR37, 0x654, UR4 ;  /* 0x0000065425047896 */ /* 0x000fe20008000004 */
[C---:B------:R-:W-:Y:S01]  /*dce0*/  FMUL R4, R52.reuse, R36 ;  /* 0x0000002434047220 */ /* 0x040fe20000400000 */
[C---:B------:R-:W-:Y:S01]  /*dcf0*/  FMUL R5, R52.reuse, R37 ;  /* 0x0000002534057220 */ /* 0x040fe20000400000 */
[----:B------:R-:W-:Y:S01]  /*dd00*/  F2FP.BF16.F32.PACK_AB R28, R3, R7 ;  /* 0x00000007031c723e */ /* 0x000fe200000010ff */
[C---:B------:R-:W-:Y:S01]  /*dd10*/  FFMA R0, R53.reuse, R60, R0 ;  /* 0x0000003c35007223 */ /* 0x040fe20000000000 */
[C---:B------:R-:W-:Y:S01]  /*dd20*/  FMUL R6, R52.reuse, R38 ;  /* 0x0000002634067220 */ /* 0x040fe20000400000 */
[C---:B------:R-:W-:Y:S01]  /*dd30*/  FFMA R2, R53.reuse, R61, R2 ;  /* 0x0000003d35027223 */ /* 0x040fe20000000002 */
[C---:B------:R-:W-:Y:S01]  /*dd40*/  FMUL R3, R52.reuse, R39 ;  /* 0x0000002734037220 */ /* 0x040fe20000400000 */
[C---:B------:R-:W-:Y:S01]  /*dd50*/  FFMA R4, R53.reuse, R62, R4 ;  /* 0x0000003e35047223 */ /* 0x040fe20000000004 */
[C---:B------:R-:W-:Y:S01]  /*dd60*/  FFMA R5, R53.reuse, R63, R5 ;  /* 0x0000003f35057223 */ /* 0x040fe20000000005 */
[C---:B------:R-:W-:Y:S01]  /*dd70*/  FFMA R6, R53.reuse, R64, R6 ;  /* 0x0000004035067223 */ /* 0x040fe20000000006 */
[C---:B------:R-:W-:Y:S01]  /*dd80*/  FFMA R3, R53.reuse, R65, R3 ;  /* 0x0000004135037223 */ /* 0x040fe20000000003 */
[----:B------:R-:W-:Y:S01]  /*dd90*/  FFMA R20, R53, R66, R20 ;  /* 0x0000004235147223 */ /* 0x000fe20000000014 */
[----:B------:R-:W-:Y:S01]  /*dda0*/  FMUL R8, R52, R8 ;  /* 0x0000000834087220 */ /* 0x000fe20000400000 */
[----:B------:R-:W-:Y:S01]  /*ddb0*/  SYNCS.ARRIVE.TRANS64.RED.A1T0 RZ, [UR4], RZ ;  /* 0x000000ffffff79a7 */ /* 0x000fe20008100404 */
[----:B------:R1:W-:Y:S01]  /*ddc0*/  @!P1 STS.128 [R108+UR52+0x3200], R112 ;  /* 0x003200706c009988 */ /* 0x0003e20008000c34 */
[----:B------:R-:W-:Y:S01]  /*ddd0*/  LOP3.LUT R73, R75, 0xffff0000, RZ, 0xc0, !PT ;  /* 0xffff00004b497812 */ /* 0x000fe200078ec0ff */
[C---:B------:R-:W-:Y:S01]  /*dde0*/  FFMA R21, R53.reuse, R67, R21 ;  /* 0x0000004335157223 */ /* 0x040fe20000000015 */
[----:B------:R-:W-:Y:S01]  /*ddf0*/  SHF.L.U32 R24, R76, 0x10, RZ ;  /* 0x000000104c187819 */ /* 0x000fe200000006ff */
[----:B------:R-:W-:Y:S01]  /*de00*/  FMUL R9, R52, R9 ;  /* 0x0000000934097220 */ /* 0x000fe20000400000 */
[----:B------:R-:W-:Y:S01]  /*de10*/  LOP3.LUT R25, R76, 0xffff0000, RZ, 0xc0, !PT ;  /* 0xffff00004c197812 */ /* 0x000fe200078ec0ff */
[C---:B------:R-:W-:Y:S01]  /*de20*/  FFMA R22, R53.reuse, R68, R22 ;  /* 0x0000004435167223 */ /* 0x040fe20000000016 */
[C---:B------:R-:W-:Y:S01]  /*de30*/  FMUL R10, R52.reuse, R10 ;  /* 0x0000000a340a7220 */ /* 0x040fe20000400000 */
[C---:B------:R-:W-:Y:S01]  /*de40*/  FFMA R23, R53.reuse, R69, R23 ;  /* 0x0000004535177223 */ /* 0x040fe20000000017 */
[----:B------:R-:W-:Y:S01]  /*de50*/  FMUL R11, R52, R11 ;  /* 0x0000000b340b7220 */ /* 0x000fe20000400000 */
[----:B------:R-:W-:Y:S01]  /*de60*/  F2FP.BF16.F32.PACK_AB R29, R2, R0 ;  /* 0x00000000021d723e */ /* 0x000fe200000010ff */
[----:B------:R-:W-:Y:S01]  /*de70*/  FFMA R8, R53, R70, R8 ;  /* 0x0000004635087223 */ /* 0x000fe20000000008 */
[----:B------:R-:W-:Y:S01]  /*de80*/  F2FP.BF16.F32.PACK_AB R30, R5, R4 ;  /* 0x00000004051e723e */ /* 0x000fe200000010ff */
[C---:B------:R-:W-:Y:S01]  /*de90*/  FMUL R12, R52.reuse, R12 ;  /* 0x0000000c340c7220 */ /* 0x040fe20000400000 */
[----:B------:R-:W-:Y:S01]  /*dea0*/  F2FP.BF16.F32.PACK_AB R31, R3, R6 ;  /* 0x00000006031f723e */ /* 0x000fe200000010ff */
[----:B------:R-:W-:Y:S01]  /*deb0*/  FFMA R9, R53, R71, R9 ;  /* 0x0000004735097223 */ /* 0x000fe20000000009 */
[C---:B------:R-:W-:Y:S01]  /*dec0*/  FMUL R13, R52.reuse, R13 ;  /* 0x0000000d340d7220 */ /* 0x040fe20000400000 */
[----:B------:R-:W-:Y:S01]  /*ded0*/  SHF.L.U32 R26, R77, 0x10, RZ ;  /* 0x000000104d1a7819 */ /* 0x000fe200000006ff */
[----:B------:R-:W-:Y:S01]  /*dee0*/  FFMA R10, R53, R72, R10 ;  /* 0x00000048350a7223 */ /* 0x000fe2000000000a */
[----:B------:R1:W-:Y:S01]  /*def0*/  @!P1 STS.128 [R107+0x3200], R28 ;  /* 0x0032001c6b009388 */ /* 0x0003e20000000c00 */
[C---:B------:R-:W-:Y:S01]  /*df00*/  FMUL R14, R52.reuse, R14 ;  /* 0x0000000e340e7220 */ /* 0x040fe20000400000 */
[----:B------:R-:W-:Y:S01]  /*df10*/  LOP3.LUT R27, R77, 0xffff0000, RZ, 0xc0, !PT ;  /* 0xffff00004d1b7812 */ /* 0x000fe200078ec0ff */
[C---:B------:R-:W-:Y:S01]  /*df20*/  FFMA R11, R53.reuse, R73, R11 ;  /* 0x00000049350b7223 */ /* 0x040fe2000000000b */
[----:B------:R-:W-:Y:S01]  /*df30*/  FMUL R15, R52, R15 ;  /* 0x0000000f340f7220 */ /* 0x000fe20000400000 */
[----:B------:R-:W-:Y:S01]  /*df40*/  SHF.L.U32 R40, R78, 0x10, RZ ;  /* 0x000000104e287819 */ /* 0x000fe200000006ff */
[C---:B------:R-:W-:Y:S01]  /*df50*/  FFMA R12, R53.reuse, R24, R12 ;  /* 0x00000018350c7223 */ /* 0x040fe2000000000c */
[----:B------:R-:W-:Y:S01]  /*df60*/  FMUL R16, R52, R16 ;  /* 0x0000001034107220 */ /* 0x000fe20000400000 */
[----:B------:R-:W-:Y:S01]  /*df70*/  LOP3.LUT R74, R78, 0xffff0000, RZ, 0xc0, !PT ;  /* 0xffff00004e4a7812 */ /* 0x000fe200078ec0ff */
[----:B------:R-:W-:Y:S01]  /*df80*/  FFMA R13, R53, R25, R13 ;  /* 0x00000019350d7223 */ /* 0x000fe2000000000d */
[C---:B------:R-:W-:Y:S01]  /*df90*/  FMUL R17, R52.reuse, R17 ;  /* 0x0000001134117220 */ /* 0x040fe20000400000 */
[----:B------:R-:W-:Y:S01]  /*dfa0*/  SHF.L.U32 R75, R79, 0x10, RZ ;  /* 0x000000104f4b7819 */ /* 0x000fe200000006ff */
[----:B------:R-:W-:Y:S01]  /*dfb0*/  FFMA R14, R53, R26, R14 ;  /* 0x0000001a350e7223 */ /* 0x000fe2000000000e */
[----:B------:R-:W-:Y:S01]  /*dfc0*/  F2FP.BF16.F32.PACK_AB R20, R21, R20 ;  /* 0x000000141514723e */ /* 0x000fe200000010ff */
[C---:B------:R-:W-:Y:S01]  /*dfd0*/  FMUL R18, R52.reuse, R18 ;  /* 0x0000001234127220 */ /* 0x040fe20000400000 */
[----:B------:R-:W-:Y:S01]  /*dfe0*/  LOP3.LUT R76, R79, 0xffff0000, RZ, 0xc0, !PT ;  /* 0xffff00004f4c7812 */ /* 0x000fe200078ec0ff */
[----:B------:R-:W-:Y:S01]  /*dff0*/  FFMA R15, R53, R27, R15 ;  /* 0x0000001b350f7223 */ /* 0x000fe2000000000f */
[----:B------:R-:W-:Y:S01]  /*e000*/  F2FP.BF16.F32.PACK_AB R21, R23, R22 ;  /* 0x000000161715723e */ /* 0x000fe200000010ff */
[----:B------:R-:W-:Y:S01]  /*e010*/  FMUL R19, R52, R19 ;  /* 0x0000001334137220 */ /* 0x000fe20000400000 */
[----:B------:R-:W-:Y:S01]  /*e020*/  F2FP.BF16.F32.PACK_AB R22, R9, R8 ;  /* 0x000000080916723e */ /* 0x000fe200000010ff */
[----:B------:R-:W-:Y:S01]  /*e030*/  FFMA R16, R53, R40, R16 ;  /* 0x0000002835107223 */ /* 0x000fe20000000010 */
[----:B------:R-:W-:Y:S01]  /*e040*/  F2FP.BF16.F32.PACK_AB R23, R11, R10 ;  /* 0x0000000a0b17723e */ /* 0x000fe200000010ff */
[C---:B------:R-:W-:Y:S01]  /*e050*/  FFMA R17, R53.reuse, R74, R17 ;  /* 0x0000004a35117223 */ /* 0x040fe20000000011 */
[C---:B------:R-:W-:Y:S01]  /*e060*/  FFMA R18, R53.reuse, R75, R18 ;  /* 0x0000004b35127223 */ /* 0x040fe20000000012 */
[----:B------:R-:W-:Y:S01]  /*e070*/  FFMA R19, R53, R76, R19 ;  /* 0x0000004c35137223 */ /* 0x000fe20000000013 */
[----:B------:R-:W-:Y:S01]  /*e080*/  F2FP.BF16.F32.PACK_AB R12, R13, R12 ;  /* 0x0000000c0d0c723e */ /* 0x000fe200000010ff */
[----:B------:R1:W-:Y:S01]  /*e090*/  @!P1 STS.128 [R108+UR52+0x3a00], R20 ;  /* 0x003a00146c009988 */ /* 0x0003e20008000c34 */
[----:B------:R-:W-:Y:S01]  /*e0a0*/  F2FP.BF16.F32.PACK_AB R13, R15, R14 ;  /* 0x0000000e0f0d723e */ /* 0x000fe200000010ff */
[----:B------:R-:W-:Y:S01]  /*e0b0*/  BSSY.RECONVERGENT B0, `(.L_x_185) ;  /* 0x000001a000007945 */ /* 0x000fe20003800200 */
[----:B------:R-:W-:Y:S02]  /*e0c0*/  F2FP.BF16.F32.PACK_AB R14, R17, R16 ;  /* 0x00000010110e723e */ /* 0x000fe400000010ff */
[----:B------:R-:W-:Y:S02]  /*e0d0*/  F2FP.BF16.F32.PACK_AB R15, R19, R18 ;  /* 0x00000012130f723e */ /* 0x000fe400000010ff */
[----:B------:R-:W-:Y:S03]  /*e0e0*/  ISETP.NE.AND P0, PT, R102, RZ, PT ;  /* 0x000000ff6600720c */ /* 0x000fe60003f05270 */
[----:B------:R1:W-:Y:S01]  /*e0f0*/  @!P1 STS.128 [R107+0x3a00], R12 ;  /* 0x003a000c6b009388 */ /* 0x0003e20000000c00 */
[----:B------:R-:W-:Y:S01]  /*e100*/  @!PT LDS RZ, [RZ] ;  /* 0x00000000fffff984 */ /* 0x000fe20000000800 */
[----:B------:R-:W-:Y:S01]  /*e110*/  @!PT LDS RZ, [RZ] ;  /* 0x00000000fffff984 */ /* 0x000fe20000000800 */
[----:B------:R-:W-:Y:S01]  /*e120*/  @!PT LDS RZ, [RZ] ;  /* 0x00000000fffff984 */ /* 0x000fe20000000800 */
[----:B------:R-:W-:Y:S01]  /*e130*/  @!PT LDS RZ, [RZ] ;  /* 0x00000000fffff984 */ /* 0x000fe20000000800 */
[----:B------:R2:W-:Y:S07]  /*e140*/  MEMBAR.ALL.CTA ;  /* 0x0000000000007992 */ /* 0x0005ee0000008000 */
[----:B--2---:R-:W2:Y:S02]  /*e150*/  FENCE.VIEW.ASYNC.S ;  /* 0x00000000000073c6 */ /* 0x004ea40000000000 */
        /* <DEDUP_REMOVED lines=15> */
.L_x_186:
[----:B------:R-:W-:Y:S05]  /*e250*/  BSYNC.RECONVERGENT B0 ;  /* 0x0000000000007941 */ /* 0x000fea0003800200 */
.L_x_185:
[----:B------:R-:W-:Y:S01]  /*e260*/  BAR.SYNC.DEFER_BLOCKING 0x1, 0x80 ;  /* 0x0042000000007b1d */ /* 0x000fe20000010000 */
[----:B------:R-:W-:Y:S01]  /*e270*/  UISETP.NE.AND UP0, UPT, UR53, -0x8, UPT ;  /* 0xfffffff83500788c */ /* 0x000fe2000bf05270 */
[----:B------:R-:W-:Y:S08]  /*e280*/  IADD3 R98, PT, PT, R98, 0x1, RZ ;  /* 0x0000000162627810 */ /* 0x000ff00007ffe0ff */
[----:B------:R-:W-:Y:S05]  /*e290*/  BRA.U !UP0, `(.L_x_187) ;  /* 0x0000000108287547 */ /* 0x000fea000b800000 */
[----:B------:R-:W-:Y:S01]  /*e2a0*/  ISETP.NE.AND P0, PT, R109, RZ, PT ;  /* 0x000000ff6d00720c */ /* 0x000fe20003f05270 */
[----:B------:R-:W-:Y:S01]  /*e2b0*/  IMAD.U32 R2, RZ, RZ, UR56 ;  /* 0x00000038ff027e24 */ /* 0x000fe2000f8e00ff */
[----:B------:R-:W-:Y:S01]  /*e2c0*/  UIADD3 UR56, UPT, UPT, UR56, 0x1, URZ ;  /* 0x0000000138387890 */ /* 0x000fe2000fffe0ff */
[----:B------:R-:W-:Y:S03]  /*e2d0*/  IMAD.U32 R0, RZ, RZ, UR37 ;  /* 0x00000025ff007e24 */ /* 0x000fe6000f8e00ff */
[----:B------:R-:W-:Y:S04]  /*e2e0*/  UISETP.NE.AND UP0, UPT, UR56, 0x4, UPT ;  /* 0x000000043800788c */ /* 0x000fe8000bf05270 */
[----:B------:R-:W-:Y:S03]  /*e2f0*/  USEL UR56, UR56, URZ, UP0 ;  /* 0x000000ff38387287 */ /* 0x000fe60008000000 */
[----:B------:R-:W-:Y:S05]  /*e300*/  @P0 LEA R2, R2, UR52, 0x3 ;  /* 0x0000003402020c11 */ /* 0x000fea000f8e18ff */
[----:B------:R-:W-:Y:S05]  /*e310*/  @P0 VIADD R2, R2, 0x70 ;  /* 0x0000007002020836 */ /* 0x000fea0000000000 */
[----:B------:R-:W-:Y:S04]  /*e320*/  @P0 PRMT R0, R0, 0x654, R2 ;  /* 0x0000065400000816 */ /* 0x000fe80000000002 */
[----:B------:R2:W-:Y:S03]  /*e330*/  @P0 SYNCS.ARRIVE.TRANS64.RED.A1T0 RZ, [R0+URZ], RZ ;  /* 0x000000ff00ff09a7 */ /* 0x0005e600081004ff */
.L_x_187:
[----:B------:R-:W-:Y:S01]  /*e340*/  ISETP.NE.AND P2, PT, R104, RZ, PT ;  /* 0x000000ff6800720c */ /* 0x000fe20003f45270 */
[----:B------:R-:W-:Y:S01]  /*e350*/  VIADD R2, R50, UR38 ;  /* 0x0000002632027c36 */ /* 0x000fe20008000000 */
[----:B------:R-:W-:Y:S01]  /*e360*/  ISETP.NE.AND P0, PT, R106, 0x2, PT ;  /* 0x000000026a00780c */ /* 0x000fe20003f05270 */
[----:B--2---:R-:W-:Y:S01]  /*e370*/  VIADD R0, R51, UR39 ;  /* 0x0000002733007c36 */ /* 0x004fe20008000000 */
[----:B------:R-:W-:Y:S01]  /*e380*/  ISETP.NE.AND P1, PT, R98, 0x2, PT ;  /* 0x000000026200780c */ /* 0x000fe20003f25270 */
[----:B------:R-:W-:Y:S01]  /*e390*/  UIADD3 UR53, UPT, UPT, UR53, 0x8, URZ ;  /* 0x0000000835357890 */ /* 0x000fe2000fffe0ff */
[----:B------:R-:W-:Y:S02]  /*e3a0*/  R2UR UR12, R2 ;  /* 0x00000000020c72ca */ /* 0x000fe400000e0000 */
[----:B------:R-:W-:Y:S02]  /*e3b0*/  R2UR UR20, R0 ;  /* 0x00000000001472ca */ /* 0x000fe400000e0000 */
[----:B------:R-:W-:Y:S02]  /*e3c0*/  SEL R2, RZ, 0x1, P0 ;  /* 0x00000001ff027807 */ /* 0x000fe40000000000 */
[----:B------:R-:W-:Y:S02]  /*e3d0*/  SEL R0, RZ, 0x1, P1 ;  /* 0x00000001ff007807 */ /* 0x000fe40000800000 */
[----:B------:R-:W-:Y:S02]  /*e3e0*/  @P2 R2UR UR36, R95 ;  /* 0x000000005f2422ca */ /* 0x000fe400000e0000 */
[----:B------:R-:W-:Y:S02]  /*e3f0*/  LOP3.LUT R96, R96, R2, RZ, 0x3c, !PT ;  /* 0x0000000260607212 */ /* 0x000fe400078e3cff */
[----:B------:R-:W-:Y:S02]  /*e400*/  LOP3.LUT R97, R97, R0, RZ, 0x3c, !PT ;  /* 0x0000000061617212 */ /* 0x000fe400078e3cff */
[----:B------:R-:W-:Y:S02]  /*e410*/  SEL R106, R106, RZ, P0 ;  /* 0x000000ff6a6a7207 */ /* 0x000fe40000000000 */
[----:B------:R-:W-:Y:S01]  /*e420*/  SEL R98, R98, RZ, P1 ;  /* 0x000000ff62627207 */ /* 0x000fe20000800000 */
[----:B------:R-:W-:Y:S06]  /*e430*/  @P2 BRA `(.L_x_188) ;  /* 0xffffff7c00302947 */ /* 0x000fec000383ffff */
[----:B------:R-:W2:Y:S01]  /*e440*/  LDCU.64 UR6, c[0x0][0xc88] ;  /* 0x00019100ff0677ac */ /* 0x000ea20008000a00 */
[----:B------:R-:W3:Y:S01]  /*e450*/  LDCU.64 UR4, c[0x0][0xc90] ;  /* 0x00019200ff0477ac */ /* 0x000ee20008000a00 */
[----:B--2---:R-:W-:Y:S02]  /*e460*/  ISETP.NE.U32.AND P2, PT, RZ, UR6, PT ;  /* 0x00000006ff007c0c */ /* 0x004fe4000bf45070 */
[----:B---3--:R-:W-:Y:S02]  /*e470*/  ISETP.NE.U32.AND P1, PT, RZ, UR4, PT ;  /* 0x00000004ff007c0c */ /* 0x008fe4000bf25070 */
[----:B------:R-:W-:Y:S02]  /*e480*/  ISETP.NE.AND.EX P2, PT, RZ, UR7, PT, P2 ;  /* 0x00000007ff007c0c */ /* 0x000fe4000bf45320 */
[----:B------:R-:W-:-:S13]  /*e490*/  ISETP.NE.AND.EX P0, PT, RZ, UR5, PT, P1 ;  /* 0x00000005ff007c0c */ /* 0x000fda000bf05310 */
[----:B------:R-:W-:Y:S05]  /*e4a0*/  @P2 BRA P0, `(.L_x_189) ;  /* 0x00000000003c2947 */ /* 0x000fea0000000000 */
[----:B------:R-:W-:-:S13]  /*e4b0*/  ISETP.NE.AND.EX P1, PT, RZ, UR5, PT, P1 ;  /* 0x00000005ff007c0c */ /* 0x000fda000bf25310 */
[----:B------:R-:W-:Y:S05]  /*e4c0*/  @P1 BRA `(.L_x_190) ;  /* 0x00000000000c1947 */ /* 0x000fea0003800000 */
[----:B------:R-:W-:-:S13]  /*e4d0*/  FSETP.NEU.AND P0, PT, R53, RZ, PT ;  /* 0x000000ff3500720b */ /* 0x000fda0003f0d000 */
[----:B------:R-:W-:Y:S05]  /*e4e0*/  @!P0 EXIT ;  /* 0x000000000000894d */ /* 0x000fea0003800000 */
[----:B------:R-:W-:Y:S05]  /*e4f0*/  BRA `(.L_x_189) ;  /* 0x0000000000287947 */ /* 0x000fea0003800000 */
.L_x_190:
[----:B------:R-:W-:Y:S01]  /*e500*/  ISETP.NE.AND P0, PT, R105, RZ, PT ;  /* 0x000000ff6900720c */ /* 0x000fe20003f05270 */
[----:B------:R-:W-:-:S12]  /*e510*/  BSSY.RECONVERGENT B0, `(.L_x_189) ;  /* 0x0000008000007945 */ /* 0x000fd80003800200 */
[----:B------:R-:W-:Y:S05]  /*e520*/  @P0 BRA `(.L_x_191) ;  /* 0x0000000000100947 */ /* 0x000fea0003800000 */
[----:B------:R-:W-:-:S04]  /*e530*/  ISETP.NE.U32.AND P0, PT, RZ, UR6, PT ;  /* 0x00000006ff007c0c */ /* 0x000fc8000bf05070 */
[----:B------:R-:W-:-:S13]  /*e540*/  ISETP.NE.AND.EX P0, PT, RZ, UR7, PT, P0 ;  /* 0x00000007ff007c0c */ /* 0x000fda000bf05300 */
[----:B------:R-:W-:Y:S05]  /*e550*/  @!P0 EXIT ;  /* 0x000000000000894d */ /* 0x000fea0003800000 */
[----:B------:R-:W-:Y:S05]  /*e560*/  BRA `(.L_x_192) ;  /* 0x0000000000087947 */ /* 0x000fea0003800000 */
.L_x_191:
[----:B------:R-:W-:-:S13]  /*e570*/  FSETP.NEU.AND P0, PT, R53, RZ, PT ;  /* 0x000000ff3500720b */ /* 0x000fda0003f0d000 */
[----:B------:R-:W-:Y:S05]  /*e580*/  @!P0 EXIT ;  /* 0x000000000000894d */ /* 0x000fea0003800000 */
.L_x_192:
[----:B------:R-:W-:Y:S05]  /*e590*/  BSYNC.RECONVERGENT B0 ;  /* 0x0000000000007941 */ /* 0x000fea0003800200 */
.L_x_189:
[----:B------:R-:W-:Y:S01]  /*e5a0*/  ULEA UR4, UR56, UR52, 0x3 ;  /* 0x0000003438047291 */ /* 0x000fe2000f8e18ff */
[----:B------:R-:W-:-:S04]  /*e5b0*/  DEPBAR.LE SB0, 0x0 ;  /* 0x000080000000791a */ /* 0x000fc80000000000 */
[----:B------:R-:W-:-:S04]  /*e5c0*/  UIADD3 UR4, UPT, UPT, UR4, 0x70, URZ ;  /* 0x0000007004047890 */ /* 0x000fc8000fffe0ff */
[----:B------:R-:W-:-:S09]  /*e5d0*/  UPRMT UR4, UR37, 0x654, UR4 ;  /* 0x0000065425047896 */ /* 0x000fd20008000004 */
[----:B------:R-:W-:Y:S01]  /*e5e0*/  SYNCS.ARRIVE.TRANS64.RED.A1T0 RZ, [UR4], RZ ;  /* 0x000000ffffff79a7 */ /* 0x000fe20008100404 */
[----:B------:R-:W-:Y:S05]  /*e5f0*/  EXIT ;  /* 0x000000000000794d */ /* 0x000fea0003800000 */
.L_x_24:
[----:B--2---:R2:W3:Y:S02]  /*e600*/  SYNCS.PHASECHK.TRANS64.TRYWAIT P0, [R2+URZ+0xf0], R3 ;  /* 0x0000f003020075a7 */ /* 0x0044e400080011ff */
[----:B---3--:R-:W-:Y:S05]  /*e610*/  @!P0 NANOSLEEP.SYNCS 0x989680 ;  /* 0x009896800000895d */ /* 0x008fea0003900000 */
[----:B------:R-:W3:Y:S02]  /*e620*/  @!P0 SYNCS.PHASECHK.TRANS64 P0, [R2+URZ+0xf0], R3 ;  /* 0x0000f003020085a7 */ /* 0x000ee400080010ff */
[----:B---3--:R-:W-:Y:S05]  /*e630*/  @!P0 BRA `(.L_x_24) ;  /* 0xfffffffc00f08947 */ /* 0x008fea000383ffff */
[----:B------:R-:W-:Y:S05]  /*e640*/  BRA `(.L_x_193) ;  /* 0xffffff3400047947 */ /* 0x000fea000383ffff */
.L_x_27:
[----:B-1----:R-:W-:-:S07]  /*e650*/  MOV R2, UR33 ;  /* 0x0000002100027c02 */ /* 0x002fce0008000f00 */
.L_x_194:
[----:B-1----:R1:W2:Y:S02]  /*e660*/  SYNCS.PHASECHK.TRANS64.TRYWAIT P0, [R2+URZ+0x28], R4 ;  /* 0x00002804020075a7 */ /* 0x0022a400080011ff */
[----:B--2---:R-:W-:Y:S05]  /*e670*/  @!P0 NANOSLEEP.SYNCS 0x989680 ;  /* 0x009896800000895d */ /* 0x004fea0003900000 */
[----:B------:R-:W2:Y:S02]  /*e680*/  @!P0 SYNCS.PHASECHK.TRANS64 P0, [R2+URZ+0x28], R4 ;  /* 0x00002804020085a7 */ /* 0x000ea400080010ff */
[----:B--2---:R-:W-:Y:S05]  /*e690*/  @!P0 BRA `(.L_x_194) ;  /* 0xfffffffc00f08947 */ /* 0x004fea000383ffff */
[----:B------:R-:W-:Y:S05]  /*e6a0*/  BRA `(.L_x_26) ;  /* 0xffffff3400547947 */ /* 0x000fea000383ffff */
.L_x_36:
[----:B------:R-:W-:-:S07]  /*e6b0*/  MOV R2, UR33 ;  /* 0x0000002100027c02 */ /* 0x000fce0008000f00 */
.L_x_195:
[----:B-1----:R1:W2:Y:S02]  /*e6c0*/  SYNCS.PHASECHK.TRANS64.TRYWAIT P0, [R2+URZ+0x28], R4 ;  /* 0x00002804020075a7 */ /* 0x0022a400080011ff */
[----:B--2---:R-:W-:Y:S05]  /*e6d0*/  @!P0 NANOSLEEP.SYNCS 0x989680 ;  /* 0x009896800000895d */ /* 0x004fea0003900000 */
[----:B------:R-:W2:Y:S02]  /*e6e0*/  @!P0 SYNCS.PHASECHK.TRANS64 P0, [R2+URZ+0x28], R4 ;  /* 0x00002804020085a7 */ /* 0x000ea400080010ff */
[----:B--2---:R-:W-:Y:S05]  /*e6f0*/  @!P0 BRA `(.L_x_195) ;  /* 0xfffffffc00f08947 */ /* 0x004fea000383ffff */
[----:B------:R-:W-:Y:S05]  /*e700*/  BRA `(.L_x_35) ;  /* 0xffffff38007c7947 */ /* 0x000fea000383ffff */
.L_x_43:
[----:B-1----:R1:W2:Y:S02]  /*e710*/  SYNCS.PHASECHK.TRANS64.TRYWAIT P0, [R2+URZ+0xa0], R3 ;  /* 0x0000a003020075a7 */ /* 0x0022a400080011ff */
[----:B--2---:R-:W-:Y:S05]  /*e720*/  @!P0 NANOSLEEP.SYNCS 0x989680 ;  /* 0x009896800000895d */ /* 0x004fea0003900000 */
[----:B------:R-:W2:Y:S02]  /*e730*/  @!P0 SYNCS.PHASECHK.TRANS64 P0, [R2+URZ+0xa0], R3 ;  /* 0x0000a003020085a7 */ /* 0x000ea400080010ff */
[----:B--2---:R-:W-:Y:S05]  /*e740*/  @!P0 BRA `(.L_x_43) ;  /* 0xfffffffc00f08947 */ /* 0x004fea000383ffff */
[----:B------:R-:W-:Y:S05]  /*e750*/  BRA `(.L_x_196) ;  /* 0xffffff3c00847947 */ /* 0x000fea000383ffff */
.L_x_47:
[----:B----4-:R-:W-:-:S07]  /*e760*/  MOV R0, UR4 ;  /* 0x0000000400007c02 */ /* 0x010fce0008000f00 */
.L_x_197:
[----:B-1----:R1:W2:Y:S02]  /*e770*/  SYNCS.PHASECHK.TRANS64.TRYWAIT P0, [R0+URZ], R2 ;  /* 0x00000002000075a7 */ /* 0x0022a400080011ff */
[----:B--2---:R-:W-:Y:S05]  /*e780*/  @!P0 NANOSLEEP.SYNCS 0x989680 ;  /* 0x009896800000895d */ /* 0x004fea0003900000 */
[----:B------:R-:W2:Y:S02]  /*e790*/  @!P0 SYNCS.PHASECHK.TRANS64 P0, [R0+URZ], R2 ;  /* 0x00000002000085a7 */ /* 0x000ea400080010ff */
[----:B--2---:R-:W-:Y:S05]  /*e7a0*/  @!P0 BRA `(.L_x_197) ;  /* 0xfffffffc00f08947 */ /* 0x004fea000383ffff */
[----:B------:R-:W-:Y:S05]  /*e7b0*/  BRA `(.L_x_198) ;  /* 0xffffff4000fc7947 */ /* 0x000fea000383ffff */
.L_x_48:
[----:B----4-:R-:W-:-:S07]  /*e7c0*/  MOV R0, UR4 ;  /* 0x0000000400007c02 */ /* 0x010fce0008000f00 */
.L_x_199:
[----:B-1----:R1:W2:Y:S02]  /*e7d0*/  SYNCS.PHASECHK.TRANS64.TRYWAIT P0, [R0+URZ], R3 ;  /* 0x00000003000075a7 */ /* 0x0022a400080011ff */
[----:B--2---:R-:W-:Y:S05]  /*e7e0*/  @!P0 NANOSLEEP.SYNCS 0x989680 ;  /* 0x009896800000895d */ /* 0x004fea0003900000 */
[----:B------:R-:W2:Y:S02]  /*e7f0*/  @!P0 SYNCS.PHASECHK.TRANS64 P0, [R0+URZ], R3 ;  /* 0x00000003000085a7 */ /* 0x000ea400080010ff */
[----:B--2---:R-:W-:Y:S05]  /*e800*/  @!P0 BRA `(.L_x_199) ;  /* 0xfffffffc00f08947 */ /* 0x004fea000383ffff */
[----:B------:R-:W-:Y:S05]  /*e810*/  BRA `(.L_x_200) ;  /* 0xffffff4400087947 */ /* 0x000fea000383ffff */
.L_x_49:
[----:B----4-:R-:W-:-:S07]  /*e820*/  MOV R0, UR4 ;  /* 0x0000000400007c02 */ /* 0x010fce0008000f00 */
.L_x_201:
[----:B-1----:R1:W2:Y:S02]  /*e830*/  SYNCS.PHASECHK.TRANS64.TRYWAIT P0, [R0+URZ], R3 ;  /* 0x00000003000075a7 */ /* 0x0022a400080011ff */
[----:B--2---:R-:W-:Y:S05]  /*e840*/  @!P0 NANOSLEEP.SYNCS 0x989680 ;  /* 0x009896800000895d */ /* 0x004fea0003900000 */
[----:B------:R-:W2:Y:S02]  /*e850*/  @!P0 SYNCS.PHASECHK.TRANS64 P0, [R0+URZ], R3 ;  /* 0x00000003000085a7 */ /* 0x000ea400080010ff */
[----:B--2---:R-:W-:Y:S05]  /*e860*/  @!P0 BRA `(.L_x_201) ;  /* 0xfffffffc00f08947 */ /* 0x004fea000383ffff */
[----:B------:R-:W-:Y:S05]  /*e870*/  BRA `(.L_x_202) ;  /* 0xffffff4400147947 */ /* 0x000fea000383ffff */
.L_x_50:
[----:B----4-:R-:W-:-:S07]  /*e880*/  MOV R0, UR4 ;  /* 0x0000000400007c02 */ /* 0x010fce0008000f00 */
.L_x_203:
[----:B-1----:R1:W2:Y:S02]  /*e890*/  SYNCS.PHASECHK.TRANS64.TRYWAIT P0, [R0+URZ], R3 ;  /* 0x00000003000075a7 */ /* 0x0022a400080011ff */
[----:B--2---:R-:W-:Y:S05]  /*e8a0*/  @!P0 NANOSLEEP.SYNCS 0x989680 ;  /* 0x009896800000895d */ /* 0x004fea0003900000 */
[----:B------:R-:W2:Y:S02]  /*e8b0*/  @!P0 SYNCS.PHASECHK.TRANS64 P0, [R0+URZ], R3 ;  /* 0x00000003000085a7 */ /* 0x000ea400080010ff */
[----:B--2---:R-:W-:Y:S05]  /*e8c0*/  @!P0 BRA `(.L_x_203) ;  /* 0xfffffffc00f08947 */ /* 0x004fea000383ffff */
[----:B------:R-:W-:Y:S05]  /*e8d0*/  BRA `(.L_x_204) ;  /* 0xffffff4400207947 */ /* 0x000fea000383ffff */
.L_x_53:
[----:B--2---:R2:W3:Y:S02]  /*e8e0*/  SYNCS.PHASECHK.TRANS64.TRYWAIT P0, [R0+URZ+0xe0], R4 ;  /* 0x0000e004000075a7 */ /* 0x0044e400080011ff */
[----:B---3--:R-:W-:Y:S05]  /*e8f0*/  @!P0 NANOSLEEP.SYNCS 0x989680 ;  /* 0x009896800000895d */ /* 0x008fea0003900000 */
[----:B------:R-:W3:Y:S02]  /*e900*/  @!P0 SYNCS.PHASECHK.TRANS64 P0, [R0+URZ+0xe0], R4 ;  /* 0x0000e004000085a7 */ /* 0x000ee400080010ff */
[----:B---3--:R-:W-:Y:S05]  /*e910*/  @!P0 BRA `(.L_x_53) ;  /* 0xfffffffc00f08947 */ /* 0x008fea000383ffff */
[----:B------:R-:W-:Y:S05]  /*e920*/  BRA `(.L_x_205) ;  /* 0xffffff44007c7947 */ /* 0x000fea000383ffff */
.L_x_54:
[----:B------:R-:W-:-:S07]  /*e930*/  MOV R0, UR5 ;  /* 0x0000000500007c02 */ /* 0x000fce0008000f00 */
.L_x_206:
[----:B--2---:R2:W3:Y:S02]  /*e940*/  SYNCS.PHASECHK.TRANS64.TRYWAIT P0, [R0+URZ+0xb0], R5 ;  /* 0x0000b005000075a7 */ /* 0x0044e400080011ff */
[----:B---3--:R-:W-:Y:S05]  /*e950*/  @!P0 NANOSLEEP.SYNCS 0x989680 ;  /* 0x009896800000895d */ /* 0x008fea0003900000 */
[----:B------:R-:W3:Y:S02]  /*e960*/  @!P0 SYNCS.PHASECHK.TRANS64 P0, [R0+URZ+0xb0], R5 ;  /* 0x0000b005000085a7 */ /* 0x000ee400080010ff */
[----:B---3--:R-:W-:Y:S05]  /*e970*/  @!P0 BRA `(.L_x_206) ;  /* 0xfffffffc00f08947 */ /* 0x008fea000383ffff */
[----:B------:R-:W-:Y:S05]  /*e980*/  BRA `(.L_x_207) ;  /* 0xffffff44008c7947 */ /* 0x000fea000383ffff */
.L_x_55:
[----:B--2---:R2:W3:Y:S02]  /*e990*/  SYNCS.PHASECHK.TRANS64.TRYWAIT P1, [R0+URZ+0xa0], R4 ;  /* 0x0000a004000075a7 */ /* 0x0044e400080211ff */
[----:B---3--:R-:W-:Y:S05]  /*e9a0*/  @!P1 NANOSLEEP.SYNCS 0x989680 ;  /* 0x009896800000995d */ /* 0x008fea0003900000 */
[----:B------:R-:W3:Y:S02]  /*e9b0*/  @!P1 SYNCS.PHASECHK.TRANS64 P1, [R0+URZ+0xa0], R4 ;  /* 0x0000a004000095a7 */ /* 0x000ee400080210ff */
[----:B---3--:R-:W-:Y:S05]  /*e9c0*/  @!P1 BRA `(.L_x_55) ;  /* 0xfffffffc00f09947 */ /* 0x008fea000383ffff */
[----:B------:R-:W-:Y:S05]  /*e9d0*/  BRA `(.L_x_208) ;  /* 0xffffff4400bc7947 */ /* 0x000fea000383ffff */
.L_x_58:
[----:B------:R-:W-:-:S07]  /*e9e0*/  MOV R0, UR5 ;  /* 0x0000000500007c02 */ /* 0x000fce0008000f00 */
.L_x_209:
[----:B--2---:R2:W3:Y:S02]  /*e9f0*/  SYNCS.PHASECHK.TRANS64.TRYWAIT P0, [R0+URZ+0xb0], R2 ;  /* 0x0000b002000075a7 */ /* 0x0044e400080011ff */
[----:B---3--:R-:W-:Y:S05]  /*ea00*/  @!P0 NANOSLEEP.SYNCS 0x989680 ;  /* 0x009896800000895d */ /* 0x008fea0003900000 */
[----:B------:R-:W3:Y:S02]  /*ea10*/  @!P0 SYNCS.PHASECHK.TRANS64 P0, [R0+URZ+0xb0], R2 ;  /* 0x0000b002000085a7 */ /* 0x000ee400080010ff */
[----:B---3--:R-:W-:Y:S05]  /*ea20*/  @!P0 BRA `(.L_x_209) ;  /* 0xfffffffc00f08947 */ /* 0x008fea000383ffff */
[----:B------:R-:W-:Y:S05]  /*ea30*/  BRA `(.L_x_57) ;  /* 0xffffff4800107947 */ /* 0x000fea000383ffff */
.L_x_65:
[----:B--2---:R2:W3:Y:S02]  /*ea40*/  SYNCS.PHASECHK.TRANS64.TRYWAIT P1, [R0+URZ+0xa0], R2 ;  /* 0x0000a002000075a7 */ /* 0x0044e400080211ff */
[----:B---3--:R-:W-:Y:S05]  /*ea50*/  @!P1 NANOSLEEP.SYNCS 0x989680 ;  /* 0x009896800000995d */ /* 0x008fea0003900000 */
[----:B------:R-:W3:Y:S02]  /*ea60*/  @!P1 SYNCS.PHASECHK.TRANS64 P1, [R0+URZ+0xa0], R2 ;  /* 0x0000a002000095a7 */ /* 0x000ee400080210ff */
[----:B---3--:R-:W-:Y:S05]  /*ea70*/  @!P1 BRA `(.L_x_65) ;  /* 0xfffffffc00f09947 */ /* 0x008fea000383ffff */
[----:B------:R-:W-:Y:S05]  /*ea80*/  BRA `(.L_x_210) ;  /* 0xffffff5000247947 */ /* 0x000fea000383ffff */
.L_x_66:
[----:B------:R-:W-:-:S07]  /*ea90*/  MOV R2, UR14 ;  /* 0x0000000e00027c02 */ /* 0x000fce0008000f00 */
.L_x_211:
[----:B--2---:R2:W3:Y:S02]  /*eaa0*/  SYNCS.PHASECHK.TRANS64.TRYWAIT P0, [R2+URZ+0xd0], R0 ;  /* 0x0000d000020075a7 */ /* 0x0044e400080011ff */
[----:B---3--:R-:W-:Y:S05]  /*eab0*/  @!P0 NANOSLEEP.SYNCS 0x989680 ;  /* 0x009896800000895d */ /* 0x008fea0003900000 */
[----:B------:R-:W3:Y:S02]  /*eac0*/  @!P0 SYNCS.PHASECHK.TRANS64 P0, [R2+URZ+0xd0], R0 ;  /* 0x0000d000020085a7 */ /* 0x000ee400080010ff */
[----:B---3--:R-:W-:Y:S05]  /*ead0*/  @!P0 BRA `(.L_x_211) ;  /* 0xfffffffc00f08947 */ /* 0x008fea000383ffff */
[----:B------:R-:W-:Y:S05]  /*eae0*/  BRA `(.L_x_212) ;  /* 0xffffff50005c7947 */ /* 0x000fea000383ffff */
.L_x_69:
[----:B------:R-:W-:Y:S07]  /*eaf0*/  MOV R0, UR22 ;  /* 0x0000001600007c02 */ /* 0x000fee0008000f00 */
.L_x_213:
[----:B--2---:R2:W3:Y:S02]  /*eb00*/  SYNCS.PHASECHK.TRANS64.TRYWAIT P0, [R0+URZ], R2 ;  /* 0x00000002000075a7 */ /* 0x0044e400080011ff */
[----:B---3--:R-:W-:Y:S05]  /*eb10*/  @!P0 NANOSLEEP.SYNCS 0x989680 ;  /* 0x009896800000895d */ /* 0x008fea0003900000 */
[----:B------:R-:W3:Y:S02]  /*eb20*/  @!P0 SYNCS.PHASECHK.TRANS64 P0, [R0+URZ], R2 ;  /* 0x00000002000085a7 */ /* 0x000ee400080010ff */
[----:B---3--:R-:W-:Y:S05]  /*eb30*/  @!P0 BRA `(.L_x_213) ;  /* 0xfffffffc00f08947 */ /* 0x008fea000383ffff */
[----:B------:R-:W-:Y:S05]  /*eb40*/  BRA `(.L_x_68) ;  /* 0xffffff5000787947 */ /* 0x000fea000383ffff */
.L_x_72:
[----:B------:R-:W-:-:S07]  /*eb50*/  MOV R0, UR5 ;  /* 0x0000000500007c02 */ /* 0x000fce0008000f00 */
.L_x_214:
[----:B-1----:R1:W3:Y:S02]  /*eb60*/  SYNCS.PHASECHK.TRANS64.TRYWAIT P0, [R0+URZ], R2 ;  /* 0x00000002000075a7 */ /* 0x0022e400080011ff */
[----:B---3--:R-:W-:Y:S05]  /*eb70*/  @!P0 NANOSLEEP.SYNCS 0x989680 ;  /* 0x009896800000895d */ /* 0x008fea0003900000 */
[----:B------:R-:W3:Y:S02]  /*eb80*/  @!P0 SYNCS.PHASECHK.TRANS64 P0, [R0+URZ], R2 ;  /* 0x00000002000085a7 */ /* 0x000ee400080010ff */
[----:B---3--:R-:W-:Y:S05]  /*eb90*/  @!P0 BRA `(.L_x_214) ;  /* 0xfffffffc00f08947 */ /* 0x008fea000383ffff */
[----:B------:R-:W-:Y:S05]  /*eba0*/  BRA `(.L_x_215) ;  /* 0xffffff5400b87947 */ /* 0x000fea000383ffff */
.L_x_73:
[----:B------:R-:W-:-:S07]  /*ebb0*/  MOV R0, UR6 ;  /* 0x0000000600007c02 */ /* 0x000fce0008000f00 */
.L_x_216:
[----:B-1----:R1:W3:Y:S02]  /*ebc0*/  SYNCS.PHASECHK.TRANS64.TRYWAIT P0, [R0+URZ], R2 ;  /* 0x00000002000075a7 */ /* 0x0022e400080011ff */
[----:B---3--:R-:W-:Y:S05]  /*ebd0*/  @!P0 NANOSLEEP.SYNCS 0x989680 ;  /* 0x009896800000895d */ /* 0x008fea0003900000 */
[----:B------:R-:W3:Y:S02]  /*ebe0*/  @!P0 SYNCS.PHASECHK.TRANS64 P0, [R0+URZ], R2 ;  /* 0x00000002000085a7 */ /* 0x000ee400080010ff */
[----:B---3--:R-:W-:Y:S05]  /*ebf0*/  @!P0 BRA `(.L_x_216) ;  /* 0xfffffffc00f08947 */ /* 0x008fea000383ffff */
[----:B------:R-:W-:Y:S05]  /*ec00*/  BRA `(.L_x_217) ;  /* 0xffffff5400c47947 */ /* 0x000fea000383ffff */
.L_x_78:
[----:B--2---:R2:W3:Y:S02]  /*ec10*/  SYNCS.PHASECHK.TRANS64.TRYWAIT P0, [R0+URZ+0xa0], R2 ;  /* 0x0000a002000075a7 */ /* 0x0044e400080011ff */
[----:B---3--:R-:W-:Y:S05]  /*ec20*/  @!P0 NANOSLEEP.SYNCS 0x989680 ;  /* 0x009896800000895d */ /* 0x008fea0003900000 */
[----:B------:R-:W3:Y:S02]  /*ec30*/  @!P0 SYNCS.PHASECHK.TRANS64 P0, [R0+URZ+0xa0], R2 ;  /* 0x0000a002000085a7 */ /* 0x000ee400080010ff */
[----:B---3--:R-:W-:Y:S05]  /*ec40*/  @!P0 BRA `(.L_x_78) ;  /* 0xfffffffc00f08947 */ /* 0x008fea000383ffff */
[----:B------:R-:W-:Y:S05]  /*ec50*/  BRA `(.L_x_218) ;  /* 0xffffff5800b47947 */ /* 0x000fea000383ffff */
.L_x_81:
[----:B------:R-:W-:Y:S07]  /*ec60*/  MOV R0, UR4 ;  /* 0x0000000400007c02 */ /* 0x000fee0008000f00 */
.L_x_219:
[----:B-1----:R1:W2:Y:S02]  /*ec70*/  SYNCS.PHASECHK.TRANS64.TRYWAIT P0, [R0+URZ+0x98], R2 ;  /* 0x00009802000075a7 */ /* 0x0022a400080011ff */
[----:B--2---:R-:W-:Y:S05]  /*ec80*/  @!P0 NANOSLEEP.SYNCS 0x989680 ;  /* 0x009896800000895d */ /* 0x004fea0003900000 */
[----:B------:R-:W2:Y:S02]  /*ec90*/  @!P0 SYNCS.PHASECHK.TRANS64 P0, [R0+URZ+0x98], R2 ;  /* 0x00009802000085a7 */ /* 0x000ea400080010ff */
[----:B--2---:R-:W-:Y:S05]  /*eca0*/  @!P0 BRA `(.L_x_219) ;  /* 0xfffffffc00f08947 */ /* 0x004fea000383ffff */
[----:B------:R-:W-:Y:S05]  /*ecb0*/  BRA `(.L_x_80) ;  /* 0xffffff5c00b47947 */ /* 0x000fea000383ffff */
.L_x_84:
[----:B------:R-:W-:Y:S07]  /*ecc0*/  MOV R0, UR4 ;  /* 0x0000000400007c02 */ /* 0x000fee0008000f00 */
.L_x_220:
[----:B-1----:R1:W2:Y:S02]  /*ecd0*/  SYNCS.PHASECHK.TRANS64.TRYWAIT P0, [R0+URZ+0x70], R28 ;  /* 0x0000701c000075a7 */ /* 0x0022a400080011ff */
[----:B--2---:R-:W-:Y:S05]  /*ece0*/  @!P0 NANOSLEEP.SYNCS 0x989680 ;  /* 0x009896800000895d */ /* 0x004fea0003900000 */
[----:B------:R-:W2:Y:S02]  /*ecf0*/  @!P0 SYNCS.PHASECHK.TRANS64 P0, [R0+URZ+0x70], R28 ;  /* 0x0000701c000085a7 */ /* 0x000ea400080010ff */
[----:B--2---:R-:W-:Y:S05]  /*ed00*/  @!P0 BRA `(.L_x_220) ;  /* 0xfffffffc00f08947 */ /* 0x004fea000383ffff */
[----:B------:R-:W-:Y:S05]  /*ed10*/  BRA `(.L_x_221) ;  /* 0xffffff60000c7947 */ /* 0x000fea000383ffff */
.L_x_85:
[----:B------:R-:W-:Y:S07]  /*ed20*/  MOV R0, UR4 ;  /* 0x0000000400007c02 */ /* 0x000fee0008000f00 */
.L_x_222:
[----:B-1----:R1:W2:Y:S02]  /*ed30*/  SYNCS.PHASECHK.TRANS64.TRYWAIT P0, [R0+URZ+0x78], R28 ;  /* 0x0000781c000075a7 */ /* 0x0022a400080011ff */
[----:B--2---:R-:W-:Y:S05]  /*ed40*/  @!P0 NANOSLEEP.SYNCS 0x989680 ;  /* 0x009896800000895d */ /* 0x004fea0003900000 */
[----:B------:R-:W2:Y:S02]  /*ed50*/  @!P0 SYNCS.PHASECHK.TRANS64 P0, [R0+URZ+0x78], R28 ;  /* 0x0000781c000085a7 */ /* 0x000ea400080010ff */
[----:B--2---:R-:W-:Y:S05]  /*ed60*/  @!P0 BRA `(.L_x_222) ;  /* 0xfffffffc00f08947 */ /* 0x004fea000383ffff */
[----:B------:R-:W-:Y:S05]  /*ed70*/  BRA `(.L_x_223) ;  /* 0xffffff6000647947 */ /* 0x000fea000383ffff */
.L_x_86:
[----:B------:R-:W-:Y:S07]  /*ed80*/  MOV R0, UR4 ;  /* 0x0000000400007c02 */ /* 0x000fee0008000f00 */
.L_x_224:
[----:B-1----:R1:W2:Y:S02]  /*ed90*/  SYNCS.PHASECHK.TRANS64.TRYWAIT P0, [R0+URZ+0x80], R28 ;  /* 0x0000801c000075a7 */ /* 0x0022a400080011ff */
[----:B--2---:R-:W-:Y:S05]  /*eda0*/  @!P0 NANOSLEEP.SYNCS 0x989680 ;  /* 0x009896800000895d */ /* 0x004fea0003900000 */
[----:B------:R-:W2:Y:S02]  /*edb0*/  @!P0 SYNCS.PHASECHK.TRANS64 P0, [R0+URZ+0x80], R28 ;  /* 0x0000801c000085a7 */ /* 0x000ea400080010ff */
[----:B--2---:R-:W-:Y:S05]  /*edc0*/  @!P0 BRA `(.L_x_224) ;  /* 0xfffffffc00f08947 */ /* 0x004fea000383ffff */
[----:B------:R-:W-:Y:S05]  /*edd0*/  BRA `(.L_x_225) ;  /* 0xffffff6000c47947 */ /* 0x000fea000383ffff */
.L_x_87:
[----:B------:R-:W-:Y:S07]  /*ede0*/  MOV R0, UR4 ;  /* 0x0000000400007c02 */ /* 0x000fee0008000f00 */
.L_x_226:
[----:B-1----:R1:W2:Y:S02]  /*edf0*/  SYNCS.PHASECHK.TRANS64.TRYWAIT P0, [R0+URZ+0x88], R28 ;  /* 0x0000881c000075a7 */ /* 0x0022a400080011ff */
[----:B--2---:R-:W-:Y:S05]  /*ee00*/  @!P0 NANOSLEEP.SYNCS 0x989680 ;  /* 0x009896800000895d */ /* 0x004fea0003900000 */
[----:B------:R-:W2:Y:S02]  /*ee10*/  @!P0 SYNCS.PHASECHK.TRANS64 P0, [R0+URZ+0x88], R28 ;  /* 0x0000881c000085a7 */ /* 0x000ea400080010ff */
[----:B--2---:R-:W-:Y:S05]  /*ee20*/  @!P0 BRA `(.L_x_226) ;  /* 0xfffffffc00f08947 */ /* 0x004fea000383ffff */
[----:B------:R-:W-:Y:S05]  /*ee30*/  BRA `(.L_x_227) ;  /* 0xffffff6400247947 */ /* 0x000fea000383ffff */
.L_x_88:
[----:B------:R-:W-:Y:S07]  /*ee40*/  MOV R0, UR4 ;  /* 0x0000000400007c02 */ /* 0x000fee0008000f00 */
.L_x_228:
[----:B-1----:R1:W2:Y:S02]  /*ee50*/  SYNCS.PHASECHK.TRANS64.TRYWAIT P0, [R0+URZ+0x70], R34 ;  /* 0x00007022000075a7 */ /* 0x0022a400080011ff */
[----:B--2---:R-:W-:Y:S05]  /*ee60*/  @!P0 NANOSLEEP.SYNCS 0x989680 ;  /* 0x009896800000895d */ /* 0x004fea0003900000 */
[----:B------:R-:W2:Y:S02]  /*ee70*/  @!P0 SYNCS.PHASECHK.TRANS64 P0, [R0+URZ+0x70], R34 ;  /* 0x00007022000085a7 */ /* 0x000ea400080010ff */
[----:B--2---:R-:W-:Y:S05]  /*ee80*/  @!P0 BRA `(.L_x_228) ;  /* 0xfffffffc00f08947 */ /* 0x004fea000383ffff */
[----:B------:R-:W-:Y:S05]  /*ee90*/  BRA `(.L_x_229) ;  /* 0xffffff6400887947 */ /* 0x000fea000383ffff */
.L_x_89:
[----:B------:R-:W-:Y:S07]  /*eea0*/  MOV R0, UR4 ;  /* 0x0000000400007c02 */ /* 0x000fee0008000f00 */
.L_x_230:
[----:B-1----:R1:W2:Y:S02]  /*eeb0*/  SYNCS.PHASECHK.TRANS64.TRYWAIT P0, [R0+URZ+0x78], R34 ;  /* 0x00007822000075a7 */ /* 0x0022a400080011ff */
[----:B--2---:R-:W-:Y:S05]  /*eec0*/  @!P0 NANOSLEEP.SYNCS 0x989680 ;  /* 0x009896800000895d */ /* 0x004fea0003900000 */
[----:B------:R-:W2:Y:S02]  /*eed0*/  @!P0 SYNCS.PHASECHK.TRANS64 P0, [R0+URZ+0x78], R34 ;  /* 0x00007822000085a7 */ /* 0x000ea400080010ff */
[----:B--2---:R-:W-:Y:S05]  /*eee0*/  @!P0 BRA `(.L_x_230) ;  /* 0xfffffffc00f08947 */ /* 0x004fea000383ffff */
[----:B------:R-:W-:Y:S05]  /*eef0*/  BRA `(.L_x_231) ;  /* 0xffffff6400e87947 */ /* 0x000fea000383ffff */
.L_x_90:
[----:B------:R-:W-:Y:S07]  /*ef00*/  MOV R0, UR4 ;  /* 0x0000000400007c02 */ /* 0x000fee0008000f00 */
.L_x_232:
[----:B-1----:R1:W2:Y:S02]  /*ef10*/  SYNCS.PHASECHK.TRANS64.TRYWAIT P0, [R0+URZ+0x80], R34 ;  /* 0x00008022000075a7 */ /* 0x0022a400080011ff */
[----:B--2---:R-:W-:Y:S05]  /*ef20*/  @!P0 NANOSLEEP.SYNCS 0x989680 ;  /* 0x009896800000895d */ /* 0x004fea0003900000 */
[----:B------:R-:W2:Y:S02]  /*ef30*/  @!P0 SYNCS.PHASECHK.TRANS64 P0, [R0+URZ+0x80], R34 ;  /* 0x00008022000085a7 */ /* 0x000ea400080010ff */
[----:B--2---:R-:W-:Y:S05]  /*ef40*/  @!P0 BRA `(.L_x_232) ;  /* 0xfffffffc00f08947 */ /* 0x004fea000383ffff */
[----:B------:R-:W-:Y:S05]  /*ef50*/  BRA `(.L_x_233) ;  /* 0xffffff6800447947 */ /* 0x000fea000383ffff */
.L_x_91:
[----:B------:R-:W-:Y:S07]  /*ef60*/  MOV R0, UR4 ;  /* 0x0000000400007c02 */ /* 0x000fee0008000f00 */
.L_x_234:
[----:B-1----:R1:W2:Y:S02]  /*ef70*/  SYNCS.PHASECHK.TRANS64.TRYWAIT P0, [R0+URZ+0x88], R34 ;  /* 0x00008822000075a7 */ /* 0x0022a400080011ff */
[----:B--2---:R-:W-:Y:S05]  /*ef80*/  @!P0 NANOSLEEP.SYNCS 0x989680 ;  /* 0x009896800000895d */ /* 0x004fea0003900000 */
[----:B------:R-:W2:Y:S02]  /*ef90*/  @!P0 SYNCS.PHASECHK.TRANS64 P0, [R0+URZ+0x88], R34 ;  /* 0x00008822000085a7 */ /* 0x000ea400080010ff */
[----:B--2---:R-:W-:Y:S05]  /*efa0*/  @!P0 BRA `(.L_x_234) ;  /* 0xfffffffc00f08947 */ /* 0x004fea000383ffff */
[----:B------:R-:W-:Y:S05]  /*efb0*/  BRA `(.L_x_235) ;  /* 0xffffff6800e07947 */ /* 0x000fea000383ffff */
.L_x_93:
[----:B------:R-:W-:-:S07]  /*efc0*/  MOV R0, UR4 ;  /* 0x0000000400007c02 */ /* 0x000fce0008000f00 */
.L_x_236:
[----:B-1----:R1:W3:Y:S02]  /*efd0*/  SYNCS.PHASECHK.TRANS64.TRYWAIT P0, [R0+URZ+0x70], R28 ;  /* 0x0000701c000075a7 */ /* 0x0022e400080011ff */
[----:B---3--:R-:W-:Y:S05]  /*efe0*/  @!P0 NANOSLEEP.SYNCS 0x989680 ;  /* 0x009896800000895d */ /* 0x008fea0003900000 */
[----:B------:R-:W3:Y:S02]  /*eff0*/  @!P0 SYNCS.PHASECHK.TRANS64 P0, [R0+URZ+0x70], R28 ;  /* 0x0000701c000085a7 */ /* 0x000ee400080010ff */
[----:B---3--:R-:W-:Y:S05]  /*f000*/  @!P0 BRA `(.L_x_236) ;  /* 0xfffffffc00f08947 */ /* 0x008fea000383ffff */
[----:B------:R-:W-:Y:S05]  /*f010*/  BRA `(.L_x_237) ;  /* 0xffffff6c00607947 */ /* 0x000fea000383ffff */
.L_x_94:
[----:B-1----:R-:W-:-:S07]  /*f020*/  MOV R0, UR4 ;  /* 0x0000000400007c02 */ /* 0x002fce0008000f00 */
.L_x_238:
[----:B-1----:R1:W3:Y:S02]  /*f030*/  SYNCS.PHASECHK.TRANS64.TRYWAIT P0, [R0+URZ+0x78], R28 ;  /* 0x0000781c000075a7 */ /* 0x0022e400080011ff */
[----:B---3--:R-:W-:Y:S05]  /*f040*/  @!P0 NANOSLEEP.SYNCS 0x989680 ;  /* 0x009896800000895d */ /* 0x008fea0003900000 */
[----:B------:R-:W3:Y:S02]  /*f050*/  @!P0 SYNCS.PHASECHK.TRANS64 P0, [R0+URZ+0x78], R28 ;  /* 0x0000781c000085a7 */ /* 0x000ee400080010ff */
[----:B---3--:R-:W-:Y:S05]  /*f060*/  @!P0 BRA `(.L_x_238) ;  /* 0xfffffffc00f08947 */ /* 0x008fea000383ffff */
[----:B------:R-:W-:Y:S05]  /*f070*/  BRA `(.L_x_239) ;  /* 0xffffff6c00507947 */ /* 0x000fea000383ffff */
.L_x_95:
[----:B------:R-:W-:-:S07]  /*f080*/  MOV R2, UR4 ;  /* 0x0000000400027c02 */ /* 0x000fce0008000f00 */
.L_x_240:
[----:B-1----:R1:W3:Y:S02]  /*f090*/  SYNCS.PHASECHK.TRANS64.TRYWAIT P0, [R2+URZ+0x80], R28 ;  /* 0x0000801c020075a7 */ /* 0x0022e400080011ff */
[----:B---3--:R-:W-:Y:S05]  /*f0a0*/  @!P0 NANOSLEEP.SYNCS 0x989680 ;  /* 0x009896800000895d */ /* 0x008fea0003900000 */
[----:B------:R-:W3:Y:S02]  /*f0b0*/  @!P0 SYNCS.PHASECHK.TRANS64 P0, [R2+URZ+0x80], R28 ;  /* 0x0000801c020085a7 */ /* 0x000ee400080010ff */
[----:B---3--:R-:W-:Y:S05]  /*f0c0*/  @!P0 BRA `(.L_x_240) ;  /* 0xfffffffc00f08947 */ /* 0x008fea000383ffff */
[----:B------:R-:W-:Y:S05]  /*f0d0*/  BRA `(.L_x_241) ;  /* 0xffffff6c00447947 */ /* 0x000fea000383ffff */
.L_x_97:
[----:B--2---:R2:W4:Y:S02]  /*f0e0*/  SYNCS.PHASECHK.TRANS64.TRYWAIT P0, [R0+URZ+0xa0], R2 ;  /* 0x0000a002000075a7 */ /* 0x00452400080011ff */
[----:B----4-:R-:W-:Y:S05]  /*f0f0*/  @!P0 NANOSLEEP.SYNCS 0x989680 ;  /* 0x009896800000895d */ /* 0x010fea0003900000 */
[----:B------:R-:W4:Y:S02]  /*f100*/  @!P0 SYNCS.PHASECHK.TRANS64 P0, [R0+URZ+0xa0], R2 ;  /* 0x0000a002000085a7 */ /* 0x000f2400080010ff */
[----:B----4-:R-:W-:Y:S05]  /*f110*/  @!P0 BRA `(.L_x_97) ;  /* 0xfffffffc00f08947 */ /* 0x010fea000383ffff */
[----:B------:R-:W-:Y:S05]  /*f120*/  BRA `(.L_x_242) ;  /* 0xffffff7000087947 */ /* 0x000fea000383ffff */
.L_x_108:
[----:B-1----:R-:W-:Y:S04]  /*f130*/  MOV R4, UR52 ;  /* 0x0000003400047c02 */ /* 0x002fe80008000f00 */
[----:B------:R1:W2:Y:S03]  /*f140*/  SYNCS.PHASECHK.TRANS64.TRYWAIT P1, [R4+URZ+0x50], R5 ;  /* 0x00005005040075a7 */ /* 0x0002a600080211ff */
[----:B--2---:R-:W-:Y:S05]  /*f150*/  @!P1 NANOSLEEP.SYNCS 0x989680 ;  /* 0x009896800000995d */ /* 0x004fea0003900000 */
[----:B------:R-:W2:Y:S02]  /*f160*/  @!P1 SYNCS.PHASECHK.TRANS64 P1, [R4+URZ+0x50], R5 ;  /* 0x00005005040095a7 */ /* 0x000ea400080210ff */
[----:B--2---:R-:W-:Y:S05]  /*f170*/  @!P1 BRA `(.L_x_108) ;  /* 0xfffffffc00ec9947 */ /* 0x004fea000383ffff */
[----:B------:R-:W-:Y:S05]  /*f180*/  BRA `(.L_x_107) ;  /* 0xffffff7c00147947 */ /* 0x000fea000383ffff */
.L_x_110:
[----:B------:R1:W1:Y:S02]  /*f190*/  SYNCS.PHASECHK.TRANS64.TRYWAIT P0, [R58+URZ+0xc0], R3 ;  /* 0x0000c0033a0075a7 */ /* 0x00026400080011ff */
[----:B-1----:R-:W-:Y:S05]  /*f1a0*/  @!P0 NANOSLEEP.SYNCS 0x989680 ;  /* 0x009896800000895d */ /* 0x002fea0003900000 */
[----:B------:R-:W1:Y:S02]  /*f1b0*/  @!P0 SYNCS.PHASECHK.TRANS64 P0, [R58+URZ+0xc0], R3 ;  /* 0x0000c0033a0085a7 */ /* 0x000e6400080010ff */
[----:B-1----:R-:W-:Y:S05]  /*f1c0*/  @!P0 BRA `(.L_x_110) ;  /* 0xfffffffc00f08947 */ /* 0x002fea000383ffff */
[----:B------:R-:W-:Y:S05]  /*f1d0*/  BRA `(.L_x_109) ;  /* 0xffffff7c00387947 */ /* 0x000fea000383ffff */
.L_x_121:
[----:B-1----:R1:W3:Y:S02]  /*f1e0*/  SYNCS.PHASECHK.TRANS64.TRYWAIT P0, [R2+URZ+0x50], R0 ;  /* 0x00005000020075a7 */ /* 0x0022e400080011ff */
[----:B---3--:R-:W-:Y:S05]  /*f1f0*/  @!P0 NANOSLEEP.SYNCS 0x989680 ;  /* 0x009896800000895d */ /* 0x008fea0003900000 */
[----:B------:R-:W3:Y:S02]  /*f200*/  @!P0 SYNCS.PHASECHK.TRANS64 P0, [R2+URZ+0x50], R0 ;  /* 0x00005000020085a7 */ /* 0x000ee400080010ff */
[----:B---3--:R-:W-:Y:S05]  /*f210*/  @!P0 BRA `(.L_x_121) ;  /* 0xfffffffc00f08947 */ /* 0x008fea000383ffff */
[----:B------:R-:W-:Y:S05]  /*f220*/  BRA `(.L_x_120) ;  /* 0xffffff8800d47947 */ /* 0x000fea000383ffff */
.L_x_131:
[----:B-1----:R1:W3:Y:S02]  /*f230*/  SYNCS.PHASECHK.TRANS64.TRYWAIT P0, [R0+URZ+0x50], R20 ;  /* 0x00005014000075a7 */ /* 0x0022e400080011ff */
[----:B---3--:R-:W-:Y:S05]  /*f240*/  @!P0 NANOSLEEP.SYNCS 0x989680 ;  /* 0x009896800000895d */ /* 0x008fea0003900000 */
[----:B------:R-:W3:Y:S02]  /*f250*/  @!P0 SYNCS.PHASECHK.TRANS64 P0, [R0+URZ+0x50], R20 ;  /* 0x00005014000085a7 */ /* 0x000ee400080010ff */
[----:B---3--:R-:W-:Y:S05]  /*f260*/  @!P0 BRA `(.L_x_131) ;  /* 0xfffffffc00f08947 */ /* 0x008fea000383ffff */
[----:B------:R-:W-:Y:S05]  /*f270*/  BRA `(.L_x_130) ;  /* 0xffffff98006c7947 */ /* 0x000fea000383ffff */
.L_x_141:
[----:B-1----:R1:W3:Y:S02]  /*f280*/  SYNCS.PHASECHK.TRANS64.TRYWAIT P0, [R0+URZ+0x50], R20 ;  /* 0x00005014000075a7 */ /* 0x0022e400080011ff */
[----:B---3--:R-:W-:Y:S05]  /*f290*/  @!P0 NANOSLEEP.SYNCS 0x989680 ;  /* 0x009896800000895d */ /* 0x008fea0003900000 */
[----:B------:R-:W3:Y:S02]  /*f2a0*/  @!P0 SYNCS.PHASECHK.TRANS64 P0, [R0+URZ+0x50], R20 ;  /* 0x00005014000085a7 */ /* 0x000ee400080010ff */
[----:B---3--:R-:W-:Y:S05]  /*f2b0*/  @!P0 BRA `(.L_x_141) ;  /* 0xfffffffc00f08947 */ /* 0x008fea000383ffff */
[----:B------:R-:W-:Y:S05]  /*f2c0*/  BRA `(.L_x_140) ;  /* 0xffffffa400e87947 */ /* 0x000fea000383ffff */
.L_x_151:
[----:B-1----:R1:W3:Y:S02]  /*f2d0*/  SYNCS.PHASECHK.TRANS64.TRYWAIT P0, [R0+URZ+0x50], R20 ;  /* 0x00005014000075a7 */ /* 0x0022e400080011ff */
[----:B---3--:R-:W-:Y:S05]  /*f2e0*/  @!P0 NANOSLEEP.SYNCS 0x989680 ;  /* 0x009896800000895d */ /* 0x008fea0003900000 */
[----:B------:R-:W3:Y:S02]  /*f2f0*/  @!P0 SYNCS.PHASECHK.TRANS64 P0, [R0+URZ+0x50], R20 ;  /* 0x00005014000085a7 */ /* 0x000ee400080010ff */
[----:B---3--:R-:W-:Y:S05]  /*f300*/  @!P0 BRA `(.L_x_151) ;  /* 0xfffffffc00f08947 */ /* 0x008fea000383ffff */
[----:B------:R-:W-:Y:S05]  /*f310*/  BRA `(.L_x_150) ;  /* 0xffffffb4008c7947 */ /* 0x000fea000383ffff */
.L_x_161:
[----:B-1----:R1:W2:Y:S02]  /*f320*/  SYNCS.PHASECHK.TRANS64.TRYWAIT P0, [R0+URZ+0x50], R20 ;  /* 0x00005014000075a7 */ /* 0x0022a400080011ff */
[----:B--2---:R-:W-:Y:S05]  /*f330*/  @!P0 NANOSLEEP.SYNCS 0x989680 ;  /* 0x009896800000895d */ /* 0x004fea0003900000 */
[----:B------:R-:W2:Y:S02]  /*f340*/  @!P0 SYNCS.PHASECHK.TRANS64 P0, [R0+URZ+0x50], R20 ;  /* 0x00005014000085a7 */ /* 0x000ea400080010ff */
[----:B--2---:R-:W-:Y:S05]  /*f350*/  @!P0 BRA `(.L_x_161) ;  /* 0xfffffffc00f08947 */ /* 0x004fea000383ffff */
[----:B------:R-:W-:Y:S05]  /*f360*/  BRA `(.L_x_160) ;  /* 0xffffffc400207947 */ /* 0x000fea000383ffff */
.L_x_171:
[----:B-1----:R1:W2:Y:S02]  /*f370*/  SYNCS.PHASECHK.TRANS64.TRYWAIT P0, [R0+URZ+0x50], R20 ;  /* 0x00005014000075a7 */ /* 0x0022a400080011ff */
[----:B--2---:R-:W-:Y:S05]  /*f380*/  @!P0 NANOSLEEP.SYNCS 0x989680 ;  /* 0x009896800000895d */ /* 0x004fea0003900000 */
[----:B------:R-:W2:Y:S02]  /*f390*/  @!P0 SYNCS.PHASECHK.TRANS64 P0, [R0+URZ+0x50], R20 ;  /* 0x00005014000085a7 */ /* 0x000ea400080010ff */
[----:B--2---:R-:W-:Y:S05]  /*f3a0*/  @!P0 BRA `(.L_x_171) ;  /* 0xfffffffc00f08947 */ /* 0x004fea000383ffff */
[----:B------:R-:W-:Y:S05]  /*f3b0*/  BRA `(.L_x_170) ;  /* 0xffffffd000c87947 */ /* 0x000fea000383ffff */
.L_x_181:
[----:B--2---:R2:W3:Y:S02]  /*f3c0*/  SYNCS.PHASECHK.TRANS64.TRYWAIT P0, [R0+URZ+0x50], R110 ;  /* 0x0000506e000075a7 */ /* 0x0044e400080011ff */
[----:B---3--:R-:W-:Y:S05]  /*f3d0*/  @!P0 NANOSLEEP.SYNCS 0x989680 ;  /* 0x009896800000895d */ /* 0x008fea0003900000 */
[----:B------:R-:W3:Y:S02]  /*f3e0*/  @!P0 SYNCS.PHASECHK.TRANS64 P0, [R0+URZ+0x50], R110 ;  /* 0x0000506e000085a7 */ /* 0x000ee400080010ff */
[----:B---3--:R-:W-:Y:S05]  /*f3f0*/  @!P0 BRA `(.L_x_181) ;  /* 0xfffffffc00f08947 */ /* 0x008fea000383ffff */
[----:B------:R-:W-:Y:S05]  /*f400*/  BRA `(.L_x_180) ;  /* 0xffffffe000547947 */ /* 0x000fea000383ffff */
        .weak           $__internal_0_$__cuda_sm10x_tcgen05_guardrail_trap_col_being_dealloced_not_returned_by_alloc
        .type           $__internal_0_$__cuda_sm10x_tcgen05_guardrail_trap_col_being_dealloced_not_returned_by_alloc,@function
        .size           $__internal_0_$__cuda_sm10x_tcgen05_guardrail_trap_col_being_dealloced_not_returned_by_alloc,($__internal_1_$__cuda_sm10x_tcgen05_guardrail_trap_phase_invalid_during_alloc - $__internal_0_$__cuda_sm10x_tcgen05_guardrail_trap_col_being_dealloced_not_returned_by_alloc)
$__internal_0_$__cuda_sm10x_tcgen05_guardrail_trap_col_being_dealloced_not_returned_by_alloc:
[----:B------:R-:W-:Y:S05]  /*f410*/  BPT.TRAP 0x1 ;  /* 0x000000040000795c */ /* 0x000fea0000300000 */
[----:B------:R-:W-:-:S04]  /*f420*/  HFMA2 R3, -RZ, RZ, 0, 0 ;  /* 0x00000000ff037431 */ /* 0x000fc800000001ff */
[----:B------:R-:W-:Y:S05]  /*f430*/  RET.REL.NODEC R2 `(_ZN7cutlass13device_kernelINS_4gemm6kernel13GemmUniversalIN4cute5tupleIJiiiiEEENS1_10collective13CollectiveMmaINS1_46MainloopSm100TmaUmmaWarpSpecializedBlockScaledILi5ELi2ELi2ENS5_IJNS4_1CILi2EEENSA_ILi4EEENSA_ILi1EEEEEEEENS5_IJNSA_ILi128EEESG_NSA_ILi256EEEEEENS5_IJNS_12float_e2m1_tENS_13float_ue4m3_tEEEENS5_IJNS5_IJlSD_lEEENS4_6LayoutINS5_IJNS5_IJNS5_IJNSA_ILi32EEESC_EEEiEEENS5_IJNS5_IJNSA_ILi16EEESC_EEEiEEENS5_IJSD_iEEEEEENS5_IJST_NS5_IJNS5_IJNSA_ILi0EEESD_EEENSA_ILi512EEEEEENS5_IJSW_iEEEEEEEEEEESL_S13_NS4_8TiledMMAINS4_8MMA_AtomIJNS4_17SM100_MMA_MXF4_SSISJ_SJ_fSK_Li128ELi128ELi16ELNS4_4UMMA5MajorE0ELS18_0ELNS17_7ScaleInE0ELS19_0EEEEEENSN_INS5_IJSD_SD_SD_EEENS5_IJSW_SW_SW_EEEEENS5_IJNS4_10UnderscoreES1F_S1F_EEEEENS5_IJNS4_23SM90_TMA_LOAD_MULTICASTES1I_EEENS5_IJNS4_14ComposedLayoutINS4_7SwizzleILi3ELi4ELi3EEENS4_18smem_ptr_flag_bitsILi4EEENSN_INS5_IJNSA_ILi8EEESH_EEENS5_IJSH_SD_EEEEEEENSN_INS5_IJNS5_IJNS5_IJSP_SD_EEESS_EEESD_NS5_IJSD_SC_EEEEEENS5_IJNS5_IJNS5_IJSS_SY_EEESX_EEESW_NS5_IJSC_SY_EEEEEEEEEEEvNS4_8identityES1J_S23_vS24_EENS_8epilogue10collective18CollectiveEpilogueINS26_23Sm100TmaWarpSpecializedILi4ELi2ELi16ELb1ELb0EEEJNS5_IJNSA_ILi64EEESG_SH_EEENS5_IJNSN_IS2B_SD_EENSN_INS5_IJSR_SB_EEENS5_IJSD_S2B_EEEEEEEENS_10bfloat16_tESM_S2I_SM_NS26_6fusion15FusionCallbacksIS2A_NS2J_17LinearCombinationIS2I_fS2I_fLNS_15FloatRoundStyleE2EEES2C_S2H_JEEENS4_5SM1004TMEM4LOAD26SM100_TMEM_LOAD_32dp32b16xENS4_13SM90_TMA_LOADENS1K_INS1L_ILi1ELi4ELi3EEENS1N_ILi16EEENSN_INS5_IJS1P_SR_EEENS5_IJSR_SD_EEEEEEENS4_39AutoVectorizingCopyWithAssumedAlignmentILi128EEENS4_14SM90_TMA_STOREES2Z_S31_S31_EEEvvEEEEvNT_6ParamsE) ;  /* 0xffffff0802f07950 */ /* 0x000fea0003c3ffff */
        .weak           $__internal_1_$__cuda_sm10x_tcgen05_guardrail_trap_phase_invalid_during_alloc
        .type           $__internal_1_$__cuda_sm10x_tcgen05_guardrail_trap_phase_invalid_during_alloc,@function
        .size           $__internal_1_$__cuda_sm10x_tcgen05_guardrail_trap_phase_invalid_during_alloc,($__internal_2_$__cuda_sm10x_tcgen05_guardrail_trap_unallocated_columns_being_dealloced - $__internal_1_$__cuda_sm10x_tcgen05_guardrail_trap_phase_invalid_during_alloc)
$__internal_1_$__cuda_sm10x_tcgen05_guardrail_trap_phase_invalid_during_alloc:
[----:B------:R-:W-:Y:S05]  /*f440*/  BPT.TRAP 0x1 ;  /* 0x000000040000795c */ /* 0x000fea0000300000 */
[----:B------:R-:W-:-:S04]  /*f450*/  MOV R5, 0x0 ;  /* 0x0000000000057802 */ /* 0x000fc80000000f00 */
[----:B------:R-:W-:Y:S05]  /*f460*/  RET.REL.NODEC R4 `(_ZN7cutlass13device_kernelINS_4gemm6kernel13GemmUniversalIN4cute5tupleIJiiiiEEENS1_10collective13CollectiveMmaINS1_46MainloopSm100TmaUmmaWarpSpecializedBlockScaledILi5ELi2ELi2ENS5_IJNS4_1CILi2EEENSA_ILi4EEENSA_ILi1EEEEEEEENS5_IJNSA_ILi128EEESG_NSA_ILi256EEEEEENS5_IJNS_12float_e2m1_tENS_13float_ue4m3_tEEEENS5_IJNS5_IJlSD_lEEENS4_6LayoutINS5_IJNS5_IJNS5_IJNSA_ILi32EEESC_EEEiEEENS5_IJNS5_IJNSA_ILi16EEESC_EEEiEEENS5_IJSD_iEEEEEENS5_IJST_NS5_IJNS5_IJNSA_ILi0EEESD_EEENSA_ILi512EEEEEENS5_IJSW_iEEEEEEEEEEESL_S13_NS4_8TiledMMAINS4_8MMA_AtomIJNS4_17SM100_MMA_MXF4_SSISJ_SJ_fSK_Li128ELi128ELi16ELNS4_4UMMA5MajorE0ELS18_0ELNS17_7ScaleInE0ELS19_0EEEEEENSN_INS5_IJSD_SD_SD_EEENS5_IJSW_SW_SW_EEEEENS5_IJNS4_10UnderscoreES1F_S1F_EEEEENS5_IJNS4_23SM90_TMA_LOAD_MULTICASTES1I_EEENS5_IJNS4_14ComposedLayoutINS4_7SwizzleILi3ELi4ELi3EEENS4_18smem_ptr_flag_bitsILi4EEENSN_INS5_IJNSA_ILi8EEESH_EEENS5_IJSH_SD_EEEEEEENSN_INS5_IJNS5_IJNS5_IJSP_SD_EEESS_EEESD_NS5_IJSD_SC_EEEEEENS5_IJNS5_IJNS5_IJSS_SY_EEESX_EEESW_NS5_IJSC_SY_EEEEEEEEEEEvNS4_8identityES1J_S23_vS24_EENS_8epilogue10collective18CollectiveEpilogueINS26_23Sm100TmaWarpSpecializedILi4ELi2ELi16ELb1ELb0EEEJNS5_IJNSA_ILi64EEESG_SH_EEENS5_IJNSN_IS2B_SD_EENSN_INS5_IJSR_SB_EEENS5_IJSD_S2B_EEEEEEEENS_10bfloat16_tESM_S2I_SM_NS26_6fusion15FusionCallbacksIS2A_NS2J_17LinearCombinationIS2I_fS2I_fLNS_15FloatRoundStyleE2EEES2C_S2H_JEEENS4_5SM1004TMEM4LOAD26SM100_TMEM_LOAD_32dp32b16xENS4_13SM90_TMA_LOADENS1K_INS1L_ILi1ELi4ELi3EEENS1N_ILi16EEENSN_INS5_IJS1P_SR_EEENS5_IJSR_SD_EEEEEEENS4_39AutoVectorizingCopyWithAssumedAlignmentILi128EEENS4_14SM90_TMA_STOREES2Z_S31_S31_EEEvvEEEEvNT_6ParamsE) ;  /* 0xffffff0804e47950 */ /* 0x000fea0003c3ffff */
        .weak           $__internal_2_$__cuda_sm10x_tcgen05_guardrail_trap_unallocated_columns_being_dealloced
        .type           $__internal_2_$__cuda_sm10x_tcgen05_guardrail_trap_unallocated_columns_being_dealloced,@function
        .size           $__internal_2_$__cuda_sm10x_tcgen05_guardrail_trap_unallocated_columns_being_dealloced,(.L_x_244 - $__internal_2_$__cuda_sm10x_tcgen05_guardrail_trap_unallocated_columns_being_dealloced)
$__internal_2_$__cuda_sm10x_tcgen05_guardrail_trap_unallocated_columns_being_dealloced:
[----:B------:R-:W-:Y:S05]  /*f470*/  BPT.TRAP 0x1 ;  /* 0x000000040000795c */ /* 0x000fea0000300000 */
[----:B------:R-:W-:-:S04]  /*f480*/  HFMA2 R3, -RZ, RZ, 0, 0 ;  /* 0x00000000ff037431 */ /* 0x000fc800000001ff */
[----:B------:R-:W-:Y:S05]  /*f490*/  RET.REL.NODEC R2 `(_ZN7cutlass13device_kernelINS_4gemm6kernel13GemmUniversalIN4cute5tupleIJiiiiEEENS1_10collective13CollectiveMmaINS1_46MainloopSm100TmaUmmaWarpSpecializedBlockScaledILi5ELi2ELi2ENS5_IJNS4_1CILi2EEENSA_ILi4EEENSA_ILi1EEEEEEEENS5_IJNSA_ILi128EEESG_NSA_ILi256EEEEEENS5_IJNS_12float_e2m1_tENS_13float_ue4m3_tEEEENS5_IJNS5_IJlSD_lEEENS4_6LayoutINS5_IJNS5_IJNS5_IJNSA_ILi32EEESC_EEEiEEENS5_IJNS5_IJNSA_ILi16EEESC_EEEiEEENS5_IJSD_iEEEEEENS5_IJST_NS5_IJNS5_IJNSA_ILi0EEESD_EEENSA_ILi512EEEEEENS5_IJSW_iEEEEEEEEEEESL_S13_NS4_8TiledMMAINS4_8MMA_AtomIJNS4_17SM100_MMA_MXF4_SSISJ_SJ_fSK_Li128ELi128ELi16ELNS4_4UMMA5MajorE0ELS18_0ELNS17_7ScaleInE0ELS19_0EEEEEENSN_INS5_IJSD_SD_SD_EEENS5_IJSW_SW_SW_EEEEENS5_IJNS4_10UnderscoreES1F_S1F_EEEEENS5_IJNS4_23SM90_TMA_LOAD_MULTICASTES1I_EEENS5_IJNS4_14ComposedLayoutINS4_7SwizzleILi3ELi4ELi3EEENS4_18smem_ptr_flag_bitsILi4EEENSN_INS5_IJNSA_ILi8EEESH_EEENS5_IJSH_SD_EEEEEEENSN_INS5_IJNS5_IJNS5_IJSP_SD_EEESS_EEESD_NS5_IJSD_SC_EEEEEENS5_IJNS5_IJNS5_IJSS_SY_EEESX_EEESW_NS5_IJSC_SY_EEEEEEEEEEEvNS4_8identityES1J_S23_vS24_EENS_8epilogue10collective18CollectiveEpilogueINS26_23Sm100TmaWarpSpecializedILi4ELi2ELi16ELb1ELb0EEEJNS5_IJNSA_ILi64EEESG_SH_EEENS5_IJNSN_IS2B_SD_EENSN_INS5_IJSR_SB_EEENS5_IJSD_S2B_EEEEEEEENS_10bfloat16_tESM_S2I_SM_NS26_6fusion15FusionCallbacksIS2A_NS2J_17LinearCombinationIS2I_fS2I_fLNS_15FloatRoundStyleE2EEES2C_S2H_JEEENS4_5SM1004TMEM4LOAD26SM100_TMEM_LOAD_32dp32b16xENS4_13SM90_TMA_LOADENS1K_INS1L_ILi1ELi4ELi3EEENS1N_ILi16EEENSN_INS5_IJS1P_SR_EEENS5_IJSR_SD_EEEEEEENS4_39AutoVectorizingCopyWithAssumedAlignmentILi128EEENS4_14SM90_TMA_STOREES2Z_S31_S31_EEEvvEEEEvNT_6ParamsE) ;  /* 0xffffff0802d87950 */ /* 0x000fea0003c3ffff */
.L_x_243:
[----:B------:R-:W-:-:S00]  /*f4a0*/  BRA `(.L_x_243) ;  /* 0xfffffffc00fc7947 */ /* 0x000fc0000383ffff */
[----:B------:R-:W-:-:S00]  /*f4b0*/  NOP ;  /* 0x0000000000007918 */ /* 0x000fc00000000000 */
        /* <DEDUP_REMOVED lines=12> */
.L_x_244:


//--------------------- .nv.global.init           --------------------------
	.section	.nv.global.init,"aw",@progbits
.nv.global.init:
	.type		$str$29,@object
	.size		$str$29,($str$30 - $str$29)
$str$29:
        /*0000*/ 	.byte	0x28, 0x61, 0x64, 0x64, 0x72, 0x65, 0x73, 0x73, 0x20, 0x26, 0x20, 0x6d, 0x61, 0x73, 0x6b, 0x29
        /*0010*/ 	.byte	0x20, 0x3d, 0x3d, 0x20, 0x30, 0x00
	.type		$str$30,@object
	.size		$str$30,($str$26 - $str$30)
$str$30:
        /*0016*/ 	.byte	0x2f, 0x74, 0x6d, 0x70, 0x2f, 0x63, 0x75, 0x74, 0x6c, 0x61, 0x73, 0x73, 0x5f, 0x73, 0x77, 0x65
        /*0026*/ 	.byte	0x65, 0x70, 0x5f, 0x73, 0x72, 0x63, 0x2f, 0x69, 0x6e, 0x63, 0x6c, 0x75, 0x64, 0x65, 0x2f, 0x63
        /*0036*/ 	.byte	0x75, 0x74, 0x65, 0x2f, 0x70, 0x6f, 0x69, 0x6e, 0x74, 0x65, 0x72, 0x5f, 0x66, 0x6c, 0x61, 0x67
        /*0046*/ 	.byte	0x67, 0x65, 0x64, 0x2e, 0x68, 0x70, 0x70, 0x00
	.type		$str$26,@object
	.size		$str$26,($str$25 - $str$26)
$str$26:
        /*004e*/ 	.byte	0x2f, 0x74, 0x6d, 0x70, 0x2f, 0x63, 0x75, 0x74, 0x6c, 0x61, 0x73, 0x73, 0x5f, 0x73, 0x77, 0x65
        /*005e*/ 	.byte	0x65, 0x70, 0x5f, 0x73, 0x72, 0x63, 0x2f, 0x69, 0x6e, 0x63, 0x6c, 0x75, 0x64, 0x65, 0x2f, 0x63
        /*006e*/ 	.byte	0x75, 0x74, 0x65, 0x2f, 0x61, 0x74, 0x6f, 0x6d, 0x2f, 0x63, 0x6f, 0x70, 0x79, 0x5f, 0x74, 0x72
        /*007e*/ 	.byte	0x61, 0x69, 0x74, 0x73, 0x5f, 0x73, 0x6d, 0x31, 0x30, 0x30, 0x2e, 0x68, 0x70, 0x70, 0x00
	.type		$str$25,@object
	.size		$str$25,(__unnamed_1 - $str$25)
$str$25:
        /*008d*/ 	.byte	0x28, 0x28, 0x75, 0x69, 0x6e, 0x74, 0x33, 0x32, 0x5f, 0x74, 0x28, 0x74, 0x68, 0x72, 0x65, 0x61
        /*009d*/ 	.byte	0x64, 0x49, 0x64, 0x78, 0x2e, 0x78, 0x29, 0x20, 0x2f, 0x20, 0x33, 0x32, 0x29, 0x20, 0x25, 0x20
        /*00ad*/ 	.byte	0x34, 0x29, 0x20, 0x3d, 0x3d, 0x20, 0x28, 0x28, 0x28, 0x74, 0x6d, 0x65, 0x6d, 0x5f, 0x61, 0x64
        /*00bd*/ 	.byte	0x64, 0x72, 0x20, 0x3e, 0x3e, 0x20, 0x31, 0x36, 0x29, 0x20, 0x2f, 0x20, 0x33, 0x32, 0x29, 0x20
        /*00cd*/ 	.byte	0x25, 0x20, 0x34, 0x29, 0x00
	.type		__unnamed_1,@object
	.size		__unnamed_1,(__unnamed_2 - __unnamed_1)
__unnamed_1:
        /*00d2*/ 	.byte	0x61, 0x75, 0x74, 0x6f, 0x20, 0x63, 0x75, 0x74, 0x65, 0x3a, 0x3a, 0x61, 0x73, 0x5f, 0x70, 0x6f
        /* <DEDUP_REMOVED lines=24> */
        /*0262*/ 	.byte	0x43, 0x3c, 0x32, 0x30, 0x34, 0x38, 0x3e, 0x3e, 0x3e, 0x3e, 0x5d, 0x00
	.type		__unnamed_2,@object
	.size		__unnamed_2,(.L_2 - __unnamed_2)
__unnamed_2:
        /* <DEDUP_REMOVED lines=40> */
        /*04ee*/ 	.byte	0x3a, 0x3a, 0x43, 0x3c, 0x30, 0x3e, 0x3e, 0x3e, 0x3e, 0x5d, 0x00
.L_2:


//--------------------- .nv.shared._ZN7cutlass13device_kernelINS_4gemm6kernel13GemmUniversalIN4cute5tupleIJiiiiEEENS1_10collective13CollectiveMmaINS1_46MainloopSm100TmaUmmaWarpSpecializedBlockScaledILi5ELi2ELi2ENS5_IJNS4_1CILi2EEENSA_ILi4EEENSA_ILi1EEEEEEEENS5_IJNSA_ILi128EEESG_NSA_ILi256EEEEEENS5_IJNS_12float_e2m1_tENS_13float_ue4m3_tEEEENS5_IJNS5_IJlSD_lEEENS4_6LayoutINS5_IJNS5_IJNS5_IJNSA_ILi32EEESC_EEEiEEENS5_IJNS5_IJNSA_ILi16EEESC_EEEiEEENS5_IJSD_iEEEEEENS5_IJST_NS5_IJNS5_IJNSA_ILi0EEESD_EEENSA_ILi512EEEEEENS5_IJSW_iEEEEEEEEEEESL_S13_NS4_8TiledMMAINS4_8MMA_AtomIJNS4_17SM100_MMA_MXF4_SSISJ_SJ_fSK_Li128ELi128ELi16ELNS4_4UMMA5MajorE0ELS18_0ELNS17_7ScaleInE0ELS19_0EEEEEENSN_INS5_IJSD_SD_SD_EEENS5_IJSW_SW_SW_EEEEENS5_IJNS4_10UnderscoreES1F_S1F_EEEEENS5_IJNS4_23SM90_TMA_LOAD_MULTICASTES1I_EEENS5_IJNS4_14ComposedLayoutINS4_7SwizzleILi3ELi4ELi3EEENS4_18smem_ptr_flag_bitsILi4EEENSN_INS5_IJNSA_ILi8EEESH_EEENS5_IJSH_SD_EEEEEEENSN_INS5_IJNS5_IJNS5_IJSP_SD_EEESS_EEESD_NS5_IJSD_SC_EEEEEENS5_IJNS5_IJNS5_IJSS_SY_EEESX_EEESW_NS5_IJSC_SY_EEEEEEEEEEEvNS4_8identityES1J_S23_vS24_EENS_8epilogue10collective18CollectiveEpilogueINS26_23Sm100TmaWarpSpecializedILi4ELi2ELi16ELb1ELb0EEEJNS5_IJNSA_ILi64EEESG_SH_EEENS5_IJNSN_IS2B_SD_EENSN_INS5_IJSR_SB_EEENS5_IJSD_S2B_EEEEEEEENS_10bfloat16_tESM_S2I_SM_NS26_6fusion15FusionCallbacksIS2A_NS2J_17LinearCombinationIS2I_fS2I_fLNS_15FloatRoundStyleE2EEES2C_S2H_JEEENS4_5SM1004TMEM4LOAD26SM100_TMEM_LOAD_32dp32b16xENS4_13SM90_TMA_LOADENS1K_INS1L_ILi1ELi4ELi3EEENS1N_ILi16EEENSN_INS5_IJS1P_SR_EEENS5_IJSR_SD_EEEEEEENS4_39AutoVectorizingCopyWithAssumedAlignmentILi128EEENS4_14SM90_TMA_STOREES2Z_S31_S31_EEEvvEEEEvNT_6ParamsE --------------------------
	.section	.nv.shared._ZN7cutlass13device_kernelINS_4gemm6kernel13GemmUniversalIN4cute5tupleIJiiiiEEENS1_10collective13CollectiveMmaINS1_46MainloopSm100TmaUmmaWarpSpecializedBlockScaledILi5ELi2ELi2ENS5_IJNS4_1CILi2EEENSA_ILi4EEENSA_ILi1EEEEEEEENS5_IJNSA_ILi128EEESG_NSA_ILi256EEEEEENS5_IJNS_12float_e2m1_tENS_13float_ue4m3_tEEEENS5_IJNS5_IJlSD_lEEENS4_6LayoutINS5_IJNS5_IJNS5_IJNSA_ILi32EEESC_EEEiEEENS5_IJNS5_IJNSA_ILi16EEESC_EEEiEEENS5_IJSD_iEEEEEENS5_IJST_NS5_IJNS5_IJNSA_ILi0EEESD_EEENSA_ILi512EEEEEENS5_IJSW_iEEEEEEEEEEESL_S13_NS4_8TiledMMAINS4_8MMA_AtomIJNS4_17SM100_MMA_MXF4_SSISJ_SJ_fSK_Li128ELi128ELi16ELNS4_4UMMA5MajorE0ELS18_0ELNS17_7ScaleInE0ELS19_0EEEEEENSN_INS5_IJSD_SD_SD_EEENS5_IJSW_SW_SW_EEEEENS5_IJNS4_10UnderscoreES1F_S1F_EEEEENS5_IJNS4_23SM90_TMA_LOAD_MULTICASTES1I_EEENS5_IJNS4_14ComposedLayoutINS4_7SwizzleILi3ELi4ELi3EEENS4_18smem_ptr_flag_bitsILi4EEENSN_INS5_IJNSA_ILi8EEESH_EEENS5_IJSH_SD_EEEEEEENSN_INS5_IJNS5_IJNS5_IJSP_SD_EEESS_EEESD_NS5_IJSD_SC_EEEEEENS5_IJNS5_IJNS5_IJSS_SY_EEESX_EEESW_NS5_IJSC_SY_EEEEEEEEEEEvNS4_8identityES1J_S23_vS24_EENS_8epilogue10collective18CollectiveEpilogueINS26_23Sm100TmaWarpSpecializedILi4ELi2ELi16ELb1ELb0EEEJNS5_IJNSA_ILi64EEESG_SH_EEENS5_IJNSN_IS2B_SD_EENSN_INS5_IJSR_SB_EEENS5_IJSD_S2B_EEEEEEEENS_10bfloat16_tESM_S2I_SM_NS26_6fusion15FusionCallbacksIS2A_NS2J_17LinearCombinationIS2I_fS2I_fLNS_15FloatRoundStyleE2EEES2C_S2H_JEEENS4_5SM1004TMEM4LOAD26SM100_TMEM_LOAD_32dp32b16xENS4_13SM90_TMA_LOADENS1K_INS1L_ILi1ELi4ELi3EEENS1N_ILi16EEENSN_INS5_IJS1P_SR_EEENS5_IJSR_SD_EEEEEEENS4_39AutoVectorizingCopyWithAssumedAlignmentILi128EEENS4_14SM90_TMA_STOREES2Z_S31_S31_EEEvvEEEEvNT_6ParamsE,"aw",@nobits
	.sectionflags	@""
	.align	16
	.zero		1024


//--------------------- .nv.shared.reserved.0     --------------------------
	.section	.nv.shared.reserved.0,"aw",@nobits
	.weak		__nv_reservedSMEM_offset_0_alias
	.size		__nv_reservedSMEM_offset_0_alias, 0, 64
	.other		__nv_reservedSMEM_offset_0_alias,@"STO_CUDA_RESERVED_SHARED STV_DEFAULT"
__nv_reservedSMEM_offset_0_alias:
	.zero		0
.nv.shared.reserved.0:
	.zero		64
	.weak		__nv_reservedSMEM_tcgen05_partition
	.type		__nv_reservedSMEM_tcgen05_partition,@object
	.size		__nv_reservedSMEM_tcgen05_partition,(.L_0 - __nv_reservedSMEM_tcgen05_partition)
__nv_reservedSMEM_tcgen05_partition:
	.zero		32
.L_0:


//--------------------- .nv.global                --------------------------
	.section	.nv.global,"aw",@nobits
.nv.global:
	.type		_ZN40_INTERNAL_5f38ca74_4_k_cu_da8f9956_196354cute1_E,@object
	.size		_ZN40_INTERNAL_5f38ca74_4_k_cu_da8f9956_196354cute1_E,(_ZN40_INTERNAL_5f38ca74_4_k_cu_da8f9956_196354cuda3std3__45__cpo6cbeginE - _ZN40_INTERNAL_5f38ca74_4_k_cu_da8f9956_196354cute1_E)
_ZN40_INTERNAL_5f38ca74_4_k_cu_da8f9956_196354cute1_E:
	.zero		1
	.type		_ZN40_INTERNAL_5f38ca74_4_k_cu_da8f9956_196354cuda3std3__45__cpo6cbeginE,@object
	.size		_ZN40_INTERNAL_5f38ca74_4_k_cu_da8f9956_196354cuda3std3__45__cpo6cbeginE,(_ZN40_INTERNAL_5f38ca74_4_k_cu_da8f9956_196354cuda3std3__48in_placeE - _ZN40_INTERNAL_5f38ca74_4_k_cu_da8f9956_196354cuda3std3__45__cpo6cbeginE)
_ZN40_INTERNAL_5f38ca74_4_k_cu_da8f9956_196354cuda3std3__45__cpo6cbeginE:
	.zero		1
	.type		_ZN40_INTERNAL_5f38ca74_4_k_cu_da8f9956_196354cuda3std3__48in_placeE,@object
	.size		_ZN40_INTERNAL_5f38ca74_4_k_cu_da8f9956_196354cuda3std3__48in_placeE,(_ZN40_INTERNAL_5f38ca74_4_k_cu_da8f9956_196354cuda3std6ranges3__45__cpo9iter_moveE - _ZN40_INTERNAL_5f38ca74_4_k_cu_da8f9956_196354cuda3std3__48in_placeE)
_ZN40_INTERNAL_5f38ca74_4_k_cu_da8f9956_196354cuda3std3__48in_placeE:
	.zero		1
	.type		_ZN40_INTERNAL_5f38ca74_4_k_cu_da8f9956_196354cuda3std6ranges3__45__cpo9iter_moveE,@object
	.size		_ZN40_INTERNAL_5f38ca74_4_k_cu_da8f9956_196354cuda3std6ranges3__45__cpo9iter_moveE,(_ZN40_INTERNAL_5f38ca74_4_k_cu_da8f9956_196354cuda3std3__45__cpo5beginE - _ZN40_INTERNAL_5f38ca74_4_k_cu_da8f9956_196354cuda3std6ranges3__45__cpo9iter_moveE)
_ZN40_INTERNAL_5f38ca74_4_k_cu_da8f9956_196354cuda3std6ranges3__45__cpo9iter_moveE:
	.zero		1
	.type		_ZN40_INTERNAL_5f38ca74_4_k_cu_da8f9956_196354cuda3std3__45__cpo5beginE,@object
	.size		_ZN40_INTERNAL_5f38ca74_4_k_cu_da8f9956_196354cuda3std3__45__cpo5beginE,(_ZN40_INTERNAL_5f38ca74_4_k_cu_da8f9956_196354cuda3std3__442_GLOBAL__N__5f38ca74_4_k_cu_da8f9956_196356ignoreE - _ZN40_INTERNAL_5f38ca74_4_k_cu_da8f9956_196354cuda3std3__45__cpo5beginE)
_ZN40_INTERNAL_5f38ca74_4_k_cu_da8f9956_196354cuda3std3__45__cpo5beginE:
	.zero		1
	.type		_ZN40_INTERNAL_5f38ca74_4_k_cu_da8f9956_196354cuda3std3__442_GLOBAL__N__5f38ca74_4_k_cu_da8f9956_196356ignoreE,@object
	.size		_ZN40_INTERNAL_5f38ca74_4_k_cu_da8f9956_196354cuda3std3__442_GLOBAL__N__5f38ca74_4_k_cu_da8f9956_196356ignoreE,(_ZN40_INTERNAL_5f38ca74_4_k_cu_da8f9956_196354cute7productE - _ZN40_INTERNAL_5f38ca74_4_k_cu_da8f9956_196354cuda3std3__442_GLOBAL__N__5f38ca74_4_k_cu_da8f9956_196356ignoreE)
_ZN40_INTERNAL_5f38ca74_4_k_cu_da8f9956_196354cuda3std3__442_GLOBAL__N__5f38ca74_4_k_cu_da8f9956_196356ignoreE:
	.zero		1
	.type		_ZN40_INTERNAL_5f38ca74_4_k_cu_da8f9956_196354cute7productE,@object
	.size		_ZN40_INTERNAL_5f38ca74_4_k_cu_da8f9956_196354cute7productE,(_ZN40_INTERNAL_5f38ca74_4_k_cu_da8f9956_196354cuda3std3__45__cpo3endE - _ZN40_INTERNAL_5f38ca74_4_k_cu_da8f9956_196354cute7productE)
_ZN40_INTERNAL_5f38ca74_4_k_cu_da8f9956_196354cute7productE:
	.zero		1
	.type		_ZN40_INTERNAL_5f38ca74_4_k_cu_da8f9956_196354cuda3std3__45__cpo3endE,@object
	.size		_ZN40_INTERNAL_5f38ca74_4_k_cu_da8f9956_196354cuda3std3__45__cpo3endE,(_ZN40_INTERNAL_5f38ca74_4_k_cu_da8f9956_196354cuda3std3__419piecewise_constructE - _ZN40_INTERNAL_5f38ca74_4_k_cu_da8f9956_196354cuda3std3__45__cpo3endE)
_ZN40_INTERNAL_5f38ca74_4_k_cu_da8f9956_196354cuda3std3__45__cpo3endE:
	.zero		1
	.type		_ZN40_INTERNAL_5f38ca74_4_k_cu_da8f9956_196354cuda3std3__419piecewise_constructE,@object
	.size		_ZN40_INTERNAL_5f38ca74_4_k_cu_da8f9956_196354cuda3std3__419piecewise_constructE,(_ZN40_INTERNAL_5f38ca74_4_k_cu_da8f9956_196354cuda3std3__45__cpo4cendE - _ZN40_INTERNAL_5f38ca74_4_k_cu_da8f9956_196354cuda3std3__419piecewise_constructE)
_ZN40_INTERNAL_5f38ca74_4_k_cu_da8f9956_196354cuda3std3__419piecewise_constructE:
	.zero		1
	.type		_ZN40_INTERNAL_5f38ca74_4_k_cu_da8f9956_196354cuda3std3__45__cpo4cendE,@object
	.size		_ZN40_INTERNAL_5f38ca74_4_k_cu_da8f9956_196354cuda3std3__45__cpo4cendE,(_ZN40_INTERNAL_5f38ca74_4_k_cu_da8f9956_196354cuda3std6ranges3__45__cpo4swapE - _ZN40_INTERNAL_5f38ca74_4_k_cu_da8f9956_196354cuda3std3__45__cpo4cendE)
_ZN40_INTERNAL_5f38ca74_4_k_cu_da8f9956_196354cuda3std3__45__cpo4cendE:
	.zero		1
	.type		_ZN40_INTERNAL_5f38ca74_4_k_cu_da8f9956_196354cuda3std6ranges3__45__cpo4swapE,@object
	.size		_ZN40_INTERNAL_5f38ca74_4_k_cu_da8f9956_196354cuda3std6ranges3__45__cpo4swapE,(.L_10 - _ZN40_INTERNAL_5f38ca74_4_k_cu_da8f9956_196354cuda3std6ranges3__45__cpo4swapE)
_ZN40_INTERNAL_5f38ca74_4_k_cu_da8f9956_196354cuda3std6ranges3__45__cpo4swapE:
	.zero		1
.L_10:


//--------------------- .nv.constant0._ZN7cutlass13device_kernelINS_4gemm6kernel13GemmUniversalIN4cute5tupleIJiiiiEEENS1_10collective13CollectiveMmaINS1_46MainloopSm100TmaUmmaWarpSpecializedBlockScaledILi5ELi2ELi2ENS5_IJNS4_1CILi2EEENSA_ILi4EEENSA_ILi1EEEEEEEENS5_IJNSA_ILi128EEESG_NSA_ILi256EEEEEENS5_IJNS_12float_e2m1_tENS_13float_ue4m3_tEEEENS5_IJNS5_IJlSD_lEEENS4_6LayoutINS5_IJNS5_IJNS5_IJNSA_ILi32EEESC_EEEiEEENS5_IJNS5_IJNSA_ILi16EEESC_EEEiEEENS5_IJSD_iEEEEEENS5_IJST_NS5_IJNS5_IJNSA_ILi0EEESD_EEENSA_ILi512EEEEEENS5_IJSW_iEEEEEEEEEEESL_S13_NS4_8TiledMMAINS4_8MMA_AtomIJNS4_17SM100_MMA_MXF4_SSISJ_SJ_fSK_Li128ELi128ELi16ELNS4_4UMMA5MajorE0ELS18_0ELNS17_7ScaleInE0ELS19_0EEEEEENSN_INS5_IJSD_SD_SD_EEENS5_IJSW_SW_SW_EEEEENS5_IJNS4_10UnderscoreES1F_S1F_EEEEENS5_IJNS4_23SM90_TMA_LOAD_MULTICASTES1I_EEENS5_IJNS4_14ComposedLayoutINS4_7SwizzleILi3ELi4ELi3EEENS4_18smem_ptr_flag_bitsILi4EEENSN_INS5_IJNSA_ILi8EEESH_EEENS5_IJSH_SD_EEEEEEENSN_INS5_IJNS5_IJNS5_IJSP_SD_EEESS_EEESD_NS5_IJSD_SC_EEEEEENS5_IJNS5_IJNS5_IJSS_SY_EEESX_EEESW_NS5_IJSC_SY_EEEEEEEEEEEvNS4_8identityES1J_S23_vS24_EENS_8epilogue10collective18CollectiveEpilogueINS26_23Sm100TmaWarpSpecializedILi4ELi2ELi16ELb1ELb0EEEJNS5_IJNSA_ILi64EEESG_SH_EEENS5_IJNSN_IS2B_SD_EENSN_INS5_IJSR_SB_EEENS5_IJSD_S2B_EEEEEEEENS_10bfloat16_tESM_S2I_SM_NS26_6fusion15FusionCallbacksIS2A_NS2J_17LinearCombinationIS2I_fS2I_fLNS_15FloatRoundStyleE2EEES2C_S2H_JEEENS4_5SM1004TMEM4LOAD26SM100_TMEM_LOAD_32dp32b16xENS4_13SM90_TMA_LOADENS1K_INS1L_ILi1ELi4ELi3EEENS1N_ILi16EEENSN_INS5_IJS1P_SR_EEENS5_IJSR_SD_EEEEEEENS4_39AutoVectorizingCopyWithAssumedAlignmentILi128EEENS4_14SM90_TMA_STOREES2Z_S31_S31_EEEvvEEEEvNT_6ParamsE --------------------------
	.section	.nv.constant0._ZN7cutlass13device_kernelINS_4gemm6kernel13GemmUniversalIN4cute5tupleIJiiiiEEENS1_10collective13CollectiveMmaINS1_46MainloopSm100TmaUmmaWarpSpecializedBlockScaledILi5ELi2ELi2ENS5_IJNS4_1CILi2EEENSA_ILi4EEENSA_ILi1EEEEEEEENS5_IJNSA_ILi128EEESG_NSA_ILi256EEEEEENS5_IJNS_12float_e2m1_tENS_13float_ue4m3_tEEEENS5_IJNS5_IJlSD_lEEENS4_6LayoutINS5_IJNS5_IJNS5_IJNSA_ILi32EEESC_EEEiEEENS5_IJNS5_IJNSA_ILi16EEESC_EEEiEEENS5_IJSD_iEEEEEENS5_IJST_NS5_IJNS5_IJNSA_ILi0EEESD_EEENSA_ILi512EEEEEENS5_IJSW_iEEEEEEEEEEESL_S13_NS4_8TiledMMAINS4_8MMA_AtomIJNS4_17SM100_MMA_MXF4_SSISJ_SJ_fSK_Li128ELi128ELi16ELNS4_4UMMA5MajorE0ELS18_0ELNS17_7ScaleInE0ELS19_0EEEEEENSN_INS5_IJSD_SD_SD_EEENS5_IJSW_SW_SW_EEEEENS5_IJNS4_10UnderscoreES1F_S1F_EEEEENS5_IJNS4_23SM90_TMA_LOAD_MULTICASTES1I_EEENS5_IJNS4_14ComposedLayoutINS4_7SwizzleILi3ELi4ELi3EEENS4_18smem_ptr_flag_bitsILi4EEENSN_INS5_IJNSA_ILi8EEESH_EEENS5_IJSH_SD_EEEEEEENSN_INS5_IJNS5_IJNS5_IJSP_SD_EEESS_EEESD_NS5_IJSD_SC_EEEEEENS5_IJNS5_IJNS5_IJSS_SY_EEESX_EEESW_NS5_IJSC_SY_EEEEEEEEEEEvNS4_8identityES1J_S23_vS24_EENS_8epilogue10collective18CollectiveEpilogueINS26_23Sm100TmaWarpSpecializedILi4ELi2ELi16ELb1ELb0EEEJNS5_IJNSA_ILi64EEESG_SH_EEENS5_IJNSN_IS2B_SD_EENSN_INS5_IJSR_SB_EEENS5_IJSD_S2B_EEEEEEEENS_10bfloat16_tESM_S2I_SM_NS26_6fusion15FusionCallbacksIS2A_NS2J_17LinearCombinationIS2I_fS2I_fLNS_15FloatRoundStyleE2EEES2C_S2H_JEEENS4_5SM1004TMEM4LOAD26SM100_TMEM_LOAD_32dp32b16xENS4_13SM90_TMA_LOADENS1K_INS1L_ILi1ELi4ELi3EEENS1N_ILi16EEENSN_INS5_IJS1P_SR_EEENS5_IJSR_SD_EEEEEEENS4_39AutoVectorizingCopyWithAssumedAlignmentILi128EEENS4_14SM90_TMA_STOREES2Z_S31_S31_EEEvvEEEEvNT_6ParamsE,"a",@progbits
	.sectionflags	@""
	.align	4
.nv.constant0._ZN7cutlass13device_kernelINS_4gemm6kernel13GemmUniversalIN4cute5tupleIJiiiiEEENS1_10collective13CollectiveMmaINS1_46MainloopSm100TmaUmmaWarpSpecializedBlockScaledILi5ELi2ELi2ENS5_IJNS4_1CILi2EEENSA_ILi4EEENSA_ILi1EEEEEEEENS5_IJNSA_ILi128EEESG_NSA_ILi256EEEEEENS5_IJNS_12float_e2m1_tENS_13float_ue4m3_tEEEENS5_IJNS5_IJlSD_lEEENS4_6LayoutINS5_IJNS5_IJNS5_IJNSA_ILi32EEESC_EEEiEEENS5_IJNS5_IJNSA_ILi16EEESC_EEEiEEENS5_IJSD_iEEEEEENS5_IJST_NS5_IJNS5_IJNSA_ILi0EEESD_EEENSA_ILi512EEEEEENS5_IJSW_iEEEEEEEEEEESL_S13_NS4_8TiledMMAINS4_8MMA_AtomIJNS4_17SM100_MMA_MXF4_SSISJ_SJ_fSK_Li128ELi128ELi16ELNS4_4UMMA5MajorE0ELS18_0ELNS17_7ScaleInE0ELS19_0EEEEEENSN_INS5_IJSD_SD_SD_EEENS5_IJSW_SW_SW_EEEEENS5_IJNS4_10UnderscoreES1F_S1F_EEEEENS5_IJNS4_23SM90_TMA_LOAD_MULTICASTES1I_EEENS5_IJNS4_14ComposedLayoutINS4_7SwizzleILi3ELi4ELi3EEENS4_18smem_ptr_flag_bitsILi4EEENSN_INS5_IJNSA_ILi8EEESH_EEENS5_IJSH_SD_EEEEEEENSN_INS5_IJNS5_IJNS5_IJSP_SD_EEESS_EEESD_NS5_IJSD_SC_EEEEEENS5_IJNS5_IJNS5_IJSS_SY_EEESX_EEESW_NS5_IJSC_SY_EEEEEEEEEEEvNS4_8identityES1J_S23_vS24_EENS_8epilogue10collective18CollectiveEpilogueINS26_23Sm100TmaWarpSpecializedILi4ELi2ELi16ELb1ELb0EEEJNS5_IJNSA_ILi64EEESG_SH_EEENS5_IJNSN_IS2B_SD_EENSN_INS5_IJSR_SB_EEENS5_IJSD_S2B_EEEEEEEENS_10bfloat16_tESM_S2I_SM_NS26_6fusion15FusionCallbacksIS2A_NS2J_17LinearCombinationIS2I_fS2I_fLNS_15FloatRoundStyleE2EEES2C_S2H_JEEENS4_5SM1004TMEM4LOAD26SM100_TMEM_LOAD_32dp32b16xENS4_13SM90_TMA_LOADENS1K_INS1L_ILi1ELi4ELi3EEENS1N_ILi16EEENSN_INS5_IJS1P_SR_EEENS5_IJSR_SD_EEEEEEENS4_39AutoVectorizingCopyWithAssumedAlignmentILi128EEENS4_14SM90_TMA_STOREES2Z_S31_S31_EEEvvEEEEvNT_6ParamsE:
	.zero		3968


//--------------------- SYMBOLS --------------------------

	.type		.nv.reservedSmem.offset0,@object
	.size		.nv.reservedSmem.offset0,0x4
	.type		.nv.reservedSmem.cap,@object
	.size		.nv.reservedSmem.cap,0x4
	.type		__assertfail,@function
